//
// Generated by NVIDIA NVVM Compiler
//
// Compiler Build ID: CL-36424714
// Cuda compilation tools, release 13.0, V13.0.88
// Based on NVVM 20.0.0
//

.version 9.0
.target sm_100
.address_size 64

	// .globl	initRNG
.func  (.param .b64 func_retval0) __internal_accurate_pow
(
	.param .b64 __internal_accurate_pow_param_0
)
;
.global .align 4 .b8 precalc_xorwow_matrix[102400];
.global .align 4 .b8 precalc_xorwow_offset_matrix[102400];
.global .align 4 .b8 mrg32k3aM1[2304];
.global .align 4 .b8 mrg32k3aM2[2304];
.global .align 4 .b8 mrg32k3aM1SubSeq[2016];
.global .align 4 .b8 mrg32k3aM2SubSeq[2016];
.global .align 4 .b8 mrg32k3aM1Seq[2304];
.global .align 4 .b8 mrg32k3aM2Seq[2304];
.const .align 8 .b8 __cr_lgamma_table[72];
.global .align 8 .u64 rngStates;
.const .align 4 .u32 nreal;
.const .align 4 .u32 nfunc;
.global .align 8 .f64 C;
.global .align 8 .f64 global_bias;
.global .align 8 .u64 sigma;
.global .align 8 .u64 lambda;
.global .align 8 .u64 bias;
.global .align 8 .u64 o;
.global .align 8 .u64 g;
.global .align 8 .u64 l;
.global .align 8 .u64 l_flat;
.global .align 8 .u64 A;
.global .align 8 .u64 B;
.global .align 8 .u64 g_trans_x;
.global .align 8 .u64 g_temp_x1;
.global .align 8 .u64 g_temp_x2;
.global .align 8 .u64 g_temp_x3;
.global .align 8 .u64 g_temp_x4;
.global .align 8 .u64 g_norm_x;
.global .align 8 .u64 g_basic_f;
.global .align 8 .u64 g_weight;
.global .align 8 .u64 g_norm_f;

.visible .entry initRNG(
	.param .u32 initRNG_param_0
)
{
	.reg .pred 	%p<24>;
	.reg .b32 	%r<409>;
	.reg .b64 	%rd<18>;

	ld.param.u32 	%r182, [initRNG_param_0];
	mov.u32 	%r183, %ctaid.y;
	mov.u32 	%r184, %ntid.x;
	mov.u32 	%r185, %tid.x;
	mad.lo.s32 	%r186, %r183, %r184, %r185;
	cvt.u64.u32 	%rd17, %r186;
	ld.global.u64 	%rd8, [rngStates];
	cvta.to.global.u64 	%rd9, %rd8;
	mul.wide.u32 	%rd10, %r186, 48;
	add.s64 	%rd2, %rd9, %rd10;
	xor.b32  	%r187, %r182, -1429050551;
	mul.lo.s32 	%r188, %r187, 1099087573;
	add.s32 	%r189, %r188, -638133224;
	add.s32 	%r190, %r188, 123456789;
	st.global.v2.u32 	[%rd2], {%r189, %r190};
	xor.b32  	%r191, %r188, 362436069;
	mov.b32 	%r192, -123459836;
	st.global.v2.u32 	[%rd2+8], {%r191, %r192};
	add.s32 	%r193, %r188, 5783321;
	mov.b32 	%r194, -589760388;
	st.global.v2.u32 	[%rd2+16], {%r194, %r193};
	setp.eq.s32 	%p1, %r186, 0;
	@%p1 bra 	$L__BB0_42;
	mov.b32 	%r315, 0;
	mov.u64 	%rd12, precalc_xorwow_matrix;
$L__BB0_2:
	and.b64  	%rd4, %rd17, 3;
	setp.eq.s64 	%p2, %rd4, 0;
	@%p2 bra 	$L__BB0_41;
	mul.wide.u32 	%rd11, %r315, 3200;
	add.s64 	%rd5, %rd12, %rd11;
	cvt.u32.u64 	%r2, %rd4;
	mov.b32 	%r316, 0;
$L__BB0_4:
	mov.b32 	%r329, 0;
	mov.u32 	%r330, %r329;
	mov.u32 	%r331, %r329;
	mov.u32 	%r332, %r329;
	mov.u32 	%r333, %r329;
	mov.u32 	%r322, %r329;
$L__BB0_5:
	mul.wide.u32 	%rd13, %r322, 4;
	add.s64 	%rd14, %rd2, %rd13;
	ld.global.u32 	%r10, [%rd14+4];
	shl.b32 	%r11, %r322, 5;
	mov.b32 	%r328, 0;
$L__BB0_6:
	.pragma "nounroll";
	shr.u32 	%r199, %r10, %r328;
	and.b32  	%r200, %r199, 1;
	setp.eq.b32 	%p3, %r200, 1;
	not.pred 	%p4, %p3;
	add.s32 	%r201, %r11, %r328;
	mul.lo.s32 	%r202, %r201, 5;
	mul.wide.u32 	%rd15, %r202, 4;
	add.s64 	%rd6, %rd5, %rd15;
	@%p4 bra 	$L__BB0_8;
	ld.global.u32 	%r203, [%rd6];
	xor.b32  	%r333, %r333, %r203;
	ld.global.u32 	%r204, [%rd6+4];
	xor.b32  	%r332, %r332, %r204;
	ld.global.u32 	%r205, [%rd6+8];
	xor.b32  	%r331, %r331, %r205;
	ld.global.u32 	%r206, [%rd6+12];
	xor.b32  	%r330, %r330, %r206;
	ld.global.u32 	%r207, [%rd6+16];
	xor.b32  	%r329, %r329, %r207;
$L__BB0_8:
	and.b32  	%r209, %r199, 2;
	setp.eq.s32 	%p5, %r209, 0;
	@%p5 bra 	$L__BB0_10;
	ld.global.u32 	%r210, [%rd6+20];
	xor.b32  	%r333, %r333, %r210;
	ld.global.u32 	%r211, [%rd6+24];
	xor.b32  	%r332, %r332, %r211;
	ld.global.u32 	%r212, [%rd6+28];
	xor.b32  	%r331, %r331, %r212;
	ld.global.u32 	%r213, [%rd6+32];
	xor.b32  	%r330, %r330, %r213;
	ld.global.u32 	%r214, [%rd6+36];
	xor.b32  	%r329, %r329, %r214;
$L__BB0_10:
	and.b32  	%r216, %r199, 4;
	setp.eq.s32 	%p6, %r216, 0;
	@%p6 bra 	$L__BB0_12;
	ld.global.u32 	%r217, [%rd6+40];
	xor.b32  	%r333, %r333, %r217;
	ld.global.u32 	%r218, [%rd6+44];
	xor.b32  	%r332, %r332, %r218;
	ld.global.u32 	%r219, [%rd6+48];
	xor.b32  	%r331, %r331, %r219;
	ld.global.u32 	%r220, [%rd6+52];
	xor.b32  	%r330, %r330, %r220;
	ld.global.u32 	%r221, [%rd6+56];
	xor.b32  	%r329, %r329, %r221;
$L__BB0_12:
	and.b32  	%r223, %r199, 8;
	setp.eq.s32 	%p7, %r223, 0;
	@%p7 bra 	$L__BB0_14;
	ld.global.u32 	%r224, [%rd6+60];
	xor.b32  	%r333, %r333, %r224;
	ld.global.u32 	%r225, [%rd6+64];
	xor.b32  	%r332, %r332, %r225;
	ld.global.u32 	%r226, [%rd6+68];
	xor.b32  	%r331, %r331, %r226;
	ld.global.u32 	%r227, [%rd6+72];
	xor.b32  	%r330, %r330, %r227;
	ld.global.u32 	%r228, [%rd6+76];
	xor.b32  	%r329, %r329, %r228;
$L__BB0_14:
	and.b32  	%r230, %r199, 16;
	setp.eq.s32 	%p8, %r230, 0;
	@%p8 bra 	$L__BB0_16;
	ld.global.u32 	%r231, [%rd6+80];
	xor.b32  	%r333, %r333, %r231;
	ld.global.u32 	%r232, [%rd6+84];
	xor.b32  	%r332, %r332, %r232;
	ld.global.u32 	%r233, [%rd6+88];
	xor.b32  	%r331, %r331, %r233;
	ld.global.u32 	%r234, [%rd6+92];
	xor.b32  	%r330, %r330, %r234;
	ld.global.u32 	%r235, [%rd6+96];
	xor.b32  	%r329, %r329, %r235;
$L__BB0_16:
	and.b32  	%r237, %r199, 32;
	setp.eq.s32 	%p9, %r237, 0;
	@%p9 bra 	$L__BB0_18;
	ld.global.u32 	%r238, [%rd6+100];
	xor.b32  	%r333, %r333, %r238;
	ld.global.u32 	%r239, [%rd6+104];
	xor.b32  	%r332, %r332, %r239;
	ld.global.u32 	%r240, [%rd6+108];
	xor.b32  	%r331, %r331, %r240;
	ld.global.u32 	%r241, [%rd6+112];
	xor.b32  	%r330, %r330, %r241;
	ld.global.u32 	%r242, [%rd6+116];
	xor.b32  	%r329, %r329, %r242;
$L__BB0_18:
	and.b32  	%r244, %r199, 64;
	setp.eq.s32 	%p10, %r244, 0;
	@%p10 bra 	$L__BB0_20;
	ld.global.u32 	%r245, [%rd6+120];
	xor.b32  	%r333, %r333, %r245;
	ld.global.u32 	%r246, [%rd6+124];
	xor.b32  	%r332, %r332, %r246;
	ld.global.u32 	%r247, [%rd6+128];
	xor.b32  	%r331, %r331, %r247;
	ld.global.u32 	%r248, [%rd6+132];
	xor.b32  	%r330, %r330, %r248;
	ld.global.u32 	%r249, [%rd6+136];
	xor.b32  	%r329, %r329, %r249;
$L__BB0_20:
	and.b32  	%r251, %r199, 128;
	setp.eq.s32 	%p11, %r251, 0;
	@%p11 bra 	$L__BB0_22;
	ld.global.u32 	%r252, [%rd6+140];
	xor.b32  	%r333, %r333, %r252;
	ld.global.u32 	%r253, [%rd6+144];
	xor.b32  	%r332, %r332, %r253;
	ld.global.u32 	%r254, [%rd6+148];
	xor.b32  	%r331, %r331, %r254;
	ld.global.u32 	%r255, [%rd6+152];
	xor.b32  	%r330, %r330, %r255;
	ld.global.u32 	%r256, [%rd6+156];
	xor.b32  	%r329, %r329, %r256;
$L__BB0_22:
	and.b32  	%r258, %r199, 256;
	setp.eq.s32 	%p12, %r258, 0;
	@%p12 bra 	$L__BB0_24;
	ld.global.u32 	%r259, [%rd6+160];
	xor.b32  	%r333, %r333, %r259;
	ld.global.u32 	%r260, [%rd6+164];
	xor.b32  	%r332, %r332, %r260;
	ld.global.u32 	%r261, [%rd6+168];
	xor.b32  	%r331, %r331, %r261;
	ld.global.u32 	%r262, [%rd6+172];
	xor.b32  	%r330, %r330, %r262;
	ld.global.u32 	%r263, [%rd6+176];
	xor.b32  	%r329, %r329, %r263;
$L__BB0_24:
	and.b32  	%r265, %r199, 512;
	setp.eq.s32 	%p13, %r265, 0;
	@%p13 bra 	$L__BB0_26;
	ld.global.u32 	%r266, [%rd6+180];
	xor.b32  	%r333, %r333, %r266;
	ld.global.u32 	%r267, [%rd6+184];
	xor.b32  	%r332, %r332, %r267;
	ld.global.u32 	%r268, [%rd6+188];
	xor.b32  	%r331, %r331, %r268;
	ld.global.u32 	%r269, [%rd6+192];
	xor.b32  	%r330, %r330, %r269;
	ld.global.u32 	%r270, [%rd6+196];
	xor.b32  	%r329, %r329, %r270;
$L__BB0_26:
	and.b32  	%r272, %r199, 1024;
	setp.eq.s32 	%p14, %r272, 0;
	@%p14 bra 	$L__BB0_28;
	ld.global.u32 	%r273, [%rd6+200];
	xor.b32  	%r333, %r333, %r273;
	ld.global.u32 	%r274, [%rd6+204];
	xor.b32  	%r332, %r332, %r274;
	ld.global.u32 	%r275, [%rd6+208];
	xor.b32  	%r331, %r331, %r275;
	ld.global.u32 	%r276, [%rd6+212];
	xor.b32  	%r330, %r330, %r276;
	ld.global.u32 	%r277, [%rd6+216];
	xor.b32  	%r329, %r329, %r277;
$L__BB0_28:
	and.b32  	%r279, %r199, 2048;
	setp.eq.s32 	%p15, %r279, 0;
	@%p15 bra 	$L__BB0_30;
	ld.global.u32 	%r280, [%rd6+220];
	xor.b32  	%r333, %r333, %r280;
	ld.global.u32 	%r281, [%rd6+224];
	xor.b32  	%r332, %r332, %r281;
	ld.global.u32 	%r282, [%rd6+228];
	xor.b32  	%r331, %r331, %r282;
	ld.global.u32 	%r283, [%rd6+232];
	xor.b32  	%r330, %r330, %r283;
	ld.global.u32 	%r284, [%rd6+236];
	xor.b32  	%r329, %r329, %r284;
$L__BB0_30:
	and.b32  	%r286, %r199, 4096;
	setp.eq.s32 	%p16, %r286, 0;
	@%p16 bra 	$L__BB0_32;
	ld.global.u32 	%r287, [%rd6+240];
	xor.b32  	%r333, %r333, %r287;
	ld.global.u32 	%r288, [%rd6+244];
	xor.b32  	%r332, %r332, %r288;
	ld.global.u32 	%r289, [%rd6+248];
	xor.b32  	%r331, %r331, %r289;
	ld.global.u32 	%r290, [%rd6+252];
	xor.b32  	%r330, %r330, %r290;
	ld.global.u32 	%r291, [%rd6+256];
	xor.b32  	%r329, %r329, %r291;
$L__BB0_32:
	and.b32  	%r293, %r199, 8192;
	setp.eq.s32 	%p17, %r293, 0;
	@%p17 bra 	$L__BB0_34;
	ld.global.u32 	%r294, [%rd6+260];
	xor.b32  	%r333, %r333, %r294;
	ld.global.u32 	%r295, [%rd6+264];
	xor.b32  	%r332, %r332, %r295;
	ld.global.u32 	%r296, [%rd6+268];
	xor.b32  	%r331, %r331, %r296;
	ld.global.u32 	%r297, [%rd6+272];
	xor.b32  	%r330, %r330, %r297;
	ld.global.u32 	%r298, [%rd6+276];
	xor.b32  	%r329, %r329, %r298;
$L__BB0_34:
	and.b32  	%r300, %r199, 16384;
	setp.eq.s32 	%p18, %r300, 0;
	@%p18 bra 	$L__BB0_36;
	ld.global.u32 	%r301, [%rd6+280];
	xor.b32  	%r333, %r333, %r301;
	ld.global.u32 	%r302, [%rd6+284];
	xor.b32  	%r332, %r332, %r302;
	ld.global.u32 	%r303, [%rd6+288];
	xor.b32  	%r331, %r331, %r303;
	ld.global.u32 	%r304, [%rd6+292];
	xor.b32  	%r330, %r330, %r304;
	ld.global.u32 	%r305, [%rd6+296];
	xor.b32  	%r329, %r329, %r305;
$L__BB0_36:
	and.b32  	%r307, %r199, 32768;
	setp.eq.s32 	%p19, %r307, 0;
	@%p19 bra 	$L__BB0_38;
	ld.global.u32 	%r308, [%rd6+300];
	xor.b32  	%r333, %r333, %r308;
	ld.global.u32 	%r309, [%rd6+304];
	xor.b32  	%r332, %r332, %r309;
	ld.global.u32 	%r310, [%rd6+308];
	xor.b32  	%r331, %r331, %r310;
	ld.global.u32 	%r311, [%rd6+312];
	xor.b32  	%r330, %r330, %r311;
	ld.global.u32 	%r312, [%rd6+316];
	xor.b32  	%r329, %r329, %r312;
$L__BB0_38:
	add.s32 	%r328, %r328, 16;
	setp.ne.s32 	%p20, %r328, 32;
	@%p20 bra 	$L__BB0_6;
	mad.lo.s32 	%r313, %r322, -31, %r11;
	add.s32 	%r322, %r313, 1;
	setp.ne.s32 	%p21, %r322, 5;
	@%p21 bra 	$L__BB0_5;
	st.global.u32 	[%rd2+4], %r333;
	st.global.u32 	[%rd2+8], %r332;
	st.global.u32 	[%rd2+12], %r331;
	st.global.u32 	[%rd2+16], %r330;
	st.global.u32 	[%rd2+20], %r329;
	add.s32 	%r316, %r316, 1;
	setp.lt.u32 	%p22, %r316, %r2;
	@%p22 bra 	$L__BB0_4;
$L__BB0_41:
	shr.u64 	%rd7, %rd17, 2;
	add.s32 	%r315, %r315, 1;
	setp.gt.u64 	%p23, %rd17, 3;
	mov.u64 	%rd17, %rd7;
	@%p23 bra 	$L__BB0_2;
$L__BB0_42:
	mov.b32 	%r314, 0;
	st.global.v2.u32 	[%rd2+24], {%r314, %r314};
	st.global.u32 	[%rd2+32], %r314;
	mov.b64 	%rd16, 0;
	st.global.u64 	[%rd2+40], %rd16;
	ret;

}
	// .globl	calc_benchmark_func_f1
.visible .entry calc_benchmark_func_f1(
	.param .u64 .ptr .align 1 calc_benchmark_func_f1_param_0,
	.param .u64 .ptr .align 1 calc_benchmark_func_f1_param_1
)
{
	.reg .pred 	%p<31>;
	.reg .b32 	%r<106>;
	.reg .b64 	%rd<341>;
	.reg .b64 	%fd<172>;

	ld.param.u64 	%rd25, [calc_benchmark_func_f1_param_0];
	ld.param.u64 	%rd24, [calc_benchmark_func_f1_param_1];
	cvta.to.global.u64 	%rd1, %rd25;
	ld.const.u32 	%r1, [nreal];
	mov.u32 	%r59, %ctaid.y;
	mov.u32 	%r60, %ntid.x;
	mov.u32 	%r61, %tid.x;
	mad.lo.s32 	%r2, %r59, %r60, %r61;
	mul.lo.s32 	%r62, %r1, %r2;
	cvt.u64.u32 	%rd2, %r62;
	setp.lt.s32 	%p1, %r1, 1;
	@%p1 bra 	$L__BB1_31;
	and.b32  	%r3, %r1, 3;
	setp.lt.u32 	%p2, %r1, 4;
	mov.b32 	%r84, 0;
	@%p2 bra 	$L__BB1_4;
	and.b32  	%r84, %r1, 2147483644;
	mov.b32 	%r87, 0;
$L__BB1_3:
	cvt.u64.u32 	%rd26, %r87;
	add.s64 	%rd27, %rd26, %rd2;
	shl.b64 	%rd28, %rd27, 3;
	add.s64 	%rd29, %rd1, %rd28;
	ld.global.f64 	%fd14, [%rd29];
	ld.global.u64 	%rd30, [o];
	cvta.to.global.u64 	%rd31, %rd30;
	ld.global.u64 	%rd32, [%rd31];
	cvta.to.global.u64 	%rd33, %rd32;
	mul.wide.u32 	%rd34, %r87, 8;
	add.s64 	%rd35, %rd33, %rd34;
	ld.global.f64 	%fd15, [%rd35];
	sub.f64 	%fd16, %fd14, %fd15;
	ld.global.u64 	%rd36, [g_temp_x1];
	cvta.to.global.u64 	%rd37, %rd36;
	add.s64 	%rd38, %rd37, %rd28;
	st.global.f64 	[%rd38], %fd16;
	ld.global.f64 	%fd17, [%rd29+8];
	ld.global.u64 	%rd39, [o];
	cvta.to.global.u64 	%rd40, %rd39;
	ld.global.u64 	%rd41, [%rd40];
	cvta.to.global.u64 	%rd42, %rd41;
	add.s64 	%rd43, %rd42, %rd34;
	ld.global.f64 	%fd18, [%rd43+8];
	sub.f64 	%fd19, %fd17, %fd18;
	ld.global.u64 	%rd44, [g_temp_x1];
	cvta.to.global.u64 	%rd45, %rd44;
	add.s64 	%rd46, %rd45, %rd28;
	st.global.f64 	[%rd46+8], %fd19;
	ld.global.f64 	%fd20, [%rd29+16];
	ld.global.u64 	%rd47, [o];
	cvta.to.global.u64 	%rd48, %rd47;
	ld.global.u64 	%rd49, [%rd48];
	cvta.to.global.u64 	%rd50, %rd49;
	add.s64 	%rd51, %rd50, %rd34;
	ld.global.f64 	%fd21, [%rd51+16];
	sub.f64 	%fd22, %fd20, %fd21;
	ld.global.u64 	%rd52, [g_temp_x1];
	cvta.to.global.u64 	%rd53, %rd52;
	add.s64 	%rd54, %rd53, %rd28;
	st.global.f64 	[%rd54+16], %fd22;
	ld.global.f64 	%fd23, [%rd29+24];
	ld.global.u64 	%rd55, [o];
	cvta.to.global.u64 	%rd56, %rd55;
	ld.global.u64 	%rd57, [%rd56];
	cvta.to.global.u64 	%rd58, %rd57;
	add.s64 	%rd59, %rd58, %rd34;
	ld.global.f64 	%fd24, [%rd59+24];
	sub.f64 	%fd25, %fd23, %fd24;
	ld.global.u64 	%rd60, [g_temp_x1];
	cvta.to.global.u64 	%rd61, %rd60;
	add.s64 	%rd62, %rd61, %rd28;
	st.global.f64 	[%rd62+24], %fd25;
	add.s32 	%r87, %r87, 4;
	setp.eq.s32 	%p3, %r87, %r84;
	@%p3 bra 	$L__BB1_4;
	bra.uni 	$L__BB1_3;
$L__BB1_4:
	setp.eq.s32 	%p4, %r3, 0;
	@%p4 bra 	$L__BB1_7;
	mov.b32 	%r86, 0;
$L__BB1_6:
	.pragma "nounroll";
	cvt.u64.u32 	%rd63, %r84;
	add.s64 	%rd64, %rd63, %rd2;
	shl.b64 	%rd65, %rd64, 3;
	add.s64 	%rd66, %rd1, %rd65;
	ld.global.f64 	%fd26, [%rd66];
	ld.global.u64 	%rd67, [o];
	cvta.to.global.u64 	%rd68, %rd67;
	ld.global.u64 	%rd69, [%rd68];
	cvta.to.global.u64 	%rd70, %rd69;
	mul.wide.u32 	%rd71, %r84, 8;
	add.s64 	%rd72, %rd70, %rd71;
	ld.global.f64 	%fd27, [%rd72];
	sub.f64 	%fd28, %fd26, %fd27;
	ld.global.u64 	%rd73, [g_temp_x1];
	cvta.to.global.u64 	%rd74, %rd73;
	add.s64 	%rd75, %rd74, %rd65;
	st.global.f64 	[%rd75], %fd28;
	add.s32 	%r84, %r84, 1;
	add.s32 	%r86, %r86, 1;
	setp.ne.s32 	%p5, %r86, %r3;
	@%p5 bra 	$L__BB1_6;
$L__BB1_7:
	setp.lt.u32 	%p6, %r1, 4;
	mov.b32 	%r88, 0;
	@%p6 bra 	$L__BB1_10;
	and.b32  	%r88, %r1, 2147483644;
	mov.b32 	%r94, 0;
$L__BB1_9:
	ld.global.u64 	%rd76, [g_temp_x1];
	cvta.to.global.u64 	%rd77, %rd76;
	cvt.u64.u32 	%rd78, %r94;
	add.s64 	%rd79, %rd2, %rd78;
	shl.b64 	%rd80, %rd79, 3;
	add.s64 	%rd81, %rd77, %rd80;
	ld.global.f64 	%fd29, [%rd81];
	ld.global.u64 	%rd82, [lambda];
	cvta.to.global.u64 	%rd83, %rd82;
	ld.global.f64 	%fd30, [%rd83];
	div.rn.f64 	%fd31, %fd29, %fd30;
	ld.global.u64 	%rd84, [g_temp_x2];
	cvta.to.global.u64 	%rd85, %rd84;
	add.s64 	%rd86, %rd85, %rd80;
	st.global.f64 	[%rd86], %fd31;
	ld.global.u64 	%rd87, [g_temp_x1];
	cvta.to.global.u64 	%rd88, %rd87;
	add.s64 	%rd89, %rd88, %rd80;
	ld.global.f64 	%fd32, [%rd89+8];
	ld.global.u64 	%rd90, [lambda];
	cvta.to.global.u64 	%rd91, %rd90;
	ld.global.f64 	%fd33, [%rd91];
	div.rn.f64 	%fd34, %fd32, %fd33;
	ld.global.u64 	%rd92, [g_temp_x2];
	cvta.to.global.u64 	%rd93, %rd92;
	add.s64 	%rd94, %rd93, %rd80;
	st.global.f64 	[%rd94+8], %fd34;
	ld.global.u64 	%rd95, [g_temp_x1];
	cvta.to.global.u64 	%rd96, %rd95;
	add.s64 	%rd97, %rd96, %rd80;
	ld.global.f64 	%fd35, [%rd97+16];
	ld.global.u64 	%rd98, [lambda];
	cvta.to.global.u64 	%rd99, %rd98;
	ld.global.f64 	%fd36, [%rd99];
	div.rn.f64 	%fd37, %fd35, %fd36;
	ld.global.u64 	%rd100, [g_temp_x2];
	cvta.to.global.u64 	%rd101, %rd100;
	add.s64 	%rd102, %rd101, %rd80;
	st.global.f64 	[%rd102+16], %fd37;
	ld.global.u64 	%rd103, [g_temp_x1];
	cvta.to.global.u64 	%rd104, %rd103;
	add.s64 	%rd105, %rd104, %rd80;
	ld.global.f64 	%fd38, [%rd105+24];
	ld.global.u64 	%rd106, [lambda];
	cvta.to.global.u64 	%rd107, %rd106;
	ld.global.f64 	%fd39, [%rd107];
	div.rn.f64 	%fd40, %fd38, %fd39;
	ld.global.u64 	%rd108, [g_temp_x2];
	cvta.to.global.u64 	%rd109, %rd108;
	add.s64 	%rd110, %rd109, %rd80;
	st.global.f64 	[%rd110+24], %fd40;
	add.s32 	%r94, %r94, 4;
	setp.eq.s32 	%p7, %r94, %r88;
	@%p7 bra 	$L__BB1_10;
	bra.uni 	$L__BB1_9;
$L__BB1_10:
	setp.eq.s32 	%p8, %r3, 0;
	@%p8 bra 	$L__BB1_13;
	mov.b32 	%r90, 0;
$L__BB1_12:
	.pragma "nounroll";
	ld.global.u64 	%rd111, [g_temp_x1];
	cvta.to.global.u64 	%rd112, %rd111;
	cvt.u64.u32 	%rd113, %r88;
	add.s64 	%rd114, %rd2, %rd113;
	shl.b64 	%rd115, %rd114, 3;
	add.s64 	%rd116, %rd112, %rd115;
	ld.global.f64 	%fd41, [%rd116];
	ld.global.u64 	%rd117, [lambda];
	cvta.to.global.u64 	%rd118, %rd117;
	ld.global.f64 	%fd42, [%rd118];
	div.rn.f64 	%fd43, %fd41, %fd42;
	ld.global.u64 	%rd119, [g_temp_x2];
	cvta.to.global.u64 	%rd120, %rd119;
	add.s64 	%rd121, %rd120, %rd115;
	st.global.f64 	[%rd121], %fd43;
	add.s32 	%r88, %r88, 1;
	add.s32 	%r90, %r90, 1;
	setp.ne.s32 	%p9, %r90, %r3;
	@%p9 bra 	$L__BB1_12;
$L__BB1_13:
	and.b32  	%r18, %r1, 2147483644;
	mov.b32 	%r91, 0;
$L__BB1_14:
	setp.lt.u32 	%p10, %r1, 4;
	ld.global.u64 	%rd122, [g_temp_x3];
	cvta.to.global.u64 	%rd123, %rd122;
	cvt.u64.u32 	%rd3, %r91;
	add.s64 	%rd4, %rd2, %rd3;
	shl.b64 	%rd124, %rd4, 3;
	add.s64 	%rd125, %rd123, %rd124;
	mov.b64 	%rd126, 0;
	st.global.u64 	[%rd125], %rd126;
	mov.b32 	%r93, 0;
	@%p10 bra 	$L__BB1_17;
	mov.b32 	%r92, 0;
$L__BB1_16:
	ld.global.u64 	%rd127, [g];
	cvta.to.global.u64 	%rd128, %rd127;
	cvt.u64.u32 	%rd129, %r92;
	mul.wide.u32 	%rd130, %r92, 8;
	add.s64 	%rd131, %rd128, %rd130;
	ld.global.u64 	%rd132, [%rd131];
	cvta.to.global.u64 	%rd133, %rd132;
	shl.b64 	%rd134, %rd3, 3;
	add.s64 	%rd135, %rd133, %rd134;
	ld.global.f64 	%fd44, [%rd135];
	ld.global.u64 	%rd136, [g_temp_x2];
	cvta.to.global.u64 	%rd137, %rd136;
	add.s64 	%rd138, %rd2, %rd129;
	shl.b64 	%rd139, %rd138, 3;
	add.s64 	%rd140, %rd137, %rd139;
	ld.global.f64 	%fd45, [%rd140];
	ld.global.u64 	%rd141, [g_temp_x3];
	cvta.to.global.u64 	%rd142, %rd141;
	add.s64 	%rd144, %rd142, %rd124;
	ld.global.f64 	%fd46, [%rd144];
	fma.rn.f64 	%fd47, %fd44, %fd45, %fd46;
	st.global.f64 	[%rd144], %fd47;
	ld.global.u64 	%rd145, [g];
	cvta.to.global.u64 	%rd146, %rd145;
	add.s64 	%rd147, %rd146, %rd130;
	ld.global.u64 	%rd148, [%rd147+8];
	cvta.to.global.u64 	%rd149, %rd148;
	add.s64 	%rd150, %rd149, %rd134;
	ld.global.f64 	%fd48, [%rd150];
	ld.global.u64 	%rd151, [g_temp_x2];
	cvta.to.global.u64 	%rd152, %rd151;
	add.s64 	%rd153, %rd152, %rd139;
	ld.global.f64 	%fd49, [%rd153+8];
	ld.global.u64 	%rd154, [g_temp_x3];
	cvta.to.global.u64 	%rd155, %rd154;
	add.s64 	%rd156, %rd155, %rd124;
	ld.global.f64 	%fd50, [%rd156];
	fma.rn.f64 	%fd51, %fd48, %fd49, %fd50;
	st.global.f64 	[%rd156], %fd51;
	ld.global.u64 	%rd157, [g];
	cvta.to.global.u64 	%rd158, %rd157;
	add.s64 	%rd159, %rd158, %rd130;
	ld.global.u64 	%rd160, [%rd159+16];
	cvta.to.global.u64 	%rd161, %rd160;
	add.s64 	%rd162, %rd161, %rd134;
	ld.global.f64 	%fd52, [%rd162];
	ld.global.u64 	%rd163, [g_temp_x2];
	cvta.to.global.u64 	%rd164, %rd163;
	add.s64 	%rd165, %rd164, %rd139;
	ld.global.f64 	%fd53, [%rd165+16];
	ld.global.u64 	%rd166, [g_temp_x3];
	cvta.to.global.u64 	%rd167, %rd166;
	add.s64 	%rd168, %rd167, %rd124;
	ld.global.f64 	%fd54, [%rd168];
	fma.rn.f64 	%fd55, %fd52, %fd53, %fd54;
	st.global.f64 	[%rd168], %fd55;
	ld.global.u64 	%rd169, [g];
	cvta.to.global.u64 	%rd170, %rd169;
	add.s64 	%rd171, %rd170, %rd130;
	ld.global.u64 	%rd172, [%rd171+24];
	cvta.to.global.u64 	%rd173, %rd172;
	add.s64 	%rd174, %rd173, %rd134;
	ld.global.f64 	%fd56, [%rd174];
	ld.global.u64 	%rd175, [g_temp_x2];
	cvta.to.global.u64 	%rd176, %rd175;
	add.s64 	%rd177, %rd176, %rd139;
	ld.global.f64 	%fd57, [%rd177+24];
	ld.global.u64 	%rd178, [g_temp_x3];
	cvta.to.global.u64 	%rd179, %rd178;
	add.s64 	%rd180, %rd179, %rd124;
	ld.global.f64 	%fd58, [%rd180];
	fma.rn.f64 	%fd59, %fd56, %fd57, %fd58;
	st.global.f64 	[%rd180], %fd59;
	add.s32 	%r92, %r92, 4;
	setp.ne.s32 	%p11, %r92, %r18;
	mov.u32 	%r93, %r18;
	@%p11 bra 	$L__BB1_16;
$L__BB1_17:
	setp.eq.s32 	%p12, %r3, 0;
	@%p12 bra 	$L__BB1_21;
	setp.eq.s32 	%p13, %r3, 1;
	ld.global.u64 	%rd181, [g];
	cvta.to.global.u64 	%rd182, %rd181;
	cvt.u64.u32 	%rd5, %r93;
	mul.wide.u32 	%rd183, %r93, 8;
	add.s64 	%rd184, %rd182, %rd183;
	ld.global.u64 	%rd185, [%rd184];
	cvta.to.global.u64 	%rd186, %rd185;
	shl.b64 	%rd187, %rd3, 3;
	add.s64 	%rd188, %rd186, %rd187;
	ld.global.f64 	%fd60, [%rd188];
	ld.global.u64 	%rd189, [g_temp_x2];
	cvta.to.global.u64 	%rd190, %rd189;
	add.s64 	%rd6, %rd2, %rd5;
	shl.b64 	%rd191, %rd6, 3;
	add.s64 	%rd192, %rd190, %rd191;
	ld.global.f64 	%fd61, [%rd192];
	ld.global.u64 	%rd193, [g_temp_x3];
	cvta.to.global.u64 	%rd194, %rd193;
	add.s64 	%rd196, %rd194, %rd124;
	ld.global.f64 	%fd62, [%rd196];
	fma.rn.f64 	%fd63, %fd60, %fd61, %fd62;
	st.global.f64 	[%rd196], %fd63;
	@%p13 bra 	$L__BB1_21;
	setp.eq.s32 	%p14, %r3, 2;
	ld.global.u64 	%rd197, [g];
	cvta.to.global.u64 	%rd198, %rd197;
	shl.b64 	%rd199, %rd5, 3;
	add.s64 	%rd200, %rd198, %rd199;
	ld.global.u64 	%rd201, [%rd200+8];
	cvta.to.global.u64 	%rd202, %rd201;
	add.s64 	%rd204, %rd202, %rd187;
	ld.global.f64 	%fd64, [%rd204];
	ld.global.u64 	%rd205, [g_temp_x2];
	cvta.to.global.u64 	%rd206, %rd205;
	add.s64 	%rd208, %rd206, %rd191;
	ld.global.f64 	%fd65, [%rd208+8];
	ld.global.u64 	%rd209, [g_temp_x3];
	cvta.to.global.u64 	%rd210, %rd209;
	add.s64 	%rd212, %rd210, %rd124;
	ld.global.f64 	%fd66, [%rd212];
	fma.rn.f64 	%fd67, %fd64, %fd65, %fd66;
	st.global.f64 	[%rd212], %fd67;
	@%p14 bra 	$L__BB1_21;
	ld.global.u64 	%rd213, [g];
	cvta.to.global.u64 	%rd214, %rd213;
	add.s64 	%rd216, %rd214, %rd199;
	ld.global.u64 	%rd217, [%rd216+16];
	cvta.to.global.u64 	%rd218, %rd217;
	shl.b64 	%rd219, %rd3, 3;
	add.s64 	%rd220, %rd218, %rd219;
	ld.global.f64 	%fd68, [%rd220];
	ld.global.u64 	%rd221, [g_temp_x2];
	cvta.to.global.u64 	%rd222, %rd221;
	add.s64 	%rd224, %rd222, %rd191;
	ld.global.f64 	%fd69, [%rd224+16];
	ld.global.u64 	%rd225, [g_temp_x3];
	cvta.to.global.u64 	%rd226, %rd225;
	add.s64 	%rd228, %rd226, %rd124;
	ld.global.f64 	%fd70, [%rd228];
	fma.rn.f64 	%fd71, %fd68, %fd69, %fd70;
	st.global.f64 	[%rd228], %fd71;
$L__BB1_21:
	cvt.u32.u64 	%r72, %rd3;
	add.s32 	%r91, %r72, 1;
	setp.eq.s32 	%p15, %r91, %r1;
	@%p15 bra 	$L__BB1_22;
	bra.uni 	$L__BB1_14;
$L__BB1_22:
	and.b32  	%r74, %r1, 2147483644;
	neg.s32 	%r26, %r74;
	shl.b32 	%r27, %r1, 2;
	mul.wide.u32 	%rd7, %r27, 8;
	mov.b32 	%r95, 0;
$L__BB1_23:
	setp.lt.u32 	%p16, %r1, 4;
	ld.global.u64 	%rd229, [g_trans_x];
	cvta.to.global.u64 	%rd230, %rd229;
	cvt.u64.u32 	%rd8, %r95;
	add.s64 	%rd9, %rd2, %rd8;
	shl.b64 	%rd231, %rd9, 3;
	add.s64 	%rd232, %rd230, %rd231;
	mov.b64 	%rd233, 0;
	st.global.u64 	[%rd232], %rd233;
	mov.b32 	%r100, 0;
	@%p16 bra 	$L__BB1_26;
	shl.b64 	%rd338, %rd2, 3;
	cvt.u32.u64 	%r76, %rd8;
	add.s32 	%r98, %r1, %r76;
	shl.b32 	%r77, %r1, 1;
	add.s32 	%r97, %r77, %r76;
	mad.lo.s32 	%r96, %r1, 3, %r76;
	shl.b64 	%rd337, %rd8, 3;
	mov.u32 	%r99, %r26;
$L__BB1_25:
	ld.global.u64 	%rd234, [l_flat];
	cvta.to.global.u64 	%rd235, %rd234;
	add.s64 	%rd236, %rd235, %rd337;
	ld.global.f64 	%fd72, [%rd236];
	ld.global.u64 	%rd237, [g_temp_x3];
	cvta.to.global.u64 	%rd238, %rd237;
	add.s64 	%rd239, %rd238, %rd338;
	ld.global.f64 	%fd73, [%rd239];
	ld.global.u64 	%rd240, [g_trans_x];
	cvta.to.global.u64 	%rd241, %rd240;
	add.s64 	%rd243, %rd241, %rd231;
	ld.global.f64 	%fd74, [%rd243];
	fma.rn.f64 	%fd75, %fd72, %fd73, %fd74;
	st.global.f64 	[%rd243], %fd75;
	ld.global.u64 	%rd244, [l_flat];
	cvta.to.global.u64 	%rd245, %rd244;
	mul.wide.u32 	%rd246, %r98, 8;
	add.s64 	%rd247, %rd245, %rd246;
	ld.global.f64 	%fd76, [%rd247];
	ld.global.u64 	%rd248, [g_temp_x3];
	cvta.to.global.u64 	%rd249, %rd248;
	add.s64 	%rd250, %rd249, %rd338;
	ld.global.f64 	%fd77, [%rd250+8];
	ld.global.u64 	%rd251, [g_trans_x];
	cvta.to.global.u64 	%rd252, %rd251;
	add.s64 	%rd253, %rd252, %rd231;
	ld.global.f64 	%fd78, [%rd253];
	fma.rn.f64 	%fd79, %fd76, %fd77, %fd78;
	st.global.f64 	[%rd253], %fd79;
	ld.global.u64 	%rd254, [l_flat];
	cvta.to.global.u64 	%rd255, %rd254;
	mul.wide.u32 	%rd256, %r97, 8;
	add.s64 	%rd257, %rd255, %rd256;
	ld.global.f64 	%fd80, [%rd257];
	ld.global.u64 	%rd258, [g_temp_x3];
	cvta.to.global.u64 	%rd259, %rd258;
	add.s64 	%rd260, %rd259, %rd338;
	ld.global.f64 	%fd81, [%rd260+16];
	ld.global.u64 	%rd261, [g_trans_x];
	cvta.to.global.u64 	%rd262, %rd261;
	add.s64 	%rd263, %rd262, %rd231;
	ld.global.f64 	%fd82, [%rd263];
	fma.rn.f64 	%fd83, %fd80, %fd81, %fd82;
	st.global.f64 	[%rd263], %fd83;
	ld.global.u64 	%rd264, [l_flat];
	cvta.to.global.u64 	%rd265, %rd264;
	mul.wide.u32 	%rd266, %r96, 8;
	add.s64 	%rd267, %rd265, %rd266;
	ld.global.f64 	%fd84, [%rd267];
	ld.global.u64 	%rd268, [g_temp_x3];
	cvta.to.global.u64 	%rd269, %rd268;
	add.s64 	%rd270, %rd269, %rd338;
	ld.global.f64 	%fd85, [%rd270+24];
	ld.global.u64 	%rd271, [g_trans_x];
	cvta.to.global.u64 	%rd272, %rd271;
	add.s64 	%rd273, %rd272, %rd231;
	ld.global.f64 	%fd86, [%rd273];
	fma.rn.f64 	%fd87, %fd84, %fd85, %fd86;
	st.global.f64 	[%rd273], %fd87;
	add.s32 	%r99, %r99, 4;
	add.s64 	%rd338, %rd338, 32;
	add.s32 	%r98, %r98, %r27;
	add.s32 	%r97, %r97, %r27;
	add.s32 	%r96, %r96, %r27;
	add.s64 	%rd337, %rd337, %rd7;
	setp.ne.s32 	%p17, %r99, 0;
	mov.u32 	%r100, %r18;
	@%p17 bra 	$L__BB1_25;
$L__BB1_26:
	setp.eq.s32 	%p18, %r3, 0;
	@%p18 bra 	$L__BB1_30;
	cvt.u32.u64 	%r78, %rd8;
	setp.eq.s32 	%p19, %r3, 1;
	ld.global.u64 	%rd274, [l_flat];
	cvta.to.global.u64 	%rd275, %rd274;
	mad.lo.s32 	%r41, %r1, %r100, %r78;
	mul.wide.u32 	%rd276, %r41, 8;
	add.s64 	%rd277, %rd275, %rd276;
	ld.global.f64 	%fd88, [%rd277];
	ld.global.u64 	%rd278, [g_temp_x3];
	cvta.to.global.u64 	%rd279, %rd278;
	cvt.u64.u32 	%rd280, %r100;
	add.s64 	%rd16, %rd2, %rd280;
	shl.b64 	%rd281, %rd16, 3;
	add.s64 	%rd282, %rd279, %rd281;
	ld.global.f64 	%fd89, [%rd282];
	ld.global.u64 	%rd283, [g_trans_x];
	cvta.to.global.u64 	%rd284, %rd283;
	add.s64 	%rd286, %rd284, %rd231;
	ld.global.f64 	%fd90, [%rd286];
	fma.rn.f64 	%fd91, %fd88, %fd89, %fd90;
	st.global.f64 	[%rd286], %fd91;
	@%p19 bra 	$L__BB1_30;
	setp.eq.s32 	%p20, %r3, 2;
	ld.global.u64 	%rd287, [l_flat];
	cvta.to.global.u64 	%rd288, %rd287;
	add.s32 	%r42, %r41, %r1;
	mul.wide.u32 	%rd289, %r42, 8;
	add.s64 	%rd290, %rd288, %rd289;
	ld.global.f64 	%fd92, [%rd290];
	ld.global.u64 	%rd291, [g_temp_x3];
	cvta.to.global.u64 	%rd292, %rd291;
	add.s64 	%rd294, %rd292, %rd281;
	ld.global.f64 	%fd93, [%rd294+8];
	ld.global.u64 	%rd295, [g_trans_x];
	cvta.to.global.u64 	%rd296, %rd295;
	add.s64 	%rd298, %rd296, %rd231;
	ld.global.f64 	%fd94, [%rd298];
	fma.rn.f64 	%fd95, %fd92, %fd93, %fd94;
	st.global.f64 	[%rd298], %fd95;
	@%p20 bra 	$L__BB1_30;
	ld.global.u64 	%rd299, [l_flat];
	cvta.to.global.u64 	%rd300, %rd299;
	add.s32 	%r79, %r42, %r1;
	mul.wide.u32 	%rd301, %r79, 8;
	add.s64 	%rd302, %rd300, %rd301;
	ld.global.f64 	%fd96, [%rd302];
	ld.global.u64 	%rd303, [g_temp_x3];
	cvta.to.global.u64 	%rd304, %rd303;
	add.s64 	%rd306, %rd304, %rd281;
	ld.global.f64 	%fd97, [%rd306+16];
	ld.global.u64 	%rd307, [g_trans_x];
	cvta.to.global.u64 	%rd308, %rd307;
	add.s64 	%rd310, %rd308, %rd231;
	ld.global.f64 	%fd98, [%rd310];
	fma.rn.f64 	%fd99, %fd96, %fd97, %fd98;
	st.global.f64 	[%rd310], %fd99;
$L__BB1_30:
	cvt.u32.u64 	%r80, %rd8;
	add.s32 	%r95, %r80, 1;
	setp.ne.s32 	%p21, %r95, %r1;
	@%p21 bra 	$L__BB1_23;
$L__BB1_31:
	setp.lt.s32 	%p22, %r1, 1;
	ld.global.u64 	%rd311, [g_trans_x];
	cvta.to.global.u64 	%rd17, %rd311;
	mov.f64 	%fd171, 0d0000000000000000;
	@%p22 bra 	$L__BB1_44;
	and.b32  	%r44, %r1, 15;
	setp.lt.u32 	%p23, %r1, 16;
	mov.b32 	%r103, 0;
	mov.f64 	%fd171, 0d0000000000000000;
	@%p23 bra 	$L__BB1_35;
	and.b32  	%r103, %r1, 2147483632;
	neg.s32 	%r101, %r103;
	shl.b64 	%rd312, %rd2, 3;
	add.s64 	%rd313, %rd312, %rd17;
	add.s64 	%rd339, %rd313, 64;
	mov.f64 	%fd171, 0d0000000000000000;
$L__BB1_34:
	.pragma "nounroll";
	ld.global.f64 	%fd104, [%rd339+-64];
	fma.rn.f64 	%fd105, %fd104, %fd104, %fd171;
	ld.global.f64 	%fd106, [%rd339+-56];
	fma.rn.f64 	%fd107, %fd106, %fd106, %fd105;
	ld.global.f64 	%fd108, [%rd339+-48];
	fma.rn.f64 	%fd109, %fd108, %fd108, %fd107;
	ld.global.f64 	%fd110, [%rd339+-40];
	fma.rn.f64 	%fd111, %fd110, %fd110, %fd109;
	ld.global.f64 	%fd112, [%rd339+-32];
	fma.rn.f64 	%fd113, %fd112, %fd112, %fd111;
	ld.global.f64 	%fd114, [%rd339+-24];
	fma.rn.f64 	%fd115, %fd114, %fd114, %fd113;
	ld.global.f64 	%fd116, [%rd339+-16];
	fma.rn.f64 	%fd117, %fd116, %fd116, %fd115;
	ld.global.f64 	%fd118, [%rd339+-8];
	fma.rn.f64 	%fd119, %fd118, %fd118, %fd117;
	ld.global.f64 	%fd120, [%rd339];
	fma.rn.f64 	%fd121, %fd120, %fd120, %fd119;
	ld.global.f64 	%fd122, [%rd339+8];
	fma.rn.f64 	%fd123, %fd122, %fd122, %fd121;
	ld.global.f64 	%fd124, [%rd339+16];
	fma.rn.f64 	%fd125, %fd124, %fd124, %fd123;
	ld.global.f64 	%fd126, [%rd339+24];
	fma.rn.f64 	%fd127, %fd126, %fd126, %fd125;
	ld.global.f64 	%fd128, [%rd339+32];
	fma.rn.f64 	%fd129, %fd128, %fd128, %fd127;
	ld.global.f64 	%fd130, [%rd339+40];
	fma.rn.f64 	%fd131, %fd130, %fd130, %fd129;
	ld.global.f64 	%fd132, [%rd339+48];
	fma.rn.f64 	%fd133, %fd132, %fd132, %fd131;
	ld.global.f64 	%fd134, [%rd339+56];
	fma.rn.f64 	%fd171, %fd134, %fd134, %fd133;
	add.s32 	%r101, %r101, 16;
	add.s64 	%rd339, %rd339, 128;
	setp.ne.s32 	%p24, %r101, 0;
	@%p24 bra 	$L__BB1_34;
$L__BB1_35:
	setp.eq.s32 	%p25, %r44, 0;
	@%p25 bra 	$L__BB1_44;
	and.b32  	%r50, %r1, 7;
	setp.lt.u32 	%p26, %r44, 8;
	@%p26 bra 	$L__BB1_38;
	cvt.u64.u32 	%rd314, %r103;
	add.s64 	%rd315, %rd314, %rd2;
	shl.b64 	%rd316, %rd315, 3;
	add.s64 	%rd317, %rd17, %rd316;
	ld.global.f64 	%fd136, [%rd317];
	fma.rn.f64 	%fd137, %fd136, %fd136, %fd171;
	ld.global.f64 	%fd138, [%rd317+8];
	fma.rn.f64 	%fd139, %fd138, %fd138, %fd137;
	ld.global.f64 	%fd140, [%rd317+16];
	fma.rn.f64 	%fd141, %fd140, %fd140, %fd139;
	ld.global.f64 	%fd142, [%rd317+24];
	fma.rn.f64 	%fd143, %fd142, %fd142, %fd141;
	ld.global.f64 	%fd144, [%rd317+32];
	fma.rn.f64 	%fd145, %fd144, %fd144, %fd143;
	ld.global.f64 	%fd146, [%rd317+40];
	fma.rn.f64 	%fd147, %fd146, %fd146, %fd145;
	ld.global.f64 	%fd148, [%rd317+48];
	fma.rn.f64 	%fd149, %fd148, %fd148, %fd147;
	ld.global.f64 	%fd150, [%rd317+56];
	fma.rn.f64 	%fd171, %fd150, %fd150, %fd149;
	add.s32 	%r103, %r103, 8;
$L__BB1_38:
	setp.eq.s32 	%p27, %r50, 0;
	@%p27 bra 	$L__BB1_44;
	and.b32  	%r53, %r1, 3;
	setp.lt.u32 	%p28, %r50, 4;
	@%p28 bra 	$L__BB1_41;
	cvt.u64.u32 	%rd318, %r103;
	add.s64 	%rd319, %rd318, %rd2;
	shl.b64 	%rd320, %rd319, 3;
	add.s64 	%rd321, %rd17, %rd320;
	ld.global.f64 	%fd152, [%rd321];
	fma.rn.f64 	%fd153, %fd152, %fd152, %fd171;
	ld.global.f64 	%fd154, [%rd321+8];
	fma.rn.f64 	%fd155, %fd154, %fd154, %fd153;
	ld.global.f64 	%fd156, [%rd321+16];
	fma.rn.f64 	%fd157, %fd156, %fd156, %fd155;
	ld.global.f64 	%fd158, [%rd321+24];
	fma.rn.f64 	%fd171, %fd158, %fd158, %fd157;
	add.s32 	%r103, %r103, 4;
$L__BB1_41:
	setp.eq.s32 	%p29, %r53, 0;
	@%p29 bra 	$L__BB1_44;
	cvt.u64.u32 	%rd322, %r103;
	add.s64 	%rd323, %rd322, %rd2;
	shl.b64 	%rd324, %rd323, 3;
	add.s64 	%rd340, %rd17, %rd324;
	neg.s32 	%r105, %r53;
$L__BB1_43:
	.pragma "nounroll";
	ld.global.f64 	%fd159, [%rd340];
	fma.rn.f64 	%fd171, %fd159, %fd159, %fd171;
	add.s64 	%rd340, %rd340, 8;
	add.s32 	%r105, %r105, 1;
	setp.ne.s32 	%p30, %r105, 0;
	@%p30 bra 	$L__BB1_43;
$L__BB1_44:
	cvta.to.global.u64 	%rd325, %rd24;
	ld.global.u64 	%rd326, [g_basic_f];
	cvta.to.global.u64 	%rd327, %rd326;
	ld.const.u32 	%r82, [nfunc];
	mul.lo.s32 	%r83, %r82, %r2;
	mul.wide.u32 	%rd328, %r83, 8;
	add.s64 	%rd329, %rd327, %rd328;
	st.global.f64 	[%rd329], %fd171;
	ld.global.u64 	%rd330, [g_basic_f];
	cvta.to.global.u64 	%rd331, %rd330;
	add.s64 	%rd332, %rd331, %rd328;
	ld.global.f64 	%fd160, [%rd332];
	ld.global.u64 	%rd333, [bias];
	cvta.to.global.u64 	%rd334, %rd333;
	ld.global.f64 	%fd161, [%rd334];
	add.f64 	%fd162, %fd160, %fd161;
	mul.wide.u32 	%rd335, %r2, 8;
	add.s64 	%rd336, %rd325, %rd335;
	st.global.f64 	[%rd336], %fd162;
	ret;

}
	// .globl	calc_benchmark_func_f2
.visible .entry calc_benchmark_func_f2(
	.param .u64 .ptr .align 1 calc_benchmark_func_f2_param_0,
	.param .u64 .ptr .align 1 calc_benchmark_func_f2_param_1
)
{
	.reg .pred 	%p<33>;
	.reg .b16 	%rs<9>;
	.reg .b32 	%r<101>;
	.reg .b64 	%rd<333>;
	.reg .b64 	%fd<180>;

	ld.param.u64 	%rd15, [calc_benchmark_func_f2_param_0];
	ld.param.u64 	%rd14, [calc_benchmark_func_f2_param_1];
	cvta.to.global.u64 	%rd1, %rd15;
	ld.const.u32 	%r1, [nreal];
	mov.u32 	%r47, %ctaid.y;
	mov.u32 	%r48, %ntid.x;
	mov.u32 	%r49, %tid.x;
	mad.lo.s32 	%r2, %r47, %r48, %r49;
	mul.lo.s32 	%r50, %r1, %r2;
	cvt.u64.u32 	%rd2, %r50;
	setp.lt.s32 	%p1, %r1, 1;
	@%p1 bra 	$L__BB2_31;
	and.b32  	%r3, %r1, 3;
	setp.lt.u32 	%p2, %r1, 4;
	mov.b32 	%r81, 0;
	@%p2 bra 	$L__BB2_4;
	and.b32  	%r81, %r1, 2147483644;
	mov.b32 	%r84, 0;
$L__BB2_3:
	cvt.u64.u32 	%rd16, %r84;
	add.s64 	%rd17, %rd16, %rd2;
	shl.b64 	%rd18, %rd17, 3;
	add.s64 	%rd19, %rd1, %rd18;
	ld.global.f64 	%fd18, [%rd19];
	ld.global.u64 	%rd20, [o];
	cvta.to.global.u64 	%rd21, %rd20;
	ld.global.u64 	%rd22, [%rd21];
	cvta.to.global.u64 	%rd23, %rd22;
	mul.wide.u32 	%rd24, %r84, 8;
	add.s64 	%rd25, %rd23, %rd24;
	ld.global.f64 	%fd19, [%rd25];
	sub.f64 	%fd20, %fd18, %fd19;
	ld.global.u64 	%rd26, [g_temp_x1];
	cvta.to.global.u64 	%rd27, %rd26;
	add.s64 	%rd28, %rd27, %rd18;
	st.global.f64 	[%rd28], %fd20;
	ld.global.f64 	%fd21, [%rd19+8];
	ld.global.u64 	%rd29, [o];
	cvta.to.global.u64 	%rd30, %rd29;
	ld.global.u64 	%rd31, [%rd30];
	cvta.to.global.u64 	%rd32, %rd31;
	add.s64 	%rd33, %rd32, %rd24;
	ld.global.f64 	%fd22, [%rd33+8];
	sub.f64 	%fd23, %fd21, %fd22;
	ld.global.u64 	%rd34, [g_temp_x1];
	cvta.to.global.u64 	%rd35, %rd34;
	add.s64 	%rd36, %rd35, %rd18;
	st.global.f64 	[%rd36+8], %fd23;
	ld.global.f64 	%fd24, [%rd19+16];
	ld.global.u64 	%rd37, [o];
	cvta.to.global.u64 	%rd38, %rd37;
	ld.global.u64 	%rd39, [%rd38];
	cvta.to.global.u64 	%rd40, %rd39;
	add.s64 	%rd41, %rd40, %rd24;
	ld.global.f64 	%fd25, [%rd41+16];
	sub.f64 	%fd26, %fd24, %fd25;
	ld.global.u64 	%rd42, [g_temp_x1];
	cvta.to.global.u64 	%rd43, %rd42;
	add.s64 	%rd44, %rd43, %rd18;
	st.global.f64 	[%rd44+16], %fd26;
	ld.global.f64 	%fd27, [%rd19+24];
	ld.global.u64 	%rd45, [o];
	cvta.to.global.u64 	%rd46, %rd45;
	ld.global.u64 	%rd47, [%rd46];
	cvta.to.global.u64 	%rd48, %rd47;
	add.s64 	%rd49, %rd48, %rd24;
	ld.global.f64 	%fd28, [%rd49+24];
	sub.f64 	%fd29, %fd27, %fd28;
	ld.global.u64 	%rd50, [g_temp_x1];
	cvta.to.global.u64 	%rd51, %rd50;
	add.s64 	%rd52, %rd51, %rd18;
	st.global.f64 	[%rd52+24], %fd29;
	add.s32 	%r84, %r84, 4;
	setp.eq.s32 	%p3, %r84, %r81;
	@%p3 bra 	$L__BB2_4;
	bra.uni 	$L__BB2_3;
$L__BB2_4:
	setp.eq.s32 	%p4, %r3, 0;
	@%p4 bra 	$L__BB2_7;
	mov.b32 	%r83, 0;
$L__BB2_6:
	.pragma "nounroll";
	cvt.u64.u32 	%rd53, %r81;
	add.s64 	%rd54, %rd53, %rd2;
	shl.b64 	%rd55, %rd54, 3;
	add.s64 	%rd56, %rd1, %rd55;
	ld.global.f64 	%fd30, [%rd56];
	ld.global.u64 	%rd57, [o];
	cvta.to.global.u64 	%rd58, %rd57;
	ld.global.u64 	%rd59, [%rd58];
	cvta.to.global.u64 	%rd60, %rd59;
	mul.wide.u32 	%rd61, %r81, 8;
	add.s64 	%rd62, %rd60, %rd61;
	ld.global.f64 	%fd31, [%rd62];
	sub.f64 	%fd32, %fd30, %fd31;
	ld.global.u64 	%rd63, [g_temp_x1];
	cvta.to.global.u64 	%rd64, %rd63;
	add.s64 	%rd65, %rd64, %rd55;
	st.global.f64 	[%rd65], %fd32;
	add.s32 	%r81, %r81, 1;
	add.s32 	%r83, %r83, 1;
	setp.ne.s32 	%p5, %r83, %r3;
	@%p5 bra 	$L__BB2_6;
$L__BB2_7:
	setp.lt.u32 	%p6, %r1, 4;
	mov.b32 	%r85, 0;
	@%p6 bra 	$L__BB2_10;
	and.b32  	%r85, %r1, 2147483644;
	mov.b32 	%r91, 0;
$L__BB2_9:
	ld.global.u64 	%rd66, [g_temp_x1];
	cvta.to.global.u64 	%rd67, %rd66;
	cvt.u64.u32 	%rd68, %r91;
	add.s64 	%rd69, %rd2, %rd68;
	shl.b64 	%rd70, %rd69, 3;
	add.s64 	%rd71, %rd67, %rd70;
	ld.global.f64 	%fd33, [%rd71];
	ld.global.u64 	%rd72, [lambda];
	cvta.to.global.u64 	%rd73, %rd72;
	ld.global.f64 	%fd34, [%rd73];
	div.rn.f64 	%fd35, %fd33, %fd34;
	ld.global.u64 	%rd74, [g_temp_x2];
	cvta.to.global.u64 	%rd75, %rd74;
	add.s64 	%rd76, %rd75, %rd70;
	st.global.f64 	[%rd76], %fd35;
	ld.global.u64 	%rd77, [g_temp_x1];
	cvta.to.global.u64 	%rd78, %rd77;
	add.s64 	%rd79, %rd78, %rd70;
	ld.global.f64 	%fd36, [%rd79+8];
	ld.global.u64 	%rd80, [lambda];
	cvta.to.global.u64 	%rd81, %rd80;
	ld.global.f64 	%fd37, [%rd81];
	div.rn.f64 	%fd38, %fd36, %fd37;
	ld.global.u64 	%rd82, [g_temp_x2];
	cvta.to.global.u64 	%rd83, %rd82;
	add.s64 	%rd84, %rd83, %rd70;
	st.global.f64 	[%rd84+8], %fd38;
	ld.global.u64 	%rd85, [g_temp_x1];
	cvta.to.global.u64 	%rd86, %rd85;
	add.s64 	%rd87, %rd86, %rd70;
	ld.global.f64 	%fd39, [%rd87+16];
	ld.global.u64 	%rd88, [lambda];
	cvta.to.global.u64 	%rd89, %rd88;
	ld.global.f64 	%fd40, [%rd89];
	div.rn.f64 	%fd41, %fd39, %fd40;
	ld.global.u64 	%rd90, [g_temp_x2];
	cvta.to.global.u64 	%rd91, %rd90;
	add.s64 	%rd92, %rd91, %rd70;
	st.global.f64 	[%rd92+16], %fd41;
	ld.global.u64 	%rd93, [g_temp_x1];
	cvta.to.global.u64 	%rd94, %rd93;
	add.s64 	%rd95, %rd94, %rd70;
	ld.global.f64 	%fd42, [%rd95+24];
	ld.global.u64 	%rd96, [lambda];
	cvta.to.global.u64 	%rd97, %rd96;
	ld.global.f64 	%fd43, [%rd97];
	div.rn.f64 	%fd44, %fd42, %fd43;
	ld.global.u64 	%rd98, [g_temp_x2];
	cvta.to.global.u64 	%rd99, %rd98;
	add.s64 	%rd100, %rd99, %rd70;
	st.global.f64 	[%rd100+24], %fd44;
	add.s32 	%r91, %r91, 4;
	setp.eq.s32 	%p7, %r91, %r85;
	@%p7 bra 	$L__BB2_10;
	bra.uni 	$L__BB2_9;
$L__BB2_10:
	setp.eq.s32 	%p8, %r3, 0;
	@%p8 bra 	$L__BB2_13;
	mov.b32 	%r87, 0;
$L__BB2_12:
	.pragma "nounroll";
	ld.global.u64 	%rd101, [g_temp_x1];
	cvta.to.global.u64 	%rd102, %rd101;
	cvt.u64.u32 	%rd103, %r85;
	add.s64 	%rd104, %rd2, %rd103;
	shl.b64 	%rd105, %rd104, 3;
	add.s64 	%rd106, %rd102, %rd105;
	ld.global.f64 	%fd45, [%rd106];
	ld.global.u64 	%rd107, [lambda];
	cvta.to.global.u64 	%rd108, %rd107;
	ld.global.f64 	%fd46, [%rd108];
	div.rn.f64 	%fd47, %fd45, %fd46;
	ld.global.u64 	%rd109, [g_temp_x2];
	cvta.to.global.u64 	%rd110, %rd109;
	add.s64 	%rd111, %rd110, %rd105;
	st.global.f64 	[%rd111], %fd47;
	add.s32 	%r85, %r85, 1;
	add.s32 	%r87, %r87, 1;
	setp.ne.s32 	%p9, %r87, %r3;
	@%p9 bra 	$L__BB2_12;
$L__BB2_13:
	and.b32  	%r18, %r1, 2147483644;
	mov.b32 	%r88, 0;
$L__BB2_14:
	setp.lt.u32 	%p10, %r1, 4;
	ld.global.u64 	%rd112, [g_temp_x3];
	cvta.to.global.u64 	%rd113, %rd112;
	cvt.u64.u32 	%rd3, %r88;
	add.s64 	%rd4, %rd2, %rd3;
	shl.b64 	%rd114, %rd4, 3;
	add.s64 	%rd115, %rd113, %rd114;
	mov.b64 	%rd116, 0;
	st.global.u64 	[%rd115], %rd116;
	mov.b32 	%r90, 0;
	@%p10 bra 	$L__BB2_17;
	mov.b32 	%r89, 0;
$L__BB2_16:
	ld.global.u64 	%rd117, [g];
	cvta.to.global.u64 	%rd118, %rd117;
	cvt.u64.u32 	%rd119, %r89;
	mul.wide.u32 	%rd120, %r89, 8;
	add.s64 	%rd121, %rd118, %rd120;
	ld.global.u64 	%rd122, [%rd121];
	cvta.to.global.u64 	%rd123, %rd122;
	shl.b64 	%rd124, %rd3, 3;
	add.s64 	%rd125, %rd123, %rd124;
	ld.global.f64 	%fd48, [%rd125];
	ld.global.u64 	%rd126, [g_temp_x2];
	cvta.to.global.u64 	%rd127, %rd126;
	add.s64 	%rd128, %rd2, %rd119;
	shl.b64 	%rd129, %rd128, 3;
	add.s64 	%rd130, %rd127, %rd129;
	ld.global.f64 	%fd49, [%rd130];
	ld.global.u64 	%rd131, [g_temp_x3];
	cvta.to.global.u64 	%rd132, %rd131;
	add.s64 	%rd134, %rd132, %rd114;
	ld.global.f64 	%fd50, [%rd134];
	fma.rn.f64 	%fd51, %fd48, %fd49, %fd50;
	st.global.f64 	[%rd134], %fd51;
	ld.global.u64 	%rd135, [g];
	cvta.to.global.u64 	%rd136, %rd135;
	add.s64 	%rd137, %rd136, %rd120;
	ld.global.u64 	%rd138, [%rd137+8];
	cvta.to.global.u64 	%rd139, %rd138;
	add.s64 	%rd140, %rd139, %rd124;
	ld.global.f64 	%fd52, [%rd140];
	ld.global.u64 	%rd141, [g_temp_x2];
	cvta.to.global.u64 	%rd142, %rd141;
	add.s64 	%rd143, %rd142, %rd129;
	ld.global.f64 	%fd53, [%rd143+8];
	ld.global.u64 	%rd144, [g_temp_x3];
	cvta.to.global.u64 	%rd145, %rd144;
	add.s64 	%rd146, %rd145, %rd114;
	ld.global.f64 	%fd54, [%rd146];
	fma.rn.f64 	%fd55, %fd52, %fd53, %fd54;
	st.global.f64 	[%rd146], %fd55;
	ld.global.u64 	%rd147, [g];
	cvta.to.global.u64 	%rd148, %rd147;
	add.s64 	%rd149, %rd148, %rd120;
	ld.global.u64 	%rd150, [%rd149+16];
	cvta.to.global.u64 	%rd151, %rd150;
	add.s64 	%rd152, %rd151, %rd124;
	ld.global.f64 	%fd56, [%rd152];
	ld.global.u64 	%rd153, [g_temp_x2];
	cvta.to.global.u64 	%rd154, %rd153;
	add.s64 	%rd155, %rd154, %rd129;
	ld.global.f64 	%fd57, [%rd155+16];
	ld.global.u64 	%rd156, [g_temp_x3];
	cvta.to.global.u64 	%rd157, %rd156;
	add.s64 	%rd158, %rd157, %rd114;
	ld.global.f64 	%fd58, [%rd158];
	fma.rn.f64 	%fd59, %fd56, %fd57, %fd58;
	st.global.f64 	[%rd158], %fd59;
	ld.global.u64 	%rd159, [g];
	cvta.to.global.u64 	%rd160, %rd159;
	add.s64 	%rd161, %rd160, %rd120;
	ld.global.u64 	%rd162, [%rd161+24];
	cvta.to.global.u64 	%rd163, %rd162;
	add.s64 	%rd164, %rd163, %rd124;
	ld.global.f64 	%fd60, [%rd164];
	ld.global.u64 	%rd165, [g_temp_x2];
	cvta.to.global.u64 	%rd166, %rd165;
	add.s64 	%rd167, %rd166, %rd129;
	ld.global.f64 	%fd61, [%rd167+24];
	ld.global.u64 	%rd168, [g_temp_x3];
	cvta.to.global.u64 	%rd169, %rd168;
	add.s64 	%rd170, %rd169, %rd114;
	ld.global.f64 	%fd62, [%rd170];
	fma.rn.f64 	%fd63, %fd60, %fd61, %fd62;
	st.global.f64 	[%rd170], %fd63;
	add.s32 	%r89, %r89, 4;
	setp.ne.s32 	%p11, %r89, %r18;
	mov.u32 	%r90, %r18;
	@%p11 bra 	$L__BB2_16;
$L__BB2_17:
	setp.eq.s32 	%p12, %r3, 0;
	@%p12 bra 	$L__BB2_21;
	setp.eq.s32 	%p13, %r3, 1;
	ld.global.u64 	%rd171, [g];
	cvta.to.global.u64 	%rd172, %rd171;
	cvt.u64.u32 	%rd5, %r90;
	mul.wide.u32 	%rd173, %r90, 8;
	add.s64 	%rd174, %rd172, %rd173;
	ld.global.u64 	%rd175, [%rd174];
	cvta.to.global.u64 	%rd176, %rd175;
	shl.b64 	%rd177, %rd3, 3;
	add.s64 	%rd178, %rd176, %rd177;
	ld.global.f64 	%fd64, [%rd178];
	ld.global.u64 	%rd179, [g_temp_x2];
	cvta.to.global.u64 	%rd180, %rd179;
	add.s64 	%rd6, %rd2, %rd5;
	shl.b64 	%rd181, %rd6, 3;
	add.s64 	%rd182, %rd180, %rd181;
	ld.global.f64 	%fd65, [%rd182];
	ld.global.u64 	%rd183, [g_temp_x3];
	cvta.to.global.u64 	%rd184, %rd183;
	add.s64 	%rd186, %rd184, %rd114;
	ld.global.f64 	%fd66, [%rd186];
	fma.rn.f64 	%fd67, %fd64, %fd65, %fd66;
	st.global.f64 	[%rd186], %fd67;
	@%p13 bra 	$L__BB2_21;
	setp.eq.s32 	%p14, %r3, 2;
	ld.global.u64 	%rd187, [g];
	cvta.to.global.u64 	%rd188, %rd187;
	shl.b64 	%rd189, %rd5, 3;
	add.s64 	%rd190, %rd188, %rd189;
	ld.global.u64 	%rd191, [%rd190+8];
	cvta.to.global.u64 	%rd192, %rd191;
	add.s64 	%rd194, %rd192, %rd177;
	ld.global.f64 	%fd68, [%rd194];
	ld.global.u64 	%rd195, [g_temp_x2];
	cvta.to.global.u64 	%rd196, %rd195;
	add.s64 	%rd198, %rd196, %rd181;
	ld.global.f64 	%fd69, [%rd198+8];
	ld.global.u64 	%rd199, [g_temp_x3];
	cvta.to.global.u64 	%rd200, %rd199;
	add.s64 	%rd202, %rd200, %rd114;
	ld.global.f64 	%fd70, [%rd202];
	fma.rn.f64 	%fd71, %fd68, %fd69, %fd70;
	st.global.f64 	[%rd202], %fd71;
	@%p14 bra 	$L__BB2_21;
	ld.global.u64 	%rd203, [g];
	cvta.to.global.u64 	%rd204, %rd203;
	add.s64 	%rd206, %rd204, %rd189;
	ld.global.u64 	%rd207, [%rd206+16];
	cvta.to.global.u64 	%rd208, %rd207;
	shl.b64 	%rd209, %rd3, 3;
	add.s64 	%rd210, %rd208, %rd209;
	ld.global.f64 	%fd72, [%rd210];
	ld.global.u64 	%rd211, [g_temp_x2];
	cvta.to.global.u64 	%rd212, %rd211;
	add.s64 	%rd214, %rd212, %rd181;
	ld.global.f64 	%fd73, [%rd214+16];
	ld.global.u64 	%rd215, [g_temp_x3];
	cvta.to.global.u64 	%rd216, %rd215;
	add.s64 	%rd218, %rd216, %rd114;
	ld.global.f64 	%fd74, [%rd218];
	fma.rn.f64 	%fd75, %fd72, %fd73, %fd74;
	st.global.f64 	[%rd218], %fd75;
$L__BB2_21:
	cvt.u32.u64 	%r60, %rd3;
	add.s32 	%r88, %r60, 1;
	setp.eq.s32 	%p15, %r88, %r1;
	@%p15 bra 	$L__BB2_22;
	bra.uni 	$L__BB2_14;
$L__BB2_22:
	mov.b32 	%r92, 0;
$L__BB2_23:
	setp.lt.u32 	%p16, %r1, 4;
	ld.global.u64 	%rd219, [g_trans_x];
	cvta.to.global.u64 	%rd220, %rd219;
	cvt.u64.u32 	%rd221, %r92;
	add.s64 	%rd7, %rd2, %rd221;
	shl.b64 	%rd222, %rd7, 3;
	add.s64 	%rd223, %rd220, %rd222;
	mov.b64 	%rd224, 0;
	st.global.u64 	[%rd223], %rd224;
	mov.b32 	%r94, 0;
	@%p16 bra 	$L__BB2_26;
	mov.b32 	%r93, 0;
$L__BB2_25:
	ld.global.u64 	%rd225, [l_flat];
	cvta.to.global.u64 	%rd226, %rd225;
	mad.lo.s32 	%r64, %r1, %r93, %r92;
	mul.wide.u32 	%rd227, %r64, 8;
	add.s64 	%rd228, %rd226, %rd227;
	ld.global.f64 	%fd76, [%rd228];
	ld.global.u64 	%rd229, [g_temp_x3];
	cvta.to.global.u64 	%rd230, %rd229;
	cvt.u64.u32 	%rd231, %r93;
	add.s64 	%rd232, %rd2, %rd231;
	shl.b64 	%rd233, %rd232, 3;
	add.s64 	%rd234, %rd230, %rd233;
	ld.global.f64 	%fd77, [%rd234];
	ld.global.u64 	%rd235, [g_trans_x];
	cvta.to.global.u64 	%rd236, %rd235;
	add.s64 	%rd238, %rd236, %rd222;
	ld.global.f64 	%fd78, [%rd238];
	fma.rn.f64 	%fd79, %fd76, %fd77, %fd78;
	st.global.f64 	[%rd238], %fd79;
	ld.global.u64 	%rd239, [l_flat];
	cvta.to.global.u64 	%rd240, %rd239;
	add.s32 	%r65, %r64, %r1;
	mul.wide.u32 	%rd241, %r65, 8;
	add.s64 	%rd242, %rd240, %rd241;
	ld.global.f64 	%fd80, [%rd242];
	ld.global.u64 	%rd243, [g_temp_x3];
	cvta.to.global.u64 	%rd244, %rd243;
	add.s64 	%rd245, %rd244, %rd233;
	ld.global.f64 	%fd81, [%rd245+8];
	ld.global.u64 	%rd246, [g_trans_x];
	cvta.to.global.u64 	%rd247, %rd246;
	add.s64 	%rd248, %rd247, %rd222;
	ld.global.f64 	%fd82, [%rd248];
	fma.rn.f64 	%fd83, %fd80, %fd81, %fd82;
	st.global.f64 	[%rd248], %fd83;
	ld.global.u64 	%rd249, [l_flat];
	cvta.to.global.u64 	%rd250, %rd249;
	add.s32 	%r66, %r65, %r1;
	mul.wide.u32 	%rd251, %r66, 8;
	add.s64 	%rd252, %rd250, %rd251;
	ld.global.f64 	%fd84, [%rd252];
	ld.global.u64 	%rd253, [g_temp_x3];
	cvta.to.global.u64 	%rd254, %rd253;
	add.s64 	%rd255, %rd254, %rd233;
	ld.global.f64 	%fd85, [%rd255+16];
	ld.global.u64 	%rd256, [g_trans_x];
	cvta.to.global.u64 	%rd257, %rd256;
	add.s64 	%rd258, %rd257, %rd222;
	ld.global.f64 	%fd86, [%rd258];
	fma.rn.f64 	%fd87, %fd84, %fd85, %fd86;
	st.global.f64 	[%rd258], %fd87;
	ld.global.u64 	%rd259, [l_flat];
	cvta.to.global.u64 	%rd260, %rd259;
	add.s32 	%r67, %r66, %r1;
	mul.wide.u32 	%rd261, %r67, 8;
	add.s64 	%rd262, %rd260, %rd261;
	ld.global.f64 	%fd88, [%rd262];
	ld.global.u64 	%rd263, [g_temp_x3];
	cvta.to.global.u64 	%rd264, %rd263;
	add.s64 	%rd265, %rd264, %rd233;
	ld.global.f64 	%fd89, [%rd265+24];
	ld.global.u64 	%rd266, [g_trans_x];
	cvta.to.global.u64 	%rd267, %rd266;
	add.s64 	%rd268, %rd267, %rd222;
	ld.global.f64 	%fd90, [%rd268];
	fma.rn.f64 	%fd91, %fd88, %fd89, %fd90;
	st.global.f64 	[%rd268], %fd91;
	add.s32 	%r93, %r93, 4;
	setp.ne.s32 	%p17, %r93, %r18;
	mov.u32 	%r94, %r18;
	@%p17 bra 	$L__BB2_25;
$L__BB2_26:
	setp.eq.s32 	%p18, %r3, 0;
	@%p18 bra 	$L__BB2_30;
	setp.eq.s32 	%p19, %r3, 1;
	ld.global.u64 	%rd269, [l_flat];
	cvta.to.global.u64 	%rd270, %rd269;
	mad.lo.s32 	%r30, %r1, %r94, %r92;
	mul.wide.u32 	%rd271, %r30, 8;
	add.s64 	%rd272, %rd270, %rd271;
	ld.global.f64 	%fd92, [%rd272];
	ld.global.u64 	%rd273, [g_temp_x3];
	cvta.to.global.u64 	%rd274, %rd273;
	cvt.u64.u32 	%rd275, %r94;
	add.s64 	%rd8, %rd2, %rd275;
	shl.b64 	%rd276, %rd8, 3;
	add.s64 	%rd277, %rd274, %rd276;
	ld.global.f64 	%fd93, [%rd277];
	ld.global.u64 	%rd278, [g_trans_x];
	cvta.to.global.u64 	%rd279, %rd278;
	add.s64 	%rd281, %rd279, %rd222;
	ld.global.f64 	%fd94, [%rd281];
	fma.rn.f64 	%fd95, %fd92, %fd93, %fd94;
	st.global.f64 	[%rd281], %fd95;
	@%p19 bra 	$L__BB2_30;
	setp.eq.s32 	%p20, %r3, 2;
	ld.global.u64 	%rd282, [l_flat];
	cvta.to.global.u64 	%rd283, %rd282;
	add.s32 	%r31, %r30, %r1;
	mul.wide.u32 	%rd284, %r31, 8;
	add.s64 	%rd285, %rd283, %rd284;
	ld.global.f64 	%fd96, [%rd285];
	ld.global.u64 	%rd286, [g_temp_x3];
	cvta.to.global.u64 	%rd287, %rd286;
	add.s64 	%rd289, %rd287, %rd276;
	ld.global.f64 	%fd97, [%rd289+8];
	ld.global.u64 	%rd290, [g_trans_x];
	cvta.to.global.u64 	%rd291, %rd290;
	add.s64 	%rd293, %rd291, %rd222;
	ld.global.f64 	%fd98, [%rd293];
	fma.rn.f64 	%fd99, %fd96, %fd97, %fd98;
	st.global.f64 	[%rd293], %fd99;
	@%p20 bra 	$L__BB2_30;
	ld.global.u64 	%rd294, [l_flat];
	cvta.to.global.u64 	%rd295, %rd294;
	add.s32 	%r68, %r31, %r1;
	mul.wide.u32 	%rd296, %r68, 8;
	add.s64 	%rd297, %rd295, %rd296;
	ld.global.f64 	%fd100, [%rd297];
	ld.global.u64 	%rd298, [g_temp_x3];
	cvta.to.global.u64 	%rd299, %rd298;
	add.s64 	%rd301, %rd299, %rd276;
	ld.global.f64 	%fd101, [%rd301+16];
	ld.global.u64 	%rd302, [g_trans_x];
	cvta.to.global.u64 	%rd303, %rd302;
	add.s64 	%rd305, %rd303, %rd222;
	ld.global.f64 	%fd102, [%rd305];
	fma.rn.f64 	%fd103, %fd100, %fd101, %fd102;
	st.global.f64 	[%rd305], %fd103;
$L__BB2_30:
	add.s32 	%r92, %r92, 1;
	setp.ne.s32 	%p21, %r92, %r1;
	@%p21 bra 	$L__BB2_23;
$L__BB2_31:
	setp.lt.s32 	%p22, %r1, 1;
	ld.global.u64 	%rd306, [g_trans_x];
	cvta.to.global.u64 	%rd9, %rd306;
	mov.f64 	%fd179, 0d0000000000000000;
	@%p22 bra 	$L__BB2_47;
	shl.b64 	%rd307, %rd2, 3;
	add.s64 	%rd308, %rd307, %rd9;
	add.s64 	%rd10, %rd308, 64;
	mov.f64 	%fd179, 0d0000000000000000;
	mov.b32 	%r95, 1;
	mov.b32 	%r96, 0;
	mov.b16 	%rs7, 0;
	mov.u16 	%rs8, %rs7;
$L__BB2_33:
	mov.u32 	%r33, %r96;
	mov.u32 	%r96, %r95;
	add.s16 	%rs7, %rs7, 1;
	add.s16 	%rs8, %rs8, 1;
	setp.lt.u32 	%p23, %r33, 15;
	mov.b32 	%r99, 0;
	mov.f64 	%fd178, 0d0000000000000000;
	@%p23 bra 	$L__BB2_36;
	and.b32  	%r99, %r96, -16;
	neg.s32 	%r97, %r99;
	mov.f64 	%fd178, 0d0000000000000000;
	mov.u64 	%rd332, %rd10;
$L__BB2_35:
	.pragma "nounroll";
	ld.global.f64 	%fd109, [%rd332+-64];
	add.f64 	%fd110, %fd178, %fd109;
	ld.global.f64 	%fd111, [%rd332+-56];
	add.f64 	%fd112, %fd110, %fd111;
	ld.global.f64 	%fd113, [%rd332+-48];
	add.f64 	%fd114, %fd112, %fd113;
	ld.global.f64 	%fd115, [%rd332+-40];
	add.f64 	%fd116, %fd114, %fd115;
	ld.global.f64 	%fd117, [%rd332+-32];
	add.f64 	%fd118, %fd116, %fd117;
	ld.global.f64 	%fd119, [%rd332+-24];
	add.f64 	%fd120, %fd118, %fd119;
	ld.global.f64 	%fd121, [%rd332+-16];
	add.f64 	%fd122, %fd120, %fd121;
	ld.global.f64 	%fd123, [%rd332+-8];
	add.f64 	%fd124, %fd122, %fd123;
	ld.global.f64 	%fd125, [%rd332];
	add.f64 	%fd126, %fd124, %fd125;
	ld.global.f64 	%fd127, [%rd332+8];
	add.f64 	%fd128, %fd126, %fd127;
	ld.global.f64 	%fd129, [%rd332+16];
	add.f64 	%fd130, %fd128, %fd129;
	ld.global.f64 	%fd131, [%rd332+24];
	add.f64 	%fd132, %fd130, %fd131;
	ld.global.f64 	%fd133, [%rd332+32];
	add.f64 	%fd134, %fd132, %fd133;
	ld.global.f64 	%fd135, [%rd332+40];
	add.f64 	%fd136, %fd134, %fd135;
	ld.global.f64 	%fd137, [%rd332+48];
	add.f64 	%fd138, %fd136, %fd137;
	ld.global.f64 	%fd139, [%rd332+56];
	add.f64 	%fd178, %fd138, %fd139;
	add.s32 	%r97, %r97, 16;
	add.s64 	%rd332, %rd332, 128;
	setp.ne.s32 	%p24, %r97, 0;
	@%p24 bra 	$L__BB2_35;
$L__BB2_36:
	and.b32  	%r72, %r96, 15;
	setp.eq.s32 	%p25, %r72, 0;
	@%p25 bra 	$L__BB2_46;
	cvt.u32.u16 	%r73, %rs8;
	and.b32  	%r40, %r73, 15;
	add.s32 	%r74, %r40, -1;
	setp.lt.u32 	%p26, %r74, 7;
	@%p26 bra 	$L__BB2_39;
	cvt.u64.u32 	%rd309, %r99;
	add.s64 	%rd310, %rd309, %rd2;
	shl.b64 	%rd311, %rd310, 3;
	add.s64 	%rd312, %rd9, %rd311;
	ld.global.f64 	%fd141, [%rd312];
	add.f64 	%fd142, %fd178, %fd141;
	ld.global.f64 	%fd143, [%rd312+8];
	add.f64 	%fd144, %fd142, %fd143;
	ld.global.f64 	%fd145, [%rd312+16];
	add.f64 	%fd146, %fd144, %fd145;
	ld.global.f64 	%fd147, [%rd312+24];
	add.f64 	%fd148, %fd146, %fd147;
	ld.global.f64 	%fd149, [%rd312+32];
	add.f64 	%fd150, %fd148, %fd149;
	ld.global.f64 	%fd151, [%rd312+40];
	add.f64 	%fd152, %fd150, %fd151;
	ld.global.f64 	%fd153, [%rd312+48];
	add.f64 	%fd154, %fd152, %fd153;
	ld.global.f64 	%fd155, [%rd312+56];
	add.f64 	%fd178, %fd154, %fd155;
	add.s32 	%r99, %r99, 8;
$L__BB2_39:
	and.b32  	%r75, %r40, 7;
	setp.eq.s32 	%p27, %r75, 0;
	@%p27 bra 	$L__BB2_46;
	cvt.u32.u16 	%r76, %rs7;
	and.b32  	%r77, %r76, 7;
	and.b32  	%r43, %r76, 3;
	add.s32 	%r78, %r77, -1;
	setp.lt.u32 	%p28, %r78, 3;
	@%p28 bra 	$L__BB2_42;
	cvt.u64.u32 	%rd313, %r99;
	add.s64 	%rd314, %rd313, %rd2;
	shl.b64 	%rd315, %rd314, 3;
	add.s64 	%rd316, %rd9, %rd315;
	ld.global.f64 	%fd157, [%rd316];
	add.f64 	%fd158, %fd178, %fd157;
	ld.global.f64 	%fd159, [%rd316+8];
	add.f64 	%fd160, %fd158, %fd159;
	ld.global.f64 	%fd161, [%rd316+16];
	add.f64 	%fd162, %fd160, %fd161;
	ld.global.f64 	%fd163, [%rd316+24];
	add.f64 	%fd178, %fd162, %fd163;
	add.s32 	%r99, %r99, 4;
$L__BB2_42:
	setp.eq.s32 	%p29, %r43, 0;
	@%p29 bra 	$L__BB2_46;
	cvt.u64.u32 	%rd317, %r99;
	add.s64 	%rd318, %rd317, %rd2;
	shl.b64 	%rd319, %rd318, 3;
	add.s64 	%rd13, %rd9, %rd319;
	ld.global.f64 	%fd164, [%rd13];
	add.f64 	%fd178, %fd178, %fd164;
	setp.eq.s32 	%p30, %r43, 1;
	@%p30 bra 	$L__BB2_46;
	ld.global.f64 	%fd165, [%rd13+8];
	add.f64 	%fd178, %fd178, %fd165;
	setp.eq.s32 	%p31, %r43, 2;
	@%p31 bra 	$L__BB2_46;
	ld.global.f64 	%fd166, [%rd13+16];
	add.f64 	%fd178, %fd178, %fd166;
$L__BB2_46:
	fma.rn.f64 	%fd179, %fd178, %fd178, %fd179;
	add.s32 	%r95, %r96, 1;
	setp.ne.s32 	%p32, %r96, %r1;
	@%p32 bra 	$L__BB2_33;
$L__BB2_47:
	cvta.to.global.u64 	%rd320, %rd14;
	ld.global.u64 	%rd321, [g_basic_f];
	cvta.to.global.u64 	%rd322, %rd321;
	ld.const.u32 	%r79, [nfunc];
	mul.lo.s32 	%r80, %r79, %r2;
	mul.wide.u32 	%rd323, %r80, 8;
	add.s64 	%rd324, %rd322, %rd323;
	st.global.f64 	[%rd324], %fd179;
	ld.global.u64 	%rd325, [g_basic_f];
	cvta.to.global.u64 	%rd326, %rd325;
	add.s64 	%rd327, %rd326, %rd323;
	ld.global.f64 	%fd167, [%rd327];
	ld.global.u64 	%rd328, [bias];
	cvta.to.global.u64 	%rd329, %rd328;
	ld.global.f64 	%fd168, [%rd329];
	add.f64 	%fd169, %fd167, %fd168;
	mul.wide.u32 	%rd330, %r2, 8;
	add.s64 	%rd331, %rd320, %rd330;
	st.global.f64 	[%rd331], %fd169;
	ret;

}
	// .globl	calc_benchmark_func_f3
.visible .entry calc_benchmark_func_f3(
	.param .u64 .ptr .align 1 calc_benchmark_func_f3_param_0,
	.param .u64 .ptr .align 1 calc_benchmark_func_f3_param_1
)
{
	.reg .pred 	%p<51>;
	.reg .b32 	%r<125>;
	.reg .b64 	%rd<267>;
	.reg .b64 	%fd<164>;

	ld.param.u64 	%rd21, [calc_benchmark_func_f3_param_0];
	ld.param.u64 	%rd20, [calc_benchmark_func_f3_param_1];
	cvta.to.global.u64 	%rd1, %rd21;
	ld.const.u32 	%r1, [nreal];
	mov.u32 	%r56, %ctaid.y;
	mov.u32 	%r57, %ntid.x;
	mov.u32 	%r58, %tid.x;
	mad.lo.s32 	%r2, %r56, %r57, %r58;
	mul.lo.s32 	%r59, %r1, %r2;
	cvt.u64.u32 	%rd2, %r59;
	setp.lt.s32 	%p1, %r1, 1;
	@%p1 bra 	$L__BB3_31;
	and.b32  	%r3, %r1, 3;
	setp.lt.u32 	%p2, %r1, 4;
	mov.b32 	%r105, 0;
	@%p2 bra 	$L__BB3_4;
	and.b32  	%r105, %r1, 2147483644;
	mov.b32 	%r108, 0;
$L__BB3_3:
	cvt.u64.u32 	%rd22, %r108;
	add.s64 	%rd23, %rd22, %rd2;
	shl.b64 	%rd24, %rd23, 3;
	add.s64 	%rd25, %rd1, %rd24;
	ld.global.f64 	%fd22, [%rd25];
	ld.global.u64 	%rd26, [o];
	ld.u64 	%rd27, [%rd26];
	mul.wide.u32 	%rd28, %r108, 8;
	add.s64 	%rd29, %rd27, %rd28;
	ld.f64 	%fd23, [%rd29];
	sub.f64 	%fd24, %fd22, %fd23;
	ld.global.u64 	%rd30, [g_temp_x1];
	add.s64 	%rd31, %rd30, %rd24;
	st.f64 	[%rd31], %fd24;
	ld.global.f64 	%fd25, [%rd25+8];
	ld.global.u64 	%rd32, [o];
	ld.u64 	%rd33, [%rd32];
	add.s64 	%rd34, %rd33, %rd28;
	ld.f64 	%fd26, [%rd34+8];
	sub.f64 	%fd27, %fd25, %fd26;
	ld.global.u64 	%rd35, [g_temp_x1];
	add.s64 	%rd36, %rd35, %rd24;
	st.f64 	[%rd36+8], %fd27;
	ld.global.f64 	%fd28, [%rd25+16];
	ld.global.u64 	%rd37, [o];
	ld.u64 	%rd38, [%rd37];
	add.s64 	%rd39, %rd38, %rd28;
	ld.f64 	%fd29, [%rd39+16];
	sub.f64 	%fd30, %fd28, %fd29;
	ld.global.u64 	%rd40, [g_temp_x1];
	add.s64 	%rd41, %rd40, %rd24;
	st.f64 	[%rd41+16], %fd30;
	ld.global.f64 	%fd31, [%rd25+24];
	ld.global.u64 	%rd42, [o];
	ld.u64 	%rd43, [%rd42];
	add.s64 	%rd44, %rd43, %rd28;
	ld.f64 	%fd32, [%rd44+24];
	sub.f64 	%fd33, %fd31, %fd32;
	ld.global.u64 	%rd45, [g_temp_x1];
	add.s64 	%rd46, %rd45, %rd24;
	st.f64 	[%rd46+24], %fd33;
	add.s32 	%r108, %r108, 4;
	setp.eq.s32 	%p3, %r108, %r105;
	@%p3 bra 	$L__BB3_4;
	bra.uni 	$L__BB3_3;
$L__BB3_4:
	setp.eq.s32 	%p4, %r3, 0;
	@%p4 bra 	$L__BB3_7;
	mov.b32 	%r107, 0;
$L__BB3_6:
	.pragma "nounroll";
	cvt.u64.u32 	%rd47, %r105;
	add.s64 	%rd48, %rd47, %rd2;
	shl.b64 	%rd49, %rd48, 3;
	add.s64 	%rd50, %rd1, %rd49;
	ld.global.f64 	%fd34, [%rd50];
	ld.global.u64 	%rd51, [o];
	ld.u64 	%rd52, [%rd51];
	mul.wide.u32 	%rd53, %r105, 8;
	add.s64 	%rd54, %rd52, %rd53;
	ld.f64 	%fd35, [%rd54];
	sub.f64 	%fd36, %fd34, %fd35;
	ld.global.u64 	%rd55, [g_temp_x1];
	add.s64 	%rd56, %rd55, %rd49;
	st.f64 	[%rd56], %fd36;
	add.s32 	%r105, %r105, 1;
	add.s32 	%r107, %r107, 1;
	setp.ne.s32 	%p5, %r107, %r3;
	@%p5 bra 	$L__BB3_6;
$L__BB3_7:
	setp.lt.u32 	%p6, %r1, 4;
	mov.b32 	%r109, 0;
	@%p6 bra 	$L__BB3_10;
	and.b32  	%r109, %r1, 2147483644;
	mov.b32 	%r115, 0;
$L__BB3_9:
	ld.global.u64 	%rd57, [g_temp_x1];
	cvt.u64.u32 	%rd58, %r115;
	add.s64 	%rd59, %rd2, %rd58;
	shl.b64 	%rd60, %rd59, 3;
	add.s64 	%rd61, %rd57, %rd60;
	ld.f64 	%fd37, [%rd61];
	ld.global.u64 	%rd62, [lambda];
	ld.f64 	%fd38, [%rd62];
	div.rn.f64 	%fd39, %fd37, %fd38;
	ld.global.u64 	%rd63, [g_temp_x2];
	add.s64 	%rd64, %rd63, %rd60;
	st.f64 	[%rd64], %fd39;
	ld.global.u64 	%rd65, [g_temp_x1];
	add.s64 	%rd66, %rd65, %rd60;
	ld.f64 	%fd40, [%rd66+8];
	ld.global.u64 	%rd67, [lambda];
	ld.f64 	%fd41, [%rd67];
	div.rn.f64 	%fd42, %fd40, %fd41;
	ld.global.u64 	%rd68, [g_temp_x2];
	add.s64 	%rd69, %rd68, %rd60;
	st.f64 	[%rd69+8], %fd42;
	ld.global.u64 	%rd70, [g_temp_x1];
	add.s64 	%rd71, %rd70, %rd60;
	ld.f64 	%fd43, [%rd71+16];
	ld.global.u64 	%rd72, [lambda];
	ld.f64 	%fd44, [%rd72];
	div.rn.f64 	%fd45, %fd43, %fd44;
	ld.global.u64 	%rd73, [g_temp_x2];
	add.s64 	%rd74, %rd73, %rd60;
	st.f64 	[%rd74+16], %fd45;
	ld.global.u64 	%rd75, [g_temp_x1];
	add.s64 	%rd76, %rd75, %rd60;
	ld.f64 	%fd46, [%rd76+24];
	ld.global.u64 	%rd77, [lambda];
	ld.f64 	%fd47, [%rd77];
	div.rn.f64 	%fd48, %fd46, %fd47;
	ld.global.u64 	%rd78, [g_temp_x2];
	add.s64 	%rd79, %rd78, %rd60;
	st.f64 	[%rd79+24], %fd48;
	add.s32 	%r115, %r115, 4;
	setp.eq.s32 	%p7, %r115, %r109;
	@%p7 bra 	$L__BB3_10;
	bra.uni 	$L__BB3_9;
$L__BB3_10:
	setp.eq.s32 	%p8, %r3, 0;
	@%p8 bra 	$L__BB3_13;
	mov.b32 	%r111, 0;
$L__BB3_12:
	.pragma "nounroll";
	ld.global.u64 	%rd80, [g_temp_x1];
	cvt.u64.u32 	%rd81, %r109;
	add.s64 	%rd82, %rd2, %rd81;
	shl.b64 	%rd83, %rd82, 3;
	add.s64 	%rd84, %rd80, %rd83;
	ld.f64 	%fd49, [%rd84];
	ld.global.u64 	%rd85, [lambda];
	ld.f64 	%fd50, [%rd85];
	div.rn.f64 	%fd51, %fd49, %fd50;
	ld.global.u64 	%rd86, [g_temp_x2];
	add.s64 	%rd87, %rd86, %rd83;
	st.f64 	[%rd87], %fd51;
	add.s32 	%r109, %r109, 1;
	add.s32 	%r111, %r111, 1;
	setp.ne.s32 	%p9, %r111, %r3;
	@%p9 bra 	$L__BB3_12;
$L__BB3_13:
	and.b32  	%r18, %r1, 2147483644;
	mov.b32 	%r112, 0;
$L__BB3_14:
	setp.lt.u32 	%p10, %r1, 4;
	ld.global.u64 	%rd88, [g_temp_x3];
	cvt.u64.u32 	%rd3, %r112;
	add.s64 	%rd4, %rd2, %rd3;
	shl.b64 	%rd89, %rd4, 3;
	add.s64 	%rd90, %rd88, %rd89;
	mov.b64 	%rd91, 0;
	st.u64 	[%rd90], %rd91;
	mov.b32 	%r114, 0;
	@%p10 bra 	$L__BB3_17;
	mov.b32 	%r113, 0;
$L__BB3_16:
	ld.global.u64 	%rd92, [g];
	cvt.u64.u32 	%rd93, %r113;
	mul.wide.u32 	%rd94, %r113, 8;
	add.s64 	%rd95, %rd92, %rd94;
	ld.u64 	%rd96, [%rd95];
	shl.b64 	%rd97, %rd3, 3;
	add.s64 	%rd98, %rd96, %rd97;
	ld.f64 	%fd52, [%rd98];
	ld.global.u64 	%rd99, [g_temp_x2];
	add.s64 	%rd100, %rd2, %rd93;
	shl.b64 	%rd101, %rd100, 3;
	add.s64 	%rd102, %rd99, %rd101;
	ld.f64 	%fd53, [%rd102];
	ld.global.u64 	%rd103, [g_temp_x3];
	add.s64 	%rd105, %rd103, %rd89;
	ld.f64 	%fd54, [%rd105];
	fma.rn.f64 	%fd55, %fd52, %fd53, %fd54;
	st.f64 	[%rd105], %fd55;
	ld.global.u64 	%rd106, [g];
	add.s64 	%rd107, %rd106, %rd94;
	ld.u64 	%rd108, [%rd107+8];
	add.s64 	%rd109, %rd108, %rd97;
	ld.f64 	%fd56, [%rd109];
	ld.global.u64 	%rd110, [g_temp_x2];
	add.s64 	%rd111, %rd110, %rd101;
	ld.f64 	%fd57, [%rd111+8];
	ld.global.u64 	%rd112, [g_temp_x3];
	add.s64 	%rd113, %rd112, %rd89;
	ld.f64 	%fd58, [%rd113];
	fma.rn.f64 	%fd59, %fd56, %fd57, %fd58;
	st.f64 	[%rd113], %fd59;
	ld.global.u64 	%rd114, [g];
	add.s64 	%rd115, %rd114, %rd94;
	ld.u64 	%rd116, [%rd115+16];
	add.s64 	%rd117, %rd116, %rd97;
	ld.f64 	%fd60, [%rd117];
	ld.global.u64 	%rd118, [g_temp_x2];
	add.s64 	%rd119, %rd118, %rd101;
	ld.f64 	%fd61, [%rd119+16];
	ld.global.u64 	%rd120, [g_temp_x3];
	add.s64 	%rd121, %rd120, %rd89;
	ld.f64 	%fd62, [%rd121];
	fma.rn.f64 	%fd63, %fd60, %fd61, %fd62;
	st.f64 	[%rd121], %fd63;
	ld.global.u64 	%rd122, [g];
	add.s64 	%rd123, %rd122, %rd94;
	ld.u64 	%rd124, [%rd123+24];
	add.s64 	%rd125, %rd124, %rd97;
	ld.f64 	%fd64, [%rd125];
	ld.global.u64 	%rd126, [g_temp_x2];
	add.s64 	%rd127, %rd126, %rd101;
	ld.f64 	%fd65, [%rd127+24];
	ld.global.u64 	%rd128, [g_temp_x3];
	add.s64 	%rd129, %rd128, %rd89;
	ld.f64 	%fd66, [%rd129];
	fma.rn.f64 	%fd67, %fd64, %fd65, %fd66;
	st.f64 	[%rd129], %fd67;
	add.s32 	%r113, %r113, 4;
	setp.ne.s32 	%p11, %r113, %r18;
	mov.u32 	%r114, %r18;
	@%p11 bra 	$L__BB3_16;
$L__BB3_17:
	setp.eq.s32 	%p12, %r3, 0;
	@%p12 bra 	$L__BB3_21;
	setp.eq.s32 	%p13, %r3, 1;
	ld.global.u64 	%rd130, [g];
	cvt.u64.u32 	%rd5, %r114;
	mul.wide.u32 	%rd131, %r114, 8;
	add.s64 	%rd132, %rd130, %rd131;
	ld.u64 	%rd133, [%rd132];
	shl.b64 	%rd134, %rd3, 3;
	add.s64 	%rd135, %rd133, %rd134;
	ld.f64 	%fd68, [%rd135];
	ld.global.u64 	%rd136, [g_temp_x2];
	add.s64 	%rd6, %rd2, %rd5;
	shl.b64 	%rd137, %rd6, 3;
	add.s64 	%rd138, %rd136, %rd137;
	ld.f64 	%fd69, [%rd138];
	ld.global.u64 	%rd139, [g_temp_x3];
	add.s64 	%rd141, %rd139, %rd89;
	ld.f64 	%fd70, [%rd141];
	fma.rn.f64 	%fd71, %fd68, %fd69, %fd70;
	st.f64 	[%rd141], %fd71;
	@%p13 bra 	$L__BB3_21;
	setp.eq.s32 	%p14, %r3, 2;
	ld.global.u64 	%rd142, [g];
	shl.b64 	%rd143, %rd5, 3;
	add.s64 	%rd144, %rd142, %rd143;
	ld.u64 	%rd145, [%rd144+8];
	add.s64 	%rd147, %rd145, %rd134;
	ld.f64 	%fd72, [%rd147];
	ld.global.u64 	%rd148, [g_temp_x2];
	add.s64 	%rd150, %rd148, %rd137;
	ld.f64 	%fd73, [%rd150+8];
	ld.global.u64 	%rd151, [g_temp_x3];
	add.s64 	%rd153, %rd151, %rd89;
	ld.f64 	%fd74, [%rd153];
	fma.rn.f64 	%fd75, %fd72, %fd73, %fd74;
	st.f64 	[%rd153], %fd75;
	@%p14 bra 	$L__BB3_21;
	ld.global.u64 	%rd154, [g];
	add.s64 	%rd156, %rd154, %rd143;
	ld.u64 	%rd157, [%rd156+16];
	shl.b64 	%rd158, %rd3, 3;
	add.s64 	%rd159, %rd157, %rd158;
	ld.f64 	%fd76, [%rd159];
	ld.global.u64 	%rd160, [g_temp_x2];
	add.s64 	%rd162, %rd160, %rd137;
	ld.f64 	%fd77, [%rd162+16];
	ld.global.u64 	%rd163, [g_temp_x3];
	add.s64 	%rd165, %rd163, %rd89;
	ld.f64 	%fd78, [%rd165];
	fma.rn.f64 	%fd79, %fd76, %fd77, %fd78;
	st.f64 	[%rd165], %fd79;
$L__BB3_21:
	cvt.u32.u64 	%r69, %rd3;
	add.s32 	%r112, %r69, 1;
	setp.eq.s32 	%p15, %r112, %r1;
	@%p15 bra 	$L__BB3_22;
	bra.uni 	$L__BB3_14;
$L__BB3_22:
	and.b32  	%r71, %r1, 2147483644;
	neg.s32 	%r26, %r71;
	shl.b32 	%r27, %r1, 2;
	mul.wide.u32 	%rd7, %r27, 8;
	mov.b32 	%r116, 0;
$L__BB3_23:
	setp.lt.u32 	%p16, %r1, 4;
	ld.global.u64 	%rd166, [g_trans_x];
	cvt.u64.u32 	%rd8, %r116;
	add.s64 	%rd9, %rd2, %rd8;
	shl.b64 	%rd167, %rd9, 3;
	add.s64 	%rd168, %rd166, %rd167;
	mov.b64 	%rd169, 0;
	st.u64 	[%rd168], %rd169;
	mov.b32 	%r121, 0;
	@%p16 bra 	$L__BB3_26;
	shl.b64 	%rd265, %rd2, 3;
	cvt.u32.u64 	%r73, %rd8;
	add.s32 	%r119, %r1, %r73;
	shl.b32 	%r74, %r1, 1;
	add.s32 	%r118, %r74, %r73;
	mad.lo.s32 	%r117, %r1, 3, %r73;
	shl.b64 	%rd264, %rd8, 3;
	mov.u32 	%r120, %r26;
$L__BB3_25:
	ld.global.u64 	%rd170, [l_flat];
	add.s64 	%rd171, %rd170, %rd264;
	ld.f64 	%fd80, [%rd171];
	ld.global.u64 	%rd172, [g_temp_x3];
	add.s64 	%rd173, %rd172, %rd265;
	ld.f64 	%fd81, [%rd173];
	ld.global.u64 	%rd174, [g_trans_x];
	add.s64 	%rd176, %rd174, %rd167;
	ld.f64 	%fd82, [%rd176];
	fma.rn.f64 	%fd83, %fd80, %fd81, %fd82;
	st.f64 	[%rd176], %fd83;
	ld.global.u64 	%rd177, [l_flat];
	mul.wide.u32 	%rd178, %r119, 8;
	add.s64 	%rd179, %rd177, %rd178;
	ld.f64 	%fd84, [%rd179];
	ld.global.u64 	%rd180, [g_temp_x3];
	add.s64 	%rd181, %rd180, %rd265;
	ld.f64 	%fd85, [%rd181+8];
	ld.global.u64 	%rd182, [g_trans_x];
	add.s64 	%rd183, %rd182, %rd167;
	ld.f64 	%fd86, [%rd183];
	fma.rn.f64 	%fd87, %fd84, %fd85, %fd86;
	st.f64 	[%rd183], %fd87;
	ld.global.u64 	%rd184, [l_flat];
	mul.wide.u32 	%rd185, %r118, 8;
	add.s64 	%rd186, %rd184, %rd185;
	ld.f64 	%fd88, [%rd186];
	ld.global.u64 	%rd187, [g_temp_x3];
	add.s64 	%rd188, %rd187, %rd265;
	ld.f64 	%fd89, [%rd188+16];
	ld.global.u64 	%rd189, [g_trans_x];
	add.s64 	%rd190, %rd189, %rd167;
	ld.f64 	%fd90, [%rd190];
	fma.rn.f64 	%fd91, %fd88, %fd89, %fd90;
	st.f64 	[%rd190], %fd91;
	ld.global.u64 	%rd191, [l_flat];
	mul.wide.u32 	%rd192, %r117, 8;
	add.s64 	%rd193, %rd191, %rd192;
	ld.f64 	%fd92, [%rd193];
	ld.global.u64 	%rd194, [g_temp_x3];
	add.s64 	%rd195, %rd194, %rd265;
	ld.f64 	%fd93, [%rd195+24];
	ld.global.u64 	%rd196, [g_trans_x];
	add.s64 	%rd197, %rd196, %rd167;
	ld.f64 	%fd94, [%rd197];
	fma.rn.f64 	%fd95, %fd92, %fd93, %fd94;
	st.f64 	[%rd197], %fd95;
	add.s32 	%r120, %r120, 4;
	add.s64 	%rd265, %rd265, 32;
	add.s32 	%r119, %r119, %r27;
	add.s32 	%r118, %r118, %r27;
	add.s32 	%r117, %r117, %r27;
	add.s64 	%rd264, %rd264, %rd7;
	setp.ne.s32 	%p17, %r120, 0;
	mov.u32 	%r121, %r18;
	@%p17 bra 	$L__BB3_25;
$L__BB3_26:
	setp.eq.s32 	%p18, %r3, 0;
	@%p18 bra 	$L__BB3_30;
	cvt.u32.u64 	%r75, %rd8;
	setp.eq.s32 	%p19, %r3, 1;
	ld.global.u64 	%rd198, [l_flat];
	mad.lo.s32 	%r41, %r1, %r121, %r75;
	mul.wide.u32 	%rd199, %r41, 8;
	add.s64 	%rd200, %rd198, %rd199;
	ld.f64 	%fd96, [%rd200];
	ld.global.u64 	%rd201, [g_temp_x3];
	cvt.u64.u32 	%rd202, %r121;
	add.s64 	%rd16, %rd2, %rd202;
	shl.b64 	%rd203, %rd16, 3;
	add.s64 	%rd204, %rd201, %rd203;
	ld.f64 	%fd97, [%rd204];
	ld.global.u64 	%rd205, [g_trans_x];
	add.s64 	%rd207, %rd205, %rd167;
	ld.f64 	%fd98, [%rd207];
	fma.rn.f64 	%fd99, %fd96, %fd97, %fd98;
	st.f64 	[%rd207], %fd99;
	@%p19 bra 	$L__BB3_30;
	setp.eq.s32 	%p20, %r3, 2;
	ld.global.u64 	%rd208, [l_flat];
	add.s32 	%r42, %r41, %r1;
	mul.wide.u32 	%rd209, %r42, 8;
	add.s64 	%rd210, %rd208, %rd209;
	ld.f64 	%fd100, [%rd210];
	ld.global.u64 	%rd211, [g_temp_x3];
	add.s64 	%rd213, %rd211, %rd203;
	ld.f64 	%fd101, [%rd213+8];
	ld.global.u64 	%rd214, [g_trans_x];
	add.s64 	%rd216, %rd214, %rd167;
	ld.f64 	%fd102, [%rd216];
	fma.rn.f64 	%fd103, %fd100, %fd101, %fd102;
	st.f64 	[%rd216], %fd103;
	@%p20 bra 	$L__BB3_30;
	ld.global.u64 	%rd217, [l_flat];
	add.s32 	%r76, %r42, %r1;
	mul.wide.u32 	%rd218, %r76, 8;
	add.s64 	%rd219, %rd217, %rd218;
	ld.f64 	%fd104, [%rd219];
	ld.global.u64 	%rd220, [g_temp_x3];
	add.s64 	%rd222, %rd220, %rd203;
	ld.f64 	%fd105, [%rd222+16];
	ld.global.u64 	%rd223, [g_trans_x];
	add.s64 	%rd225, %rd223, %rd167;
	ld.f64 	%fd106, [%rd225];
	fma.rn.f64 	%fd107, %fd104, %fd105, %fd106;
	st.f64 	[%rd225], %fd107;
$L__BB3_30:
	cvt.u32.u64 	%r77, %rd8;
	add.s32 	%r116, %r77, 1;
	setp.ne.s32 	%p21, %r116, %r1;
	@%p21 bra 	$L__BB3_23;
$L__BB3_31:
	setp.lt.s32 	%p22, %r1, 1;
	ld.global.u64 	%rd226, [g_basic_f];
	ld.const.u32 	%r78, [nfunc];
	mul.lo.s32 	%r44, %r78, %r2;
	mul.wide.u32 	%rd227, %r44, 8;
	add.s64 	%rd228, %rd226, %rd227;
	mov.b64 	%rd229, 0;
	st.u64 	[%rd228], %rd229;
	@%p22 bra 	$L__BB3_52;
	add.s32 	%r80, %r1, -1;
	cvt.rn.f64.u32 	%fd1, %r80;
	mov.f64 	%fd108, 0d412E848000000000;
	{
	.reg .b32 %temp; 
	mov.b64 	{%temp, %r45}, %fd108;
	}
	setp.eq.s32 	%p23, %r1, 1;
	mov.b32 	%r124, 0;
	@%p23 bra 	$L__BB3_45;
	and.b32  	%r124, %r1, 2147483646;
	neg.s32 	%r122, %r124;
	shl.b64 	%rd266, %rd2, 3;
	mov.b32 	%r123, 0;
	mov.f64 	%fd160, 0d0000000000000000;
$L__BB3_34:
	setp.lt.s32 	%p24, %r45, 0;
	ld.global.u64 	%rd230, [g_trans_x];
	add.s64 	%rd231, %rd230, %rd266;
	ld.f64 	%fd3, [%rd231];
	div.rn.f64 	%fd110, %fd160, %fd1;
	{
	.reg .b32 %temp; 
	mov.b64 	{%temp, %r50}, %fd110;
	}
	shr.u32 	%r82, %r50, 20;
	and.b32  	%r83, %r82, 2047;
	add.s32 	%r84, %r83, -1012;
	mov.b64 	%rd232, %fd110;
	shl.b64 	%rd233, %rd232, %r84;
	setp.eq.s64 	%p25, %rd233, -9223372036854775808;
	{ // callseq 0, 0
	.param .b64 param0;
	st.param.f64 	[param0], %fd110;
	.param .b64 retval0;
	call.uni (retval0), 
	__internal_accurate_pow, 
	(
	param0
	);
	ld.param.f64 	%fd111, [retval0];
	} // callseq 0
	neg.f64 	%fd113, %fd111;
	selp.f64 	%fd114, %fd113, %fd111, %p25;
	selp.f64 	%fd115, %fd114, %fd111, %p24;
	cvt.rzi.f64.f64 	%fd116, %fd110;
	setp.neu.f64 	%p26, %fd110, %fd116;
	selp.f64 	%fd118, 0dFFF8000000000000, %fd115, %p26;
	selp.f64 	%fd161, %fd118, %fd115, %p24;
	add.f64 	%fd119, %fd110, 0d412E848000000000;
	{
	.reg .b32 %temp; 
	mov.b64 	{%temp, %r85}, %fd119;
	}
	and.b32  	%r86, %r85, 2146435072;
	setp.ne.s32 	%p27, %r86, 2146435072;
	@%p27 bra 	$L__BB3_39;
	setp.num.f64 	%p28, %fd110, %fd110;
	@%p28 bra 	$L__BB3_37;
	mov.f64 	%fd120, 0d412E848000000000;
	add.rn.f64 	%fd161, %fd120, %fd110;
	bra.uni 	$L__BB3_39;
$L__BB3_37:
	setp.neu.f64 	%p29, %fd110, 0d7FF0000000000000;
	@%p29 bra 	$L__BB3_39;
	setp.lt.s32 	%p30, %r50, 0;
	selp.b32 	%r87, 0, 2146435072, %p30;
	mov.b32 	%r88, 0;
	mov.b64 	%fd161, {%r88, %r87};
$L__BB3_39:
	setp.eq.f64 	%p32, %fd110, 0d0000000000000000;
	selp.f64 	%fd121, 0d3FF0000000000000, %fd161, %p32;
	mul.f64 	%fd122, %fd3, %fd3;
	ld.global.u64 	%rd235, [g_basic_f];
	add.s64 	%rd237, %rd235, %rd227;
	ld.f64 	%fd123, [%rd237];
	fma.rn.f64 	%fd124, %fd122, %fd121, %fd123;
	st.f64 	[%rd237], %fd124;
	add.s32 	%r89, %r123, 1;
	ld.global.u64 	%rd238, [g_trans_x];
	add.s64 	%rd239, %rd238, %rd266;
	ld.f64 	%fd9, [%rd239+8];
	cvt.rn.f64.u32 	%fd125, %r89;
	div.rn.f64 	%fd126, %fd125, %fd1;
	{
	.reg .b32 %temp; 
	mov.b64 	{%temp, %r51}, %fd126;
	}
	shr.u32 	%r90, %r51, 20;
	and.b32  	%r91, %r90, 2047;
	add.s32 	%r92, %r91, -1012;
	mov.b64 	%rd240, %fd126;
	shl.b64 	%rd241, %rd240, %r92;
	setp.eq.s64 	%p33, %rd241, -9223372036854775808;
	{ // callseq 1, 0
	.param .b64 param0;
	st.param.f64 	[param0], %fd126;
	.param .b64 retval0;
	call.uni (retval0), 
	__internal_accurate_pow, 
	(
	param0
	);
	ld.param.f64 	%fd127, [retval0];
	} // callseq 1
	neg.f64 	%fd129, %fd127;
	selp.f64 	%fd130, %fd129, %fd127, %p33;
	selp.f64 	%fd131, %fd130, %fd127, %p24;
	cvt.rzi.f64.f64 	%fd132, %fd126;
	setp.neu.f64 	%p34, %fd126, %fd132;
	selp.f64 	%fd134, 0dFFF8000000000000, %fd131, %p34;
	selp.f64 	%fd162, %fd134, %fd131, %p24;
	add.f64 	%fd135, %fd126, 0d412E848000000000;
	{
	.reg .b32 %temp; 
	mov.b64 	{%temp, %r93}, %fd135;
	}
	and.b32  	%r94, %r93, 2146435072;
	setp.ne.s32 	%p35, %r94, 2146435072;
	@%p35 bra 	$L__BB3_44;
	setp.nan.f64 	%p36, %fd126, %fd126;
	@%p36 bra 	$L__BB3_43;
	setp.neu.f64 	%p37, %fd126, 0d7FF0000000000000;
	@%p37 bra 	$L__BB3_44;
	setp.lt.s32 	%p38, %r51, 0;
	selp.b32 	%r95, 0, 2146435072, %p38;
	mov.b32 	%r96, 0;
	mov.b64 	%fd162, {%r96, %r95};
	bra.uni 	$L__BB3_44;
$L__BB3_43:
	mov.f64 	%fd136, 0d412E848000000000;
	add.rn.f64 	%fd162, %fd136, %fd126;
$L__BB3_44:
	setp.eq.f64 	%p39, %fd126, 0d0000000000000000;
	selp.f64 	%fd137, 0d3FF0000000000000, %fd162, %p39;
	mul.f64 	%fd138, %fd9, %fd9;
	ld.global.u64 	%rd243, [g_basic_f];
	add.s64 	%rd245, %rd243, %rd227;
	ld.f64 	%fd139, [%rd245];
	fma.rn.f64 	%fd140, %fd138, %fd137, %fd139;
	st.f64 	[%rd245], %fd140;
	add.f64 	%fd160, %fd160, 0d4000000000000000;
	add.s32 	%r123, %r123, 2;
	add.s32 	%r122, %r122, 2;
	add.s64 	%rd266, %rd266, 16;
	setp.ne.s32 	%p40, %r122, 0;
	@%p40 bra 	$L__BB3_34;
$L__BB3_45:
	and.b32  	%r97, %r1, 1;
	setp.eq.b32 	%p41, %r97, 1;
	not.pred 	%p42, %p41;
	@%p42 bra 	$L__BB3_52;
	setp.lt.s32 	%p43, %r45, 0;
	ld.global.u64 	%rd246, [g_trans_x];
	cvt.u64.u32 	%rd247, %r124;
	add.s64 	%rd248, %rd2, %rd247;
	shl.b64 	%rd249, %rd248, 3;
	add.s64 	%rd250, %rd246, %rd249;
	ld.f64 	%fd16, [%rd250];
	cvt.rn.f64.u32 	%fd141, %r124;
	div.rn.f64 	%fd142, %fd141, %fd1;
	{
	.reg .b32 %temp; 
	mov.b64 	{%temp, %r55}, %fd142;
	}
	shr.u32 	%r98, %r55, 20;
	and.b32  	%r99, %r98, 2047;
	add.s32 	%r100, %r99, -1012;
	mov.b64 	%rd251, %fd142;
	shl.b64 	%rd252, %rd251, %r100;
	setp.eq.s64 	%p44, %rd252, -9223372036854775808;
	{ // callseq 2, 0
	.param .b64 param0;
	st.param.f64 	[param0], %fd142;
	.param .b64 retval0;
	call.uni (retval0), 
	__internal_accurate_pow, 
	(
	param0
	);
	ld.param.f64 	%fd143, [retval0];
	} // callseq 2
	neg.f64 	%fd145, %fd143;
	selp.f64 	%fd146, %fd145, %fd143, %p44;
	selp.f64 	%fd147, %fd146, %fd143, %p43;
	cvt.rzi.f64.f64 	%fd148, %fd142;
	setp.neu.f64 	%p45, %fd142, %fd148;
	selp.f64 	%fd150, 0dFFF8000000000000, %fd147, %p45;
	selp.f64 	%fd163, %fd150, %fd147, %p43;
	add.f64 	%fd151, %fd142, 0d412E848000000000;
	{
	.reg .b32 %temp; 
	mov.b64 	{%temp, %r101}, %fd151;
	}
	and.b32  	%r102, %r101, 2146435072;
	setp.ne.s32 	%p46, %r102, 2146435072;
	@%p46 bra 	$L__BB3_51;
	setp.nan.f64 	%p47, %fd142, %fd142;
	@%p47 bra 	$L__BB3_50;
	setp.neu.f64 	%p48, %fd142, 0d7FF0000000000000;
	@%p48 bra 	$L__BB3_51;
	setp.lt.s32 	%p49, %r55, 0;
	selp.b32 	%r103, 0, 2146435072, %p49;
	mov.b32 	%r104, 0;
	mov.b64 	%fd163, {%r104, %r103};
	bra.uni 	$L__BB3_51;
$L__BB3_50:
	mov.f64 	%fd152, 0d412E848000000000;
	add.rn.f64 	%fd163, %fd152, %fd142;
$L__BB3_51:
	setp.eq.f64 	%p50, %fd142, 0d0000000000000000;
	selp.f64 	%fd153, 0d3FF0000000000000, %fd163, %p50;
	mul.f64 	%fd154, %fd16, %fd16;
	ld.global.u64 	%rd254, [g_basic_f];
	add.s64 	%rd256, %rd254, %rd227;
	ld.f64 	%fd155, [%rd256];
	fma.rn.f64 	%fd156, %fd154, %fd153, %fd155;
	st.f64 	[%rd256], %fd156;
$L__BB3_52:
	cvta.to.global.u64 	%rd257, %rd20;
	ld.global.u64 	%rd258, [g_basic_f];
	add.s64 	%rd260, %rd258, %rd227;
	ld.f64 	%fd157, [%rd260];
	ld.global.u64 	%rd261, [bias];
	ld.f64 	%fd158, [%rd261];
	add.f64 	%fd159, %fd157, %fd158;
	mul.wide.u32 	%rd262, %r2, 8;
	add.s64 	%rd263, %rd257, %rd262;
	st.global.f64 	[%rd263], %fd159;
	ret;

}
	// .globl	calc_benchmark_func_f4
.visible .entry calc_benchmark_func_f4(
	.param .u64 .ptr .align 1 calc_benchmark_func_f4_param_0,
	.param .u64 .ptr .align 1 calc_benchmark_func_f4_param_1
)
{
	.reg .pred 	%p<37>;
	.reg .b16 	%rs<9>;
	.reg .b32 	%r<132>;
	.reg .b32 	%f<36>;
	.reg .b64 	%rd<337>;
	.reg .b64 	%fd<183>;

	ld.param.u64 	%rd16, [calc_benchmark_func_f4_param_0];
	ld.param.u64 	%rd15, [calc_benchmark_func_f4_param_1];
	cvta.to.global.u64 	%rd1, %rd16;
	ld.const.u32 	%r1, [nreal];
	mov.u32 	%r47, %ctaid.y;
	mov.u32 	%r48, %ntid.x;
	mov.u32 	%r49, %tid.x;
	mad.lo.s32 	%r2, %r47, %r48, %r49;
	mul.lo.s32 	%r50, %r1, %r2;
	cvt.u64.u32 	%rd2, %r50;
	setp.lt.s32 	%p1, %r1, 1;
	@%p1 bra 	$L__BB4_31;
	and.b32  	%r3, %r1, 3;
	setp.lt.u32 	%p2, %r1, 4;
	mov.b32 	%r112, 0;
	@%p2 bra 	$L__BB4_4;
	and.b32  	%r112, %r1, 2147483644;
	mov.b32 	%r115, 0;
$L__BB4_3:
	cvt.u64.u32 	%rd17, %r115;
	add.s64 	%rd18, %rd17, %rd2;
	shl.b64 	%rd19, %rd18, 3;
	add.s64 	%rd20, %rd1, %rd19;
	ld.global.f64 	%fd18, [%rd20];
	ld.global.u64 	%rd21, [o];
	cvta.to.global.u64 	%rd22, %rd21;
	ld.global.u64 	%rd23, [%rd22];
	cvta.to.global.u64 	%rd24, %rd23;
	mul.wide.u32 	%rd25, %r115, 8;
	add.s64 	%rd26, %rd24, %rd25;
	ld.global.f64 	%fd19, [%rd26];
	sub.f64 	%fd20, %fd18, %fd19;
	ld.global.u64 	%rd27, [g_temp_x1];
	cvta.to.global.u64 	%rd28, %rd27;
	add.s64 	%rd29, %rd28, %rd19;
	st.global.f64 	[%rd29], %fd20;
	ld.global.f64 	%fd21, [%rd20+8];
	ld.global.u64 	%rd30, [o];
	cvta.to.global.u64 	%rd31, %rd30;
	ld.global.u64 	%rd32, [%rd31];
	cvta.to.global.u64 	%rd33, %rd32;
	add.s64 	%rd34, %rd33, %rd25;
	ld.global.f64 	%fd22, [%rd34+8];
	sub.f64 	%fd23, %fd21, %fd22;
	ld.global.u64 	%rd35, [g_temp_x1];
	cvta.to.global.u64 	%rd36, %rd35;
	add.s64 	%rd37, %rd36, %rd19;
	st.global.f64 	[%rd37+8], %fd23;
	ld.global.f64 	%fd24, [%rd20+16];
	ld.global.u64 	%rd38, [o];
	cvta.to.global.u64 	%rd39, %rd38;
	ld.global.u64 	%rd40, [%rd39];
	cvta.to.global.u64 	%rd41, %rd40;
	add.s64 	%rd42, %rd41, %rd25;
	ld.global.f64 	%fd25, [%rd42+16];
	sub.f64 	%fd26, %fd24, %fd25;
	ld.global.u64 	%rd43, [g_temp_x1];
	cvta.to.global.u64 	%rd44, %rd43;
	add.s64 	%rd45, %rd44, %rd19;
	st.global.f64 	[%rd45+16], %fd26;
	ld.global.f64 	%fd27, [%rd20+24];
	ld.global.u64 	%rd46, [o];
	cvta.to.global.u64 	%rd47, %rd46;
	ld.global.u64 	%rd48, [%rd47];
	cvta.to.global.u64 	%rd49, %rd48;
	add.s64 	%rd50, %rd49, %rd25;
	ld.global.f64 	%fd28, [%rd50+24];
	sub.f64 	%fd29, %fd27, %fd28;
	ld.global.u64 	%rd51, [g_temp_x1];
	cvta.to.global.u64 	%rd52, %rd51;
	add.s64 	%rd53, %rd52, %rd19;
	st.global.f64 	[%rd53+24], %fd29;
	add.s32 	%r115, %r115, 4;
	setp.eq.s32 	%p3, %r115, %r112;
	@%p3 bra 	$L__BB4_4;
	bra.uni 	$L__BB4_3;
$L__BB4_4:
	setp.eq.s32 	%p4, %r3, 0;
	@%p4 bra 	$L__BB4_7;
	mov.b32 	%r114, 0;
$L__BB4_6:
	.pragma "nounroll";
	cvt.u64.u32 	%rd54, %r112;
	add.s64 	%rd55, %rd54, %rd2;
	shl.b64 	%rd56, %rd55, 3;
	add.s64 	%rd57, %rd1, %rd56;
	ld.global.f64 	%fd30, [%rd57];
	ld.global.u64 	%rd58, [o];
	cvta.to.global.u64 	%rd59, %rd58;
	ld.global.u64 	%rd60, [%rd59];
	cvta.to.global.u64 	%rd61, %rd60;
	mul.wide.u32 	%rd62, %r112, 8;
	add.s64 	%rd63, %rd61, %rd62;
	ld.global.f64 	%fd31, [%rd63];
	sub.f64 	%fd32, %fd30, %fd31;
	ld.global.u64 	%rd64, [g_temp_x1];
	cvta.to.global.u64 	%rd65, %rd64;
	add.s64 	%rd66, %rd65, %rd56;
	st.global.f64 	[%rd66], %fd32;
	add.s32 	%r112, %r112, 1;
	add.s32 	%r114, %r114, 1;
	setp.ne.s32 	%p5, %r114, %r3;
	@%p5 bra 	$L__BB4_6;
$L__BB4_7:
	setp.lt.u32 	%p6, %r1, 4;
	mov.b32 	%r116, 0;
	@%p6 bra 	$L__BB4_10;
	and.b32  	%r116, %r1, 2147483644;
	mov.b32 	%r122, 0;
$L__BB4_9:
	ld.global.u64 	%rd67, [g_temp_x1];
	cvta.to.global.u64 	%rd68, %rd67;
	cvt.u64.u32 	%rd69, %r122;
	add.s64 	%rd70, %rd2, %rd69;
	shl.b64 	%rd71, %rd70, 3;
	add.s64 	%rd72, %rd68, %rd71;
	ld.global.f64 	%fd33, [%rd72];
	ld.global.u64 	%rd73, [lambda];
	cvta.to.global.u64 	%rd74, %rd73;
	ld.global.f64 	%fd34, [%rd74];
	div.rn.f64 	%fd35, %fd33, %fd34;
	ld.global.u64 	%rd75, [g_temp_x2];
	cvta.to.global.u64 	%rd76, %rd75;
	add.s64 	%rd77, %rd76, %rd71;
	st.global.f64 	[%rd77], %fd35;
	ld.global.u64 	%rd78, [g_temp_x1];
	cvta.to.global.u64 	%rd79, %rd78;
	add.s64 	%rd80, %rd79, %rd71;
	ld.global.f64 	%fd36, [%rd80+8];
	ld.global.u64 	%rd81, [lambda];
	cvta.to.global.u64 	%rd82, %rd81;
	ld.global.f64 	%fd37, [%rd82];
	div.rn.f64 	%fd38, %fd36, %fd37;
	ld.global.u64 	%rd83, [g_temp_x2];
	cvta.to.global.u64 	%rd84, %rd83;
	add.s64 	%rd85, %rd84, %rd71;
	st.global.f64 	[%rd85+8], %fd38;
	ld.global.u64 	%rd86, [g_temp_x1];
	cvta.to.global.u64 	%rd87, %rd86;
	add.s64 	%rd88, %rd87, %rd71;
	ld.global.f64 	%fd39, [%rd88+16];
	ld.global.u64 	%rd89, [lambda];
	cvta.to.global.u64 	%rd90, %rd89;
	ld.global.f64 	%fd40, [%rd90];
	div.rn.f64 	%fd41, %fd39, %fd40;
	ld.global.u64 	%rd91, [g_temp_x2];
	cvta.to.global.u64 	%rd92, %rd91;
	add.s64 	%rd93, %rd92, %rd71;
	st.global.f64 	[%rd93+16], %fd41;
	ld.global.u64 	%rd94, [g_temp_x1];
	cvta.to.global.u64 	%rd95, %rd94;
	add.s64 	%rd96, %rd95, %rd71;
	ld.global.f64 	%fd42, [%rd96+24];
	ld.global.u64 	%rd97, [lambda];
	cvta.to.global.u64 	%rd98, %rd97;
	ld.global.f64 	%fd43, [%rd98];
	div.rn.f64 	%fd44, %fd42, %fd43;
	ld.global.u64 	%rd99, [g_temp_x2];
	cvta.to.global.u64 	%rd100, %rd99;
	add.s64 	%rd101, %rd100, %rd71;
	st.global.f64 	[%rd101+24], %fd44;
	add.s32 	%r122, %r122, 4;
	setp.eq.s32 	%p7, %r122, %r116;
	@%p7 bra 	$L__BB4_10;
	bra.uni 	$L__BB4_9;
$L__BB4_10:
	setp.eq.s32 	%p8, %r3, 0;
	@%p8 bra 	$L__BB4_13;
	mov.b32 	%r118, 0;
$L__BB4_12:
	.pragma "nounroll";
	ld.global.u64 	%rd102, [g_temp_x1];
	cvta.to.global.u64 	%rd103, %rd102;
	cvt.u64.u32 	%rd104, %r116;
	add.s64 	%rd105, %rd2, %rd104;
	shl.b64 	%rd106, %rd105, 3;
	add.s64 	%rd107, %rd103, %rd106;
	ld.global.f64 	%fd45, [%rd107];
	ld.global.u64 	%rd108, [lambda];
	cvta.to.global.u64 	%rd109, %rd108;
	ld.global.f64 	%fd46, [%rd109];
	div.rn.f64 	%fd47, %fd45, %fd46;
	ld.global.u64 	%rd110, [g_temp_x2];
	cvta.to.global.u64 	%rd111, %rd110;
	add.s64 	%rd112, %rd111, %rd106;
	st.global.f64 	[%rd112], %fd47;
	add.s32 	%r116, %r116, 1;
	add.s32 	%r118, %r118, 1;
	setp.ne.s32 	%p9, %r118, %r3;
	@%p9 bra 	$L__BB4_12;
$L__BB4_13:
	and.b32  	%r18, %r1, 2147483644;
	mov.b32 	%r119, 0;
$L__BB4_14:
	setp.lt.u32 	%p10, %r1, 4;
	ld.global.u64 	%rd113, [g_temp_x3];
	cvta.to.global.u64 	%rd114, %rd113;
	cvt.u64.u32 	%rd3, %r119;
	add.s64 	%rd4, %rd2, %rd3;
	shl.b64 	%rd115, %rd4, 3;
	add.s64 	%rd116, %rd114, %rd115;
	mov.b64 	%rd117, 0;
	st.global.u64 	[%rd116], %rd117;
	mov.b32 	%r121, 0;
	@%p10 bra 	$L__BB4_17;
	mov.b32 	%r120, 0;
$L__BB4_16:
	ld.global.u64 	%rd118, [g];
	cvta.to.global.u64 	%rd119, %rd118;
	cvt.u64.u32 	%rd120, %r120;
	mul.wide.u32 	%rd121, %r120, 8;
	add.s64 	%rd122, %rd119, %rd121;
	ld.global.u64 	%rd123, [%rd122];
	cvta.to.global.u64 	%rd124, %rd123;
	shl.b64 	%rd125, %rd3, 3;
	add.s64 	%rd126, %rd124, %rd125;
	ld.global.f64 	%fd48, [%rd126];
	ld.global.u64 	%rd127, [g_temp_x2];
	cvta.to.global.u64 	%rd128, %rd127;
	add.s64 	%rd129, %rd2, %rd120;
	shl.b64 	%rd130, %rd129, 3;
	add.s64 	%rd131, %rd128, %rd130;
	ld.global.f64 	%fd49, [%rd131];
	ld.global.u64 	%rd132, [g_temp_x3];
	cvta.to.global.u64 	%rd133, %rd132;
	add.s64 	%rd135, %rd133, %rd115;
	ld.global.f64 	%fd50, [%rd135];
	fma.rn.f64 	%fd51, %fd48, %fd49, %fd50;
	st.global.f64 	[%rd135], %fd51;
	ld.global.u64 	%rd136, [g];
	cvta.to.global.u64 	%rd137, %rd136;
	add.s64 	%rd138, %rd137, %rd121;
	ld.global.u64 	%rd139, [%rd138+8];
	cvta.to.global.u64 	%rd140, %rd139;
	add.s64 	%rd141, %rd140, %rd125;
	ld.global.f64 	%fd52, [%rd141];
	ld.global.u64 	%rd142, [g_temp_x2];
	cvta.to.global.u64 	%rd143, %rd142;
	add.s64 	%rd144, %rd143, %rd130;
	ld.global.f64 	%fd53, [%rd144+8];
	ld.global.u64 	%rd145, [g_temp_x3];
	cvta.to.global.u64 	%rd146, %rd145;
	add.s64 	%rd147, %rd146, %rd115;
	ld.global.f64 	%fd54, [%rd147];
	fma.rn.f64 	%fd55, %fd52, %fd53, %fd54;
	st.global.f64 	[%rd147], %fd55;
	ld.global.u64 	%rd148, [g];
	cvta.to.global.u64 	%rd149, %rd148;
	add.s64 	%rd150, %rd149, %rd121;
	ld.global.u64 	%rd151, [%rd150+16];
	cvta.to.global.u64 	%rd152, %rd151;
	add.s64 	%rd153, %rd152, %rd125;
	ld.global.f64 	%fd56, [%rd153];
	ld.global.u64 	%rd154, [g_temp_x2];
	cvta.to.global.u64 	%rd155, %rd154;
	add.s64 	%rd156, %rd155, %rd130;
	ld.global.f64 	%fd57, [%rd156+16];
	ld.global.u64 	%rd157, [g_temp_x3];
	cvta.to.global.u64 	%rd158, %rd157;
	add.s64 	%rd159, %rd158, %rd115;
	ld.global.f64 	%fd58, [%rd159];
	fma.rn.f64 	%fd59, %fd56, %fd57, %fd58;
	st.global.f64 	[%rd159], %fd59;
	ld.global.u64 	%rd160, [g];
	cvta.to.global.u64 	%rd161, %rd160;
	add.s64 	%rd162, %rd161, %rd121;
	ld.global.u64 	%rd163, [%rd162+24];
	cvta.to.global.u64 	%rd164, %rd163;
	add.s64 	%rd165, %rd164, %rd125;
	ld.global.f64 	%fd60, [%rd165];
	ld.global.u64 	%rd166, [g_temp_x2];
	cvta.to.global.u64 	%rd167, %rd166;
	add.s64 	%rd168, %rd167, %rd130;
	ld.global.f64 	%fd61, [%rd168+24];
	ld.global.u64 	%rd169, [g_temp_x3];
	cvta.to.global.u64 	%rd170, %rd169;
	add.s64 	%rd171, %rd170, %rd115;
	ld.global.f64 	%fd62, [%rd171];
	fma.rn.f64 	%fd63, %fd60, %fd61, %fd62;
	st.global.f64 	[%rd171], %fd63;
	add.s32 	%r120, %r120, 4;
	setp.ne.s32 	%p11, %r120, %r18;
	mov.u32 	%r121, %r18;
	@%p11 bra 	$L__BB4_16;
$L__BB4_17:
	setp.eq.s32 	%p12, %r3, 0;
	@%p12 bra 	$L__BB4_21;
	setp.eq.s32 	%p13, %r3, 1;
	ld.global.u64 	%rd172, [g];
	cvta.to.global.u64 	%rd173, %rd172;
	cvt.u64.u32 	%rd5, %r121;
	mul.wide.u32 	%rd174, %r121, 8;
	add.s64 	%rd175, %rd173, %rd174;
	ld.global.u64 	%rd176, [%rd175];
	cvta.to.global.u64 	%rd177, %rd176;
	shl.b64 	%rd178, %rd3, 3;
	add.s64 	%rd179, %rd177, %rd178;
	ld.global.f64 	%fd64, [%rd179];
	ld.global.u64 	%rd180, [g_temp_x2];
	cvta.to.global.u64 	%rd181, %rd180;
	add.s64 	%rd6, %rd2, %rd5;
	shl.b64 	%rd182, %rd6, 3;
	add.s64 	%rd183, %rd181, %rd182;
	ld.global.f64 	%fd65, [%rd183];
	ld.global.u64 	%rd184, [g_temp_x3];
	cvta.to.global.u64 	%rd185, %rd184;
	add.s64 	%rd187, %rd185, %rd115;
	ld.global.f64 	%fd66, [%rd187];
	fma.rn.f64 	%fd67, %fd64, %fd65, %fd66;
	st.global.f64 	[%rd187], %fd67;
	@%p13 bra 	$L__BB4_21;
	setp.eq.s32 	%p14, %r3, 2;
	ld.global.u64 	%rd188, [g];
	cvta.to.global.u64 	%rd189, %rd188;
	shl.b64 	%rd190, %rd5, 3;
	add.s64 	%rd191, %rd189, %rd190;
	ld.global.u64 	%rd192, [%rd191+8];
	cvta.to.global.u64 	%rd193, %rd192;
	add.s64 	%rd195, %rd193, %rd178;
	ld.global.f64 	%fd68, [%rd195];
	ld.global.u64 	%rd196, [g_temp_x2];
	cvta.to.global.u64 	%rd197, %rd196;
	add.s64 	%rd199, %rd197, %rd182;
	ld.global.f64 	%fd69, [%rd199+8];
	ld.global.u64 	%rd200, [g_temp_x3];
	cvta.to.global.u64 	%rd201, %rd200;
	add.s64 	%rd203, %rd201, %rd115;
	ld.global.f64 	%fd70, [%rd203];
	fma.rn.f64 	%fd71, %fd68, %fd69, %fd70;
	st.global.f64 	[%rd203], %fd71;
	@%p14 bra 	$L__BB4_21;
	ld.global.u64 	%rd204, [g];
	cvta.to.global.u64 	%rd205, %rd204;
	add.s64 	%rd207, %rd205, %rd190;
	ld.global.u64 	%rd208, [%rd207+16];
	cvta.to.global.u64 	%rd209, %rd208;
	shl.b64 	%rd210, %rd3, 3;
	add.s64 	%rd211, %rd209, %rd210;
	ld.global.f64 	%fd72, [%rd211];
	ld.global.u64 	%rd212, [g_temp_x2];
	cvta.to.global.u64 	%rd213, %rd212;
	add.s64 	%rd215, %rd213, %rd182;
	ld.global.f64 	%fd73, [%rd215+16];
	ld.global.u64 	%rd216, [g_temp_x3];
	cvta.to.global.u64 	%rd217, %rd216;
	add.s64 	%rd219, %rd217, %rd115;
	ld.global.f64 	%fd74, [%rd219];
	fma.rn.f64 	%fd75, %fd72, %fd73, %fd74;
	st.global.f64 	[%rd219], %fd75;
$L__BB4_21:
	cvt.u32.u64 	%r60, %rd3;
	add.s32 	%r119, %r60, 1;
	setp.eq.s32 	%p15, %r119, %r1;
	@%p15 bra 	$L__BB4_22;
	bra.uni 	$L__BB4_14;
$L__BB4_22:
	mov.b32 	%r123, 0;
$L__BB4_23:
	setp.lt.u32 	%p16, %r1, 4;
	ld.global.u64 	%rd220, [g_trans_x];
	cvta.to.global.u64 	%rd221, %rd220;
	cvt.u64.u32 	%rd222, %r123;
	add.s64 	%rd7, %rd2, %rd222;
	shl.b64 	%rd223, %rd7, 3;
	add.s64 	%rd224, %rd221, %rd223;
	mov.b64 	%rd225, 0;
	st.global.u64 	[%rd224], %rd225;
	mov.b32 	%r125, 0;
	@%p16 bra 	$L__BB4_26;
	mov.b32 	%r124, 0;
$L__BB4_25:
	ld.global.u64 	%rd226, [l_flat];
	cvta.to.global.u64 	%rd227, %rd226;
	mad.lo.s32 	%r64, %r1, %r124, %r123;
	mul.wide.u32 	%rd228, %r64, 8;
	add.s64 	%rd229, %rd227, %rd228;
	ld.global.f64 	%fd76, [%rd229];
	ld.global.u64 	%rd230, [g_temp_x3];
	cvta.to.global.u64 	%rd231, %rd230;
	cvt.u64.u32 	%rd232, %r124;
	add.s64 	%rd233, %rd2, %rd232;
	shl.b64 	%rd234, %rd233, 3;
	add.s64 	%rd235, %rd231, %rd234;
	ld.global.f64 	%fd77, [%rd235];
	ld.global.u64 	%rd236, [g_trans_x];
	cvta.to.global.u64 	%rd237, %rd236;
	add.s64 	%rd239, %rd237, %rd223;
	ld.global.f64 	%fd78, [%rd239];
	fma.rn.f64 	%fd79, %fd76, %fd77, %fd78;
	st.global.f64 	[%rd239], %fd79;
	ld.global.u64 	%rd240, [l_flat];
	cvta.to.global.u64 	%rd241, %rd240;
	add.s32 	%r65, %r64, %r1;
	mul.wide.u32 	%rd242, %r65, 8;
	add.s64 	%rd243, %rd241, %rd242;
	ld.global.f64 	%fd80, [%rd243];
	ld.global.u64 	%rd244, [g_temp_x3];
	cvta.to.global.u64 	%rd245, %rd244;
	add.s64 	%rd246, %rd245, %rd234;
	ld.global.f64 	%fd81, [%rd246+8];
	ld.global.u64 	%rd247, [g_trans_x];
	cvta.to.global.u64 	%rd248, %rd247;
	add.s64 	%rd249, %rd248, %rd223;
	ld.global.f64 	%fd82, [%rd249];
	fma.rn.f64 	%fd83, %fd80, %fd81, %fd82;
	st.global.f64 	[%rd249], %fd83;
	ld.global.u64 	%rd250, [l_flat];
	cvta.to.global.u64 	%rd251, %rd250;
	add.s32 	%r66, %r65, %r1;
	mul.wide.u32 	%rd252, %r66, 8;
	add.s64 	%rd253, %rd251, %rd252;
	ld.global.f64 	%fd84, [%rd253];
	ld.global.u64 	%rd254, [g_temp_x3];
	cvta.to.global.u64 	%rd255, %rd254;
	add.s64 	%rd256, %rd255, %rd234;
	ld.global.f64 	%fd85, [%rd256+16];
	ld.global.u64 	%rd257, [g_trans_x];
	cvta.to.global.u64 	%rd258, %rd257;
	add.s64 	%rd259, %rd258, %rd223;
	ld.global.f64 	%fd86, [%rd259];
	fma.rn.f64 	%fd87, %fd84, %fd85, %fd86;
	st.global.f64 	[%rd259], %fd87;
	ld.global.u64 	%rd260, [l_flat];
	cvta.to.global.u64 	%rd261, %rd260;
	add.s32 	%r67, %r66, %r1;
	mul.wide.u32 	%rd262, %r67, 8;
	add.s64 	%rd263, %rd261, %rd262;
	ld.global.f64 	%fd88, [%rd263];
	ld.global.u64 	%rd264, [g_temp_x3];
	cvta.to.global.u64 	%rd265, %rd264;
	add.s64 	%rd266, %rd265, %rd234;
	ld.global.f64 	%fd89, [%rd266+24];
	ld.global.u64 	%rd267, [g_trans_x];
	cvta.to.global.u64 	%rd268, %rd267;
	add.s64 	%rd269, %rd268, %rd223;
	ld.global.f64 	%fd90, [%rd269];
	fma.rn.f64 	%fd91, %fd88, %fd89, %fd90;
	st.global.f64 	[%rd269], %fd91;
	add.s32 	%r124, %r124, 4;
	setp.ne.s32 	%p17, %r124, %r18;
	mov.u32 	%r125, %r18;
	@%p17 bra 	$L__BB4_25;
$L__BB4_26:
	setp.eq.s32 	%p18, %r3, 0;
	@%p18 bra 	$L__BB4_30;
	setp.eq.s32 	%p19, %r3, 1;
	ld.global.u64 	%rd270, [l_flat];
	cvta.to.global.u64 	%rd271, %rd270;
	mad.lo.s32 	%r30, %r1, %r125, %r123;
	mul.wide.u32 	%rd272, %r30, 8;
	add.s64 	%rd273, %rd271, %rd272;
	ld.global.f64 	%fd92, [%rd273];
	ld.global.u64 	%rd274, [g_temp_x3];
	cvta.to.global.u64 	%rd275, %rd274;
	cvt.u64.u32 	%rd276, %r125;
	add.s64 	%rd8, %rd2, %rd276;
	shl.b64 	%rd277, %rd8, 3;
	add.s64 	%rd278, %rd275, %rd277;
	ld.global.f64 	%fd93, [%rd278];
	ld.global.u64 	%rd279, [g_trans_x];
	cvta.to.global.u64 	%rd280, %rd279;
	add.s64 	%rd282, %rd280, %rd223;
	ld.global.f64 	%fd94, [%rd282];
	fma.rn.f64 	%fd95, %fd92, %fd93, %fd94;
	st.global.f64 	[%rd282], %fd95;
	@%p19 bra 	$L__BB4_30;
	setp.eq.s32 	%p20, %r3, 2;
	ld.global.u64 	%rd283, [l_flat];
	cvta.to.global.u64 	%rd284, %rd283;
	add.s32 	%r31, %r30, %r1;
	mul.wide.u32 	%rd285, %r31, 8;
	add.s64 	%rd286, %rd284, %rd285;
	ld.global.f64 	%fd96, [%rd286];
	ld.global.u64 	%rd287, [g_temp_x3];
	cvta.to.global.u64 	%rd288, %rd287;
	add.s64 	%rd290, %rd288, %rd277;
	ld.global.f64 	%fd97, [%rd290+8];
	ld.global.u64 	%rd291, [g_trans_x];
	cvta.to.global.u64 	%rd292, %rd291;
	add.s64 	%rd294, %rd292, %rd223;
	ld.global.f64 	%fd98, [%rd294];
	fma.rn.f64 	%fd99, %fd96, %fd97, %fd98;
	st.global.f64 	[%rd294], %fd99;
	@%p20 bra 	$L__BB4_30;
	ld.global.u64 	%rd295, [l_flat];
	cvta.to.global.u64 	%rd296, %rd295;
	add.s32 	%r68, %r31, %r1;
	mul.wide.u32 	%rd297, %r68, 8;
	add.s64 	%rd298, %rd296, %rd297;
	ld.global.f64 	%fd100, [%rd298];
	ld.global.u64 	%rd299, [g_temp_x3];
	cvta.to.global.u64 	%rd300, %rd299;
	add.s64 	%rd302, %rd300, %rd277;
	ld.global.f64 	%fd101, [%rd302+16];
	ld.global.u64 	%rd303, [g_trans_x];
	cvta.to.global.u64 	%rd304, %rd303;
	add.s64 	%rd306, %rd304, %rd223;
	ld.global.f64 	%fd102, [%rd306];
	fma.rn.f64 	%fd103, %fd100, %fd101, %fd102;
	st.global.f64 	[%rd306], %fd103;
$L__BB4_30:
	add.s32 	%r123, %r123, 1;
	setp.ne.s32 	%p21, %r123, %r1;
	@%p21 bra 	$L__BB4_23;
$L__BB4_31:
	setp.lt.s32 	%p22, %r1, 1;
	ld.global.u64 	%rd307, [g_trans_x];
	cvta.to.global.u64 	%rd9, %rd307;
	mov.f64 	%fd182, 0d0000000000000000;
	@%p22 bra 	$L__BB4_47;
	shl.b64 	%rd308, %rd2, 3;
	add.s64 	%rd309, %rd308, %rd9;
	add.s64 	%rd10, %rd309, 64;
	mov.f64 	%fd182, 0d0000000000000000;
	mov.b32 	%r126, 1;
	mov.b32 	%r127, 0;
	mov.b16 	%rs7, 0;
	mov.u16 	%rs8, %rs7;
$L__BB4_33:
	mov.u32 	%r33, %r127;
	mov.u32 	%r127, %r126;
	add.s16 	%rs7, %rs7, 1;
	add.s16 	%rs8, %rs8, 1;
	setp.lt.u32 	%p23, %r33, 15;
	mov.b32 	%r130, 0;
	mov.f64 	%fd181, 0d0000000000000000;
	@%p23 bra 	$L__BB4_36;
	and.b32  	%r130, %r127, -16;
	neg.s32 	%r128, %r130;
	mov.f64 	%fd181, 0d0000000000000000;
	mov.u64 	%rd336, %rd10;
$L__BB4_35:
	.pragma "nounroll";
	ld.global.f64 	%fd109, [%rd336+-64];
	add.f64 	%fd110, %fd181, %fd109;
	ld.global.f64 	%fd111, [%rd336+-56];
	add.f64 	%fd112, %fd110, %fd111;
	ld.global.f64 	%fd113, [%rd336+-48];
	add.f64 	%fd114, %fd112, %fd113;
	ld.global.f64 	%fd115, [%rd336+-40];
	add.f64 	%fd116, %fd114, %fd115;
	ld.global.f64 	%fd117, [%rd336+-32];
	add.f64 	%fd118, %fd116, %fd117;
	ld.global.f64 	%fd119, [%rd336+-24];
	add.f64 	%fd120, %fd118, %fd119;
	ld.global.f64 	%fd121, [%rd336+-16];
	add.f64 	%fd122, %fd120, %fd121;
	ld.global.f64 	%fd123, [%rd336+-8];
	add.f64 	%fd124, %fd122, %fd123;
	ld.global.f64 	%fd125, [%rd336];
	add.f64 	%fd126, %fd124, %fd125;
	ld.global.f64 	%fd127, [%rd336+8];
	add.f64 	%fd128, %fd126, %fd127;
	ld.global.f64 	%fd129, [%rd336+16];
	add.f64 	%fd130, %fd128, %fd129;
	ld.global.f64 	%fd131, [%rd336+24];
	add.f64 	%fd132, %fd130, %fd131;
	ld.global.f64 	%fd133, [%rd336+32];
	add.f64 	%fd134, %fd132, %fd133;
	ld.global.f64 	%fd135, [%rd336+40];
	add.f64 	%fd136, %fd134, %fd135;
	ld.global.f64 	%fd137, [%rd336+48];
	add.f64 	%fd138, %fd136, %fd137;
	ld.global.f64 	%fd139, [%rd336+56];
	add.f64 	%fd181, %fd138, %fd139;
	add.s32 	%r128, %r128, 16;
	add.s64 	%rd336, %rd336, 128;
	setp.ne.s32 	%p24, %r128, 0;
	@%p24 bra 	$L__BB4_35;
$L__BB4_36:
	and.b32  	%r72, %r127, 15;
	setp.eq.s32 	%p25, %r72, 0;
	@%p25 bra 	$L__BB4_46;
	cvt.u32.u16 	%r73, %rs8;
	and.b32  	%r40, %r73, 15;
	add.s32 	%r74, %r40, -1;
	setp.lt.u32 	%p26, %r74, 7;
	@%p26 bra 	$L__BB4_39;
	cvt.u64.u32 	%rd310, %r130;
	add.s64 	%rd311, %rd310, %rd2;
	shl.b64 	%rd312, %rd311, 3;
	add.s64 	%rd313, %rd9, %rd312;
	ld.global.f64 	%fd141, [%rd313];
	add.f64 	%fd142, %fd181, %fd141;
	ld.global.f64 	%fd143, [%rd313+8];
	add.f64 	%fd144, %fd142, %fd143;
	ld.global.f64 	%fd145, [%rd313+16];
	add.f64 	%fd146, %fd144, %fd145;
	ld.global.f64 	%fd147, [%rd313+24];
	add.f64 	%fd148, %fd146, %fd147;
	ld.global.f64 	%fd149, [%rd313+32];
	add.f64 	%fd150, %fd148, %fd149;
	ld.global.f64 	%fd151, [%rd313+40];
	add.f64 	%fd152, %fd150, %fd151;
	ld.global.f64 	%fd153, [%rd313+48];
	add.f64 	%fd154, %fd152, %fd153;
	ld.global.f64 	%fd155, [%rd313+56];
	add.f64 	%fd181, %fd154, %fd155;
	add.s32 	%r130, %r130, 8;
$L__BB4_39:
	and.b32  	%r75, %r40, 7;
	setp.eq.s32 	%p27, %r75, 0;
	@%p27 bra 	$L__BB4_46;
	cvt.u32.u16 	%r76, %rs7;
	and.b32  	%r77, %r76, 7;
	and.b32  	%r43, %r76, 3;
	add.s32 	%r78, %r77, -1;
	setp.lt.u32 	%p28, %r78, 3;
	@%p28 bra 	$L__BB4_42;
	cvt.u64.u32 	%rd314, %r130;
	add.s64 	%rd315, %rd314, %rd2;
	shl.b64 	%rd316, %rd315, 3;
	add.s64 	%rd317, %rd9, %rd316;
	ld.global.f64 	%fd157, [%rd317];
	add.f64 	%fd158, %fd181, %fd157;
	ld.global.f64 	%fd159, [%rd317+8];
	add.f64 	%fd160, %fd158, %fd159;
	ld.global.f64 	%fd161, [%rd317+16];
	add.f64 	%fd162, %fd160, %fd161;
	ld.global.f64 	%fd163, [%rd317+24];
	add.f64 	%fd181, %fd162, %fd163;
	add.s32 	%r130, %r130, 4;
$L__BB4_42:
	setp.eq.s32 	%p29, %r43, 0;
	@%p29 bra 	$L__BB4_46;
	cvt.u64.u32 	%rd318, %r130;
	add.s64 	%rd319, %rd318, %rd2;
	shl.b64 	%rd320, %rd319, 3;
	add.s64 	%rd13, %rd9, %rd320;
	ld.global.f64 	%fd164, [%rd13];
	add.f64 	%fd181, %fd181, %fd164;
	setp.eq.s32 	%p30, %r43, 1;
	@%p30 bra 	$L__BB4_46;
	ld.global.f64 	%fd165, [%rd13+8];
	add.f64 	%fd181, %fd181, %fd165;
	setp.eq.s32 	%p31, %r43, 2;
	@%p31 bra 	$L__BB4_46;
	ld.global.f64 	%fd166, [%rd13+16];
	add.f64 	%fd181, %fd181, %fd166;
$L__BB4_46:
	fma.rn.f64 	%fd182, %fd181, %fd181, %fd182;
	add.s32 	%r126, %r127, 1;
	setp.ne.s32 	%p32, %r127, %r1;
	@%p32 bra 	$L__BB4_33;
$L__BB4_47:
	ld.global.u64 	%rd321, [rngStates];
	cvta.to.global.u64 	%rd322, %rd321;
	mul.wide.u32 	%rd323, %r2, 48;
	add.s64 	%rd14, %rd322, %rd323;
	ld.global.u32 	%r79, [%rd14+24];
	setp.eq.s32 	%p33, %r79, 1;
	@%p33 bra 	$L__BB4_49;
	ld.global.v2.u32 	{%r80, %r81}, [%rd14];
	shr.u32 	%r82, %r81, 2;
	xor.b32  	%r83, %r82, %r81;
	ld.global.v2.u32 	{%r84, %r85}, [%rd14+8];
	ld.global.v2.u32 	{%r86, %r87}, [%rd14+16];
	shl.b32 	%r88, %r87, 4;
	shl.b32 	%r89, %r83, 1;
	xor.b32  	%r90, %r89, %r88;
	xor.b32  	%r91, %r90, %r83;
	xor.b32  	%r92, %r91, %r87;
	add.s32 	%r93, %r80, %r92;
	add.s32 	%r94, %r93, 362437;
	shr.u32 	%r95, %r84, 2;
	xor.b32  	%r96, %r95, %r84;
	st.global.v2.u32 	[%rd14+8], {%r86, %r87};
	shl.b32 	%r97, %r92, 4;
	shl.b32 	%r98, %r96, 1;
	xor.b32  	%r99, %r98, %r97;
	xor.b32  	%r100, %r99, %r96;
	xor.b32  	%r101, %r100, %r92;
	st.global.v2.u32 	[%rd14+16], {%r92, %r101};
	add.s32 	%r102, %r80, 724874;
	st.global.v2.u32 	[%rd14], {%r102, %r85};
	add.s32 	%r103, %r101, %r102;
	cvt.rn.f32.u32 	%f4, %r94;
	fma.rn.f32 	%f5, %f4, 0f2F800000, 0f2F000000;
	cvt.rn.f32.u32 	%f6, %r103;
	fma.rn.f32 	%f7, %f6, 0f30C90FDB, 0f30490FDB;
	setp.lt.f32 	%p34, %f5, 0f00800000;
	mul.f32 	%f8, %f5, 0f4B000000;
	selp.f32 	%f9, %f8, %f5, %p34;
	selp.f32 	%f10, 0fC1B80000, 0f00000000, %p34;
	mov.b32 	%r104, %f9;
	add.s32 	%r105, %r104, -1059760811;
	and.b32  	%r106, %r105, -8388608;
	sub.s32 	%r107, %r104, %r106;
	mov.b32 	%f11, %r107;
	cvt.rn.f32.s32 	%f12, %r106;
	fma.rn.f32 	%f13, %f12, 0f34000000, %f10;
	add.f32 	%f14, %f11, 0fBF800000;
	fma.rn.f32 	%f15, %f14, 0fBE055027, 0f3E1039F6;
	fma.rn.f32 	%f16, %f15, %f14, 0fBDF8CDCC;
	fma.rn.f32 	%f17, %f16, %f14, 0f3E0F2955;
	fma.rn.f32 	%f18, %f17, %f14, 0fBE2AD8B9;
	fma.rn.f32 	%f19, %f18, %f14, 0f3E4CED0B;
	fma.rn.f32 	%f20, %f19, %f14, 0fBE7FFF22;
	fma.rn.f32 	%f21, %f20, %f14, 0f3EAAAA78;
	fma.rn.f32 	%f22, %f21, %f14, 0fBF000000;
	mul.f32 	%f23, %f14, %f22;
	fma.rn.f32 	%f24, %f23, %f14, %f14;
	fma.rn.f32 	%f25, %f13, 0f3F317218, %f24;
	setp.gt.u32 	%p35, %r104, 2139095039;
	fma.rn.f32 	%f26, %f9, 0f7F800000, 0f7F800000;
	selp.f32 	%f27, %f26, %f25, %p35;
	setp.eq.f32 	%p36, %f9, 0f00000000;
	mul.f32 	%f28, %f27, 0fC0000000;
	selp.f32 	%f29, 0f7F800000, %f28, %p36;
	sqrt.rn.f32 	%f30, %f29;
	sin.approx.f32 	%f31, %f7;
	cos.approx.f32 	%f32, %f7;
	mul.f32 	%f35, %f30, %f31;
	mul.f32 	%f33, %f30, %f32;
	st.global.f32 	[%rd14+32], %f33;
	mov.b32 	%r108, 1;
	st.global.u32 	[%rd14+24], %r108;
	bra.uni 	$L__BB4_50;
$L__BB4_49:
	mov.b32 	%r109, 0;
	st.global.u32 	[%rd14+24], %r109;
	ld.global.f32 	%f35, [%rd14+32];
$L__BB4_50:
	cvta.to.global.u64 	%rd324, %rd15;
	abs.f32 	%f34, %f35;
	cvt.f64.f32 	%fd167, %f34;
	fma.rn.f64 	%fd168, %fd167, 0d3FD999999999999A, 0d3FF0000000000000;
	mul.f64 	%fd169, %fd182, %fd168;
	ld.global.u64 	%rd325, [g_basic_f];
	cvta.to.global.u64 	%rd326, %rd325;
	ld.const.u32 	%r110, [nfunc];
	mul.lo.s32 	%r111, %r110, %r2;
	mul.wide.u32 	%rd327, %r111, 8;
	add.s64 	%rd328, %rd326, %rd327;
	st.global.f64 	[%rd328], %fd169;
	ld.global.u64 	%rd329, [g_basic_f];
	cvta.to.global.u64 	%rd330, %rd329;
	add.s64 	%rd331, %rd330, %rd327;
	ld.global.f64 	%fd170, [%rd331];
	ld.global.u64 	%rd332, [bias];
	cvta.to.global.u64 	%rd333, %rd332;
	ld.global.f64 	%fd171, [%rd333];
	add.f64 	%fd172, %fd170, %fd171;
	mul.wide.u32 	%rd334, %r2, 8;
	add.s64 	%rd335, %rd324, %rd334;
	st.global.f64 	[%rd335], %fd172;
	ret;

}
	// .globl	calc_benchmark_func_f5
.visible .entry calc_benchmark_func_f5(
	.param .u64 .ptr .align 1 calc_benchmark_func_f5_param_0,
	.param .u64 .ptr .align 1 calc_benchmark_func_f5_param_1
)
{
	.reg .pred 	%p<11>;
	.reg .b32 	%r<35>;
	.reg .b64 	%rd<105>;
	.reg .b64 	%fd<65>;

	ld.param.u64 	%rd11, [calc_benchmark_func_f5_param_0];
	ld.param.u64 	%rd12, [calc_benchmark_func_f5_param_1];
	cvta.to.global.u64 	%rd1, %rd11;
	cvta.to.global.u64 	%rd13, %rd12;
	ld.const.u32 	%r1, [nreal];
	mov.u32 	%r19, %ctaid.y;
	mov.u32 	%r20, %ntid.x;
	mov.u32 	%r21, %tid.x;
	mad.lo.s32 	%r22, %r19, %r20, %r21;
	mul.lo.s32 	%r23, %r1, %r22;
	cvt.u64.u32 	%rd2, %r23;
	ld.global.u64 	%rd14, [g_basic_f];
	cvta.to.global.u64 	%rd15, %rd14;
	ld.const.u32 	%r24, [nfunc];
	mul.lo.s32 	%r2, %r24, %r22;
	mul.wide.u32 	%rd16, %r2, 8;
	add.s64 	%rd17, %rd15, %rd16;
	mov.b64 	%rd18, -4503599627370496;
	st.global.u64 	[%rd17], %rd18;
	setp.lt.s32 	%p1, %r1, 1;
	mul.wide.u32 	%rd19, %r22, 8;
	add.s64 	%rd3, %rd13, %rd19;
	@%p1 bra 	$L__BB5_16;
	and.b32  	%r3, %r1, 7;
	add.s32 	%r4, %r3, -1;
	and.b32  	%r5, %r1, 3;
	and.b32  	%r6, %r1, 2147483640;
	and.b32  	%r7, %r1, 1;
	neg.s32 	%r8, %r6;
	shl.b64 	%rd20, %rd2, 3;
	add.s64 	%rd21, %rd20, %rd1;
	add.s64 	%rd4, %rd21, 32;
	mov.b32 	%r30, 0;
$L__BB5_2:
	setp.lt.u32 	%p2, %r1, 8;
	mov.b64 	%rd22, 0;
	st.global.u64 	[%rd3], %rd22;
	mul.lo.s32 	%r10, %r1, %r30;
	mov.b32 	%r33, 0;
	mov.f64 	%fd64, 0d0000000000000000;
	@%p2 bra 	$L__BB5_5;
	mul.wide.u32 	%rd23, %r10, 8;
	add.s64 	%rd104, %rd23, 32;
	mov.f64 	%fd64, 0d0000000000000000;
	mov.u64 	%rd103, %rd4;
	mov.u32 	%r31, %r8;
$L__BB5_4:
	.pragma "nounroll";
	ld.global.u64 	%rd24, [A];
	cvta.to.global.u64 	%rd25, %rd24;
	add.s64 	%rd26, %rd25, %rd104;
	ld.global.f64 	%fd13, [%rd26+-32];
	ld.global.f64 	%fd14, [%rd103+-32];
	fma.rn.f64 	%fd15, %fd13, %fd14, %fd64;
	st.global.f64 	[%rd3], %fd15;
	ld.global.u64 	%rd27, [A];
	cvta.to.global.u64 	%rd28, %rd27;
	add.s64 	%rd29, %rd28, %rd104;
	ld.global.f64 	%fd16, [%rd29+-24];
	ld.global.f64 	%fd17, [%rd103+-24];
	fma.rn.f64 	%fd18, %fd16, %fd17, %fd15;
	st.global.f64 	[%rd3], %fd18;
	ld.global.u64 	%rd30, [A];
	cvta.to.global.u64 	%rd31, %rd30;
	add.s64 	%rd32, %rd31, %rd104;
	ld.global.f64 	%fd19, [%rd32+-16];
	ld.global.f64 	%fd20, [%rd103+-16];
	fma.rn.f64 	%fd21, %fd19, %fd20, %fd18;
	st.global.f64 	[%rd3], %fd21;
	ld.global.u64 	%rd33, [A];
	cvta.to.global.u64 	%rd34, %rd33;
	add.s64 	%rd35, %rd34, %rd104;
	ld.global.f64 	%fd22, [%rd35+-8];
	ld.global.f64 	%fd23, [%rd103+-8];
	fma.rn.f64 	%fd24, %fd22, %fd23, %fd21;
	st.global.f64 	[%rd3], %fd24;
	ld.global.u64 	%rd36, [A];
	cvta.to.global.u64 	%rd37, %rd36;
	add.s64 	%rd38, %rd37, %rd104;
	ld.global.f64 	%fd25, [%rd38];
	ld.global.f64 	%fd26, [%rd103];
	fma.rn.f64 	%fd27, %fd25, %fd26, %fd24;
	st.global.f64 	[%rd3], %fd27;
	ld.global.u64 	%rd39, [A];
	cvta.to.global.u64 	%rd40, %rd39;
	add.s64 	%rd41, %rd40, %rd104;
	ld.global.f64 	%fd28, [%rd41+8];
	ld.global.f64 	%fd29, [%rd103+8];
	fma.rn.f64 	%fd30, %fd28, %fd29, %fd27;
	st.global.f64 	[%rd3], %fd30;
	ld.global.u64 	%rd42, [A];
	cvta.to.global.u64 	%rd43, %rd42;
	add.s64 	%rd44, %rd43, %rd104;
	ld.global.f64 	%fd31, [%rd44+16];
	ld.global.f64 	%fd32, [%rd103+16];
	fma.rn.f64 	%fd33, %fd31, %fd32, %fd30;
	st.global.f64 	[%rd3], %fd33;
	ld.global.u64 	%rd45, [A];
	cvta.to.global.u64 	%rd46, %rd45;
	add.s64 	%rd47, %rd46, %rd104;
	ld.global.f64 	%fd34, [%rd47+24];
	ld.global.f64 	%fd35, [%rd103+24];
	fma.rn.f64 	%fd64, %fd34, %fd35, %fd33;
	st.global.f64 	[%rd3], %fd64;
	add.s32 	%r31, %r31, 8;
	add.s64 	%rd104, %rd104, 64;
	add.s64 	%rd103, %rd103, 64;
	setp.ne.s32 	%p3, %r31, 0;
	mov.u32 	%r33, %r6;
	@%p3 bra 	$L__BB5_4;
$L__BB5_5:
	setp.eq.s32 	%p4, %r3, 0;
	@%p4 bra 	$L__BB5_13;
	setp.lt.u32 	%p5, %r4, 3;
	@%p5 bra 	$L__BB5_8;
	ld.global.u64 	%rd48, [A];
	cvta.to.global.u64 	%rd49, %rd48;
	add.s32 	%r27, %r10, %r33;
	mul.wide.u32 	%rd50, %r27, 8;
	add.s64 	%rd51, %rd49, %rd50;
	ld.global.f64 	%fd36, [%rd51];
	cvt.u64.u32 	%rd52, %r33;
	add.s64 	%rd53, %rd52, %rd2;
	shl.b64 	%rd54, %rd53, 3;
	add.s64 	%rd55, %rd1, %rd54;
	ld.global.f64 	%fd37, [%rd55];
	fma.rn.f64 	%fd38, %fd36, %fd37, %fd64;
	st.global.f64 	[%rd3], %fd38;
	ld.global.u64 	%rd56, [A];
	cvta.to.global.u64 	%rd57, %rd56;
	cvt.u64.u32 	%rd58, %r10;
	add.s64 	%rd59, %rd58, %rd52;
	shl.b64 	%rd60, %rd59, 3;
	add.s64 	%rd61, %rd57, %rd60;
	ld.global.f64 	%fd39, [%rd61+8];
	ld.global.f64 	%fd40, [%rd55+8];
	fma.rn.f64 	%fd41, %fd39, %fd40, %fd38;
	st.global.f64 	[%rd3], %fd41;
	ld.global.u64 	%rd62, [A];
	cvta.to.global.u64 	%rd63, %rd62;
	add.s64 	%rd64, %rd63, %rd60;
	ld.global.f64 	%fd42, [%rd64+16];
	ld.global.f64 	%fd43, [%rd55+16];
	fma.rn.f64 	%fd44, %fd42, %fd43, %fd41;
	st.global.f64 	[%rd3], %fd44;
	ld.global.u64 	%rd65, [A];
	cvta.to.global.u64 	%rd66, %rd65;
	add.s64 	%rd67, %rd66, %rd60;
	ld.global.f64 	%fd45, [%rd67+24];
	ld.global.f64 	%fd46, [%rd55+24];
	fma.rn.f64 	%fd64, %fd45, %fd46, %fd44;
	st.global.f64 	[%rd3], %fd64;
	add.s32 	%r33, %r33, 4;
$L__BB5_8:
	setp.eq.s32 	%p6, %r5, 0;
	@%p6 bra 	$L__BB5_13;
	setp.eq.s32 	%p7, %r5, 1;
	@%p7 bra 	$L__BB5_11;
	ld.global.u64 	%rd68, [A];
	cvta.to.global.u64 	%rd69, %rd68;
	add.s32 	%r28, %r10, %r33;
	mul.wide.u32 	%rd70, %r28, 8;
	add.s64 	%rd71, %rd69, %rd70;
	ld.global.f64 	%fd47, [%rd71];
	cvt.u64.u32 	%rd72, %r33;
	add.s64 	%rd73, %rd72, %rd2;
	shl.b64 	%rd74, %rd73, 3;
	add.s64 	%rd75, %rd1, %rd74;
	ld.global.f64 	%fd48, [%rd75];
	fma.rn.f64 	%fd49, %fd47, %fd48, %fd64;
	st.global.f64 	[%rd3], %fd49;
	ld.global.u64 	%rd76, [A];
	cvta.to.global.u64 	%rd77, %rd76;
	cvt.u64.u32 	%rd78, %r10;
	add.s64 	%rd79, %rd78, %rd72;
	shl.b64 	%rd80, %rd79, 3;
	add.s64 	%rd81, %rd77, %rd80;
	ld.global.f64 	%fd50, [%rd81+8];
	ld.global.f64 	%fd51, [%rd75+8];
	fma.rn.f64 	%fd64, %fd50, %fd51, %fd49;
	st.global.f64 	[%rd3], %fd64;
	add.s32 	%r33, %r33, 2;
$L__BB5_11:
	setp.eq.s32 	%p8, %r7, 0;
	@%p8 bra 	$L__BB5_13;
	ld.global.u64 	%rd82, [A];
	cvta.to.global.u64 	%rd83, %rd82;
	add.s32 	%r29, %r10, %r33;
	mul.wide.u32 	%rd84, %r29, 8;
	add.s64 	%rd85, %rd83, %rd84;
	ld.global.f64 	%fd52, [%rd85];
	cvt.u64.u32 	%rd86, %r33;
	add.s64 	%rd87, %rd86, %rd2;
	shl.b64 	%rd88, %rd87, 3;
	add.s64 	%rd89, %rd1, %rd88;
	ld.global.f64 	%fd53, [%rd89];
	fma.rn.f64 	%fd64, %fd52, %fd53, %fd64;
	st.global.f64 	[%rd3], %fd64;
$L__BB5_13:
	ld.global.u64 	%rd90, [B];
	cvta.to.global.u64 	%rd91, %rd90;
	mul.wide.u32 	%rd92, %r30, 8;
	add.s64 	%rd93, %rd91, %rd92;
	ld.global.f64 	%fd54, [%rd93];
	sub.f64 	%fd55, %fd64, %fd54;
	abs.f64 	%fd10, %fd55;
	st.global.f64 	[%rd3], %fd10;
	ld.global.u64 	%rd94, [g_basic_f];
	cvta.to.global.u64 	%rd95, %rd94;
	add.s64 	%rd10, %rd95, %rd16;
	ld.global.f64 	%fd56, [%rd10];
	setp.geu.f64 	%p9, %fd56, %fd10;
	@%p9 bra 	$L__BB5_15;
	st.global.f64 	[%rd10], %fd10;
$L__BB5_15:
	add.s32 	%r30, %r30, 1;
	setp.ne.s32 	%p10, %r30, %r1;
	@%p10 bra 	$L__BB5_2;
$L__BB5_16:
	ld.global.u64 	%rd97, [g_basic_f];
	cvta.to.global.u64 	%rd98, %rd97;
	mul.wide.u32 	%rd99, %r2, 8;
	add.s64 	%rd100, %rd98, %rd99;
	ld.global.f64 	%fd57, [%rd100];
	ld.global.u64 	%rd101, [bias];
	cvta.to.global.u64 	%rd102, %rd101;
	ld.global.f64 	%fd58, [%rd102];
	add.f64 	%fd59, %fd57, %fd58;
	st.global.f64 	[%rd3], %fd59;
	ret;

}
.func  (.param .b64 func_retval0) __internal_accurate_pow(
	.param .b64 __internal_accurate_pow_param_0
)
{
	.reg .pred 	%p<8>;
	.reg .b32 	%r<46>;
	.reg .b32 	%f<3>;
	.reg .b64 	%fd<109>;

	ld.param.f64 	%fd10, [__internal_accurate_pow_param_0];
	mov.f64 	%fd11, 0d412E848000000000;
	{
	.reg .b32 %temp; 
	mov.b64 	{%temp, %r8}, %fd11;
	}
	{
	.reg .b32 %temp; 
	mov.b64 	{%r9, %temp}, %fd11;
	}
	shr.u32 	%r10, %r8, 20;
	setp.lt.u32 	%p1, %r8, 1048576;
	mov.f64 	%fd12, 0d448E848000000000;
	{
	.reg .b32 %temp; 
	mov.b64 	{%temp, %r11}, %fd12;
	}
	{
	.reg .b32 %temp; 
	mov.b64 	{%r12, %temp}, %fd12;
	}
	shr.u32 	%r13, %r11, 20;
	add.s32 	%r14, %r13, -54;
	selp.b32 	%r15, %r12, %r9, %p1;
	selp.b32 	%r16, %r11, %r8, %p1;
	selp.b32 	%r1, %r14, %r10, %p1;
	add.s32 	%r45, %r1, -1023;
	and.b32  	%r17, %r16, -2146435073;
	or.b32  	%r18, %r17, 1072693248;
	mov.b64 	%fd107, {%r15, %r18};
	setp.lt.u32 	%p2, %r18, 1073127583;
	@%p2 bra 	$L__BB6_2;
	{
	.reg .b32 %temp; 
	mov.b64 	{%r19, %temp}, %fd107;
	}
	{
	.reg .b32 %temp; 
	mov.b64 	{%temp, %r20}, %fd107;
	}
	add.s32 	%r21, %r20, -1048576;
	mov.b64 	%fd107, {%r19, %r21};
	add.s32 	%r45, %r1, -1022;
$L__BB6_2:
	add.f64 	%fd13, %fd107, 0dBFF0000000000000;
	add.f64 	%fd14, %fd107, 0d3FF0000000000000;
	rcp.approx.ftz.f64 	%fd15, %fd14;
	neg.f64 	%fd16, %fd14;
	fma.rn.f64 	%fd17, %fd16, %fd15, 0d3FF0000000000000;
	fma.rn.f64 	%fd18, %fd17, %fd17, %fd17;
	fma.rn.f64 	%fd19, %fd18, %fd15, %fd15;
	mul.f64 	%fd20, %fd13, %fd19;
	fma.rn.f64 	%fd21, %fd13, %fd19, %fd20;
	mul.f64 	%fd22, %fd21, %fd21;
	fma.rn.f64 	%fd23, %fd22, 0d3EB0F5FF7D2CAFE2, 0d3ED0F5D241AD3B5A;
	fma.rn.f64 	%fd24, %fd23, %fd22, 0d3EF3B20A75488A3F;
	fma.rn.f64 	%fd25, %fd24, %fd22, 0d3F1745CDE4FAECD5;
	fma.rn.f64 	%fd26, %fd25, %fd22, 0d3F3C71C7258A578B;
	fma.rn.f64 	%fd27, %fd26, %fd22, 0d3F6249249242B910;
	fma.rn.f64 	%fd28, %fd27, %fd22, 0d3F89999999999DFB;
	sub.f64 	%fd29, %fd13, %fd21;
	add.f64 	%fd30, %fd29, %fd29;
	neg.f64 	%fd31, %fd21;
	fma.rn.f64 	%fd32, %fd31, %fd13, %fd30;
	mul.f64 	%fd33, %fd19, %fd32;
	fma.rn.f64 	%fd34, %fd22, %fd28, 0d3FB5555555555555;
	mov.f64 	%fd35, 0d3FB5555555555555;
	sub.f64 	%fd36, %fd35, %fd34;
	fma.rn.f64 	%fd37, %fd22, %fd28, %fd36;
	add.f64 	%fd38, %fd37, 0dBC46A4CB00B9E7B0;
	add.f64 	%fd39, %fd34, %fd38;
	sub.f64 	%fd40, %fd34, %fd39;
	add.f64 	%fd41, %fd38, %fd40;
	mul.rn.f64 	%fd42, %fd21, %fd21;
	neg.f64 	%fd43, %fd42;
	fma.rn.f64 	%fd44, %fd21, %fd21, %fd43;
	{
	.reg .b32 %temp; 
	mov.b64 	{%r22, %temp}, %fd33;
	}
	{
	.reg .b32 %temp; 
	mov.b64 	{%temp, %r23}, %fd33;
	}
	add.s32 	%r24, %r23, 1048576;
	mov.b64 	%fd45, {%r22, %r24};
	fma.rn.f64 	%fd46, %fd21, %fd45, %fd44;
	mul.rn.f64 	%fd47, %fd42, %fd21;
	neg.f64 	%fd48, %fd47;
	fma.rn.f64 	%fd49, %fd42, %fd21, %fd48;
	fma.rn.f64 	%fd50, %fd42, %fd33, %fd49;
	fma.rn.f64 	%fd51, %fd46, %fd21, %fd50;
	mul.rn.f64 	%fd52, %fd39, %fd47;
	neg.f64 	%fd53, %fd52;
	fma.rn.f64 	%fd54, %fd39, %fd47, %fd53;
	fma.rn.f64 	%fd55, %fd39, %fd51, %fd54;
	fma.rn.f64 	%fd56, %fd41, %fd47, %fd55;
	add.f64 	%fd57, %fd52, %fd56;
	sub.f64 	%fd58, %fd52, %fd57;
	add.f64 	%fd59, %fd56, %fd58;
	add.f64 	%fd60, %fd21, %fd57;
	sub.f64 	%fd61, %fd21, %fd60;
	add.f64 	%fd62, %fd57, %fd61;
	add.f64 	%fd63, %fd59, %fd62;
	add.f64 	%fd64, %fd33, %fd63;
	add.f64 	%fd65, %fd60, %fd64;
	sub.f64 	%fd66, %fd60, %fd65;
	add.f64 	%fd67, %fd64, %fd66;
	xor.b32  	%r25, %r45, -2147483648;
	mov.b32 	%r26, 1127219200;
	mov.b64 	%fd68, {%r25, %r26};
	mov.b32 	%r27, -2147483648;
	mov.b64 	%fd69, {%r27, %r26};
	sub.f64 	%fd70, %fd68, %fd69;
	fma.rn.f64 	%fd71, %fd70, 0d3FE62E42FEFA39EF, %fd65;
	fma.rn.f64 	%fd72, %fd70, 0dBFE62E42FEFA39EF, %fd71;
	sub.f64 	%fd73, %fd72, %fd65;
	sub.f64 	%fd74, %fd67, %fd73;
	fma.rn.f64 	%fd75, %fd70, 0d3C7ABC9E3B39803F, %fd74;
	add.f64 	%fd76, %fd71, %fd75;
	sub.f64 	%fd77, %fd71, %fd76;
	add.f64 	%fd78, %fd75, %fd77;
	{
	.reg .b32 %temp; 
	mov.b64 	{%temp, %r28}, %fd10;
	}
	{
	.reg .b32 %temp; 
	mov.b64 	{%r29, %temp}, %fd10;
	}
	shl.b32 	%r30, %r28, 1;
	setp.gt.u32 	%p3, %r30, -33554433;
	and.b32  	%r31, %r28, -15728641;
	selp.b32 	%r32, %r31, %r28, %p3;
	mov.b64 	%fd79, {%r29, %r32};
	mul.rn.f64 	%fd80, %fd76, %fd79;
	neg.f64 	%fd81, %fd80;
	fma.rn.f64 	%fd82, %fd76, %fd79, %fd81;
	fma.rn.f64 	%fd83, %fd78, %fd79, %fd82;
	add.f64 	%fd4, %fd80, %fd83;
	sub.f64 	%fd84, %fd80, %fd4;
	add.f64 	%fd5, %fd83, %fd84;
	fma.rn.f64 	%fd85, %fd4, 0d3FF71547652B82FE, 0d4338000000000000;
	{
	.reg .b32 %temp; 
	mov.b64 	{%r5, %temp}, %fd85;
	}
	mov.f64 	%fd86, 0dC338000000000000;
	add.rn.f64 	%fd87, %fd85, %fd86;
	fma.rn.f64 	%fd88, %fd87, 0dBFE62E42FEFA39EF, %fd4;
	fma.rn.f64 	%fd89, %fd87, 0dBC7ABC9E3B39803F, %fd88;
	fma.rn.f64 	%fd90, %fd89, 0d3E5ADE1569CE2BDF, 0d3E928AF3FCA213EA;
	fma.rn.f64 	%fd91, %fd90, %fd89, 0d3EC71DEE62401315;
	fma.rn.f64 	%fd92, %fd91, %fd89, 0d3EFA01997C89EB71;
	fma.rn.f64 	%fd93, %fd92, %fd89, 0d3F2A01A014761F65;
	fma.rn.f64 	%fd94, %fd93, %fd89, 0d3F56C16C1852B7AF;
	fma.rn.f64 	%fd95, %fd94, %fd89, 0d3F81111111122322;
	fma.rn.f64 	%fd96, %fd95, %fd89, 0d3FA55555555502A1;
	fma.rn.f64 	%fd97, %fd96, %fd89, 0d3FC5555555555511;
	fma.rn.f64 	%fd98, %fd97, %fd89, 0d3FE000000000000B;
	fma.rn.f64 	%fd99, %fd98, %fd89, 0d3FF0000000000000;
	fma.rn.f64 	%fd100, %fd99, %fd89, 0d3FF0000000000000;
	{
	.reg .b32 %temp; 
	mov.b64 	{%r6, %temp}, %fd100;
	}
	{
	.reg .b32 %temp; 
	mov.b64 	{%temp, %r7}, %fd100;
	}
	shl.b32 	%r33, %r5, 20;
	add.s32 	%r34, %r33, %r7;
	mov.b64 	%fd108, {%r6, %r34};
	{
	.reg .b32 %temp; 
	mov.b64 	{%temp, %r35}, %fd4;
	}
	mov.b32 	%f2, %r35;
	abs.f32 	%f1, %f2;
	setp.lt.f32 	%p4, %f1, 0f4086232B;
	@%p4 bra 	$L__BB6_5;
	setp.lt.f64 	%p5, %fd4, 0d0000000000000000;
	add.f64 	%fd101, %fd4, 0d7FF0000000000000;
	selp.f64 	%fd108, 0d0000000000000000, %fd101, %p5;
	setp.geu.f32 	%p6, %f1, 0f40874800;
	@%p6 bra 	$L__BB6_5;
	shr.u32 	%r36, %r5, 31;
	add.s32 	%r37, %r5, %r36;
	shr.s32 	%r38, %r37, 1;
	shl.b32 	%r39, %r38, 20;
	add.s32 	%r40, %r7, %r39;
	mov.b64 	%fd102, {%r6, %r40};
	sub.s32 	%r41, %r5, %r38;
	shl.b32 	%r42, %r41, 20;
	add.s32 	%r43, %r42, 1072693248;
	mov.b32 	%r44, 0;
	mov.b64 	%fd103, {%r44, %r43};
	mul.f64 	%fd108, %fd103, %fd102;
$L__BB6_5:
	abs.f64 	%fd104, %fd108;
	setp.eq.f64 	%p7, %fd104, 0d7FF0000000000000;
	fma.rn.f64 	%fd105, %fd108, %fd5, %fd108;
	selp.f64 	%fd106, %fd108, %fd105, %p7;
	st.param.f64 	[func_retval0], %fd106;
	ret;

}


// ===== COMPILED SASS (sm_100) =====

	.target	sm_100

	.elftype	@"ET_EXEC"


//--------------------- .note.nv.tkinfo           --------------------------
	.section	.note.nv.tkinfo,"",@"SHT_NOTE"
	.sectionflags	@"SHF_NOTE_NV_TKINFO"
	.tkinfo
        /*0018*/ 	.word	0x00000002
        /*0030*/ 	.string	""
        /*0030*/ 	.string	"ptxas"
        /*0030*/ 	.string	"Cuda compilation tools, release 13.0, V13.0.88"
        /*0030*/ 	.string	"Build cuda_13.0.r13.0/compiler.36424714_0"
        /*0030*/ 	.string	"-arch sm_100 -m 64 "



//--------------------- .note.nv.cuinfo           --------------------------
	.section	.note.nv.cuinfo,"",@"SHT_NOTE"
	.sectionflags	@"SHF_NOTE_NV_CUINFO"
        /*0018*/ 	.short	0x0002
        /*001a*/ 	.short	0x0064
        /*001c*/ 	.short	0x0082
	.zero		2


//--------------------- .nv.info                  --------------------------
	.section	.nv.info,"",@"SHT_CUDA_INFO"
	.align	4


	//----- nvinfo : EIATTR_REGCOUNT
	.align		4
        /*0000*/ 	.byte	0x04, 0x2f
        /*0002*/ 	.short	(.L_33 - .L_32)
	.align		4
.L_32:
        /*0004*/ 	.word	index@(initRNG)
        /*0008*/ 	.word	0x0000001f


	//----- nvinfo : EIATTR_FRAME_SIZE
	.align		4
.L_33:
        /*000c*/ 	.byte	0x04, 0x11
        /*000e*/ 	.short	(.L_35 - .L_34)
	.align		4
.L_34:
        /*0010*/ 	.word	index@(initRNG)
        /*0014*/ 	.word	0x00000000


	//----- nvinfo : EIATTR_REGCOUNT
	.align		4
.L_35:
        /*0018*/ 	.byte	0x04, 0x2f
        /*001a*/ 	.short	(.L_37 - .L_36)
	.align		4
.L_36:
        /*001c*/ 	.word	index@(calc_benchmark_func_f1)
        /*0020*/ 	.word	0x00000020


	//----- nvinfo : EIATTR_FRAME_SIZE
	.align		4
.L_37:
        /*0024*/ 	.byte	0x04, 0x11
        /*0026*/ 	.short	(.L_39 - .L_38)
	.align		4
.L_38:
        /*0028*/ 	.word	index@($__internal_4_$__cuda_sm20_div_rn_f64_full)
        /*002c*/ 	.word	0x00000000


	//----- nvinfo : EIATTR_FRAME_SIZE
	.align		4
.L_39:
        /*0030*/ 	.byte	0x04, 0x11
        /*0032*/ 	.short	(.L_41 - .L_40)
	.align		4
.L_40:
        /*0034*/ 	.word	index@(calc_benchmark_func_f1)
        /*0038*/ 	.word	0x00000000


	//----- nvinfo : EIATTR_REGCOUNT
	.align		4
.L_41:
        /*003c*/ 	.byte	0x04, 0x2f
        /*003e*/ 	.short	(.L_43 - .L_42)
	.align		4
.L_42:
        /*0040*/ 	.word	index@(calc_benchmark_func_f2)
        /*0044*/ 	.word	0x00000020


	//----- nvinfo : EIATTR_FRAME_SIZE
	.align		4
.L_43:
        /*0048*/ 	.byte	0x04, 0x11
        /*004a*/ 	.short	(.L_45 - .L_44)
	.align		4
.L_44:
        /*004c*/ 	.word	index@($__internal_3_$__cuda_sm20_div_rn_f64_full)
        /*0050*/ 	.word	0x00000000


	//----- nvinfo : EIATTR_FRAME_SIZE
	.align		4
.L_45:
        /*0054*/ 	.byte	0x04, 0x11
        /*0056*/ 	.short	(.L_47 - .L_46)
	.align		4
.L_46:
        /*0058*/ 	.word	index@(calc_benchmark_func_f2)
        /*005c*/ 	.word	0x00000000


	//----- nvinfo : EIATTR_REGCOUNT
	.align		4
.L_47:
        /*0060*/ 	.byte	0x04, 0x2f
        /*0062*/ 	.short	(.L_49 - .L_48)
	.align		4
.L_48:
        /*0064*/ 	.word	index@(calc_benchmark_func_f3)
        /*0068*/ 	.word	0x00000028


	//----- nvinfo : EIATTR_FRAME_SIZE
	.align		4
.L_49:
        /*006c*/ 	.byte	0x04, 0x11
        /*006e*/ 	.short	(.L_51 - .L_50)
	.align		4
.L_50:
        /*0070*/ 	.word	index@($calc_benchmark_func_f3$__internal_accurate_pow)
        /*0074*/ 	.word	0x00000000


	//----- nvinfo : EIATTR_FRAME_SIZE
	.align		4
.L_51:
        /*0078*/ 	.byte	0x04, 0x11
        /*007a*/ 	.short	(.L_53 - .L_52)
	.align		4
.L_52:
        /*007c*/ 	.word	index@($__internal_2_$__cuda_sm20_div_rn_f64_full)
        /*0080*/ 	.word	0x00000000


	//----- nvinfo : EIATTR_FRAME_SIZE
	.align		4
.L_53:
        /*0084*/ 	.byte	0x04, 0x11
        /*0086*/ 	.short	(.L_55 - .L_54)
	.align		4
.L_54:
        /*0088*/ 	.word	index@(calc_benchmark_func_f3)
        /*008c*/ 	.word	0x00000000


	//----- nvinfo : EIATTR_REGCOUNT
	.align		4
.L_55:
        /*0090*/ 	.byte	0x04, 0x2f
        /*0092*/ 	.short	(.L_57 - .L_56)
	.align		4
.L_56:
        /*0094*/ 	.word	index@(calc_benchmark_func_f4)
        /*0098*/ 	.word	0x00000020


	//----- nvinfo : EIATTR_FRAME_SIZE
	.align		4
.L_57:
        /*009c*/ 	.byte	0x04, 0x11
        /*009e*/ 	.short	(.L_59 - .L_58)
	.align		4
.L_58:
        /*00a0*/ 	.word	index@($__internal_1_$__cuda_sm20_sqrt_rn_f32_slowpath)
        /*00a4*/ 	.word	0x00000000


	//----- nvinfo : EIATTR_FRAME_SIZE
	.align		4
.L_59:
        /*00a8*/ 	.byte	0x04, 0x11
        /*00aa*/ 	.short	(.L_61 - .L_60)
	.align		4
.L_60:
        /*00ac*/ 	.word	index@($__internal_0_$__cuda_sm20_div_rn_f64_full)
        /*00b0*/ 	.word	0x00000000


	//----- nvinfo : EIATTR_FRAME_SIZE
	.align		4
.L_61:
        /*00b4*/ 	.byte	0x04, 0x11
        /*00b6*/ 	.short	(.L_63 - .L_62)
	.align		4
.L_62:
        /*00b8*/ 	.word	index@(calc_benchmark_func_f4)
        /*00bc*/ 	.word	0x00000000


	//----- nvinfo : EIATTR_REGCOUNT
	.align		4
.L_63:
        /*00c0*/ 	.byte	0x04, 0x2f
        /*00c2*/ 	.short	(.L_65 - .L_64)
	.align		4
.L_64:
        /*00c4*/ 	.word	index@(calc_benchmark_func_f5)
        /*00c8*/ 	.word	0x0000001e


	//----- nvinfo : EIATTR_FRAME_SIZE
	.align		4
.L_65:
        /*00cc*/ 	.byte	0x04, 0x11
        /*00ce*/ 	.short	(.L_67 - .L_66)
	.align		4
.L_66:
        /*00d0*/ 	.word	index@(calc_benchmark_func_f5)
        /*00d4*/ 	.word	0x00000000


	//----- nvinfo : EIATTR_MIN_STACK_SIZE
	.align		4
.L_67:
        /*00d8*/ 	.byte	0x04, 0x12
        /*00da*/ 	.short	(.L_69 - .L_68)
	.align		4
.L_68:
        /*00dc*/ 	.word	index@(calc_benchmark_func_f5)
        /*00e0*/ 	.word	0x00000000


	//----- nvinfo : EIATTR_MIN_STACK_SIZE
	.align		4
.L_69:
        /*00e4*/ 	.byte	0x04, 0x12
        /*00e6*/ 	.short	(.L_71 - .L_70)
	.align		4
.L_70:
        /*00e8*/ 	.word	index@(calc_benchmark_func_f4)
        /*00ec*/ 	.word	0x00000000


	//----- nvinfo : EIATTR_MIN_STACK_SIZE
	.align		4
.L_71:
        /*00f0*/ 	.byte	0x04, 0x12
        /*00f2*/ 	.short	(.L_73 - .L_72)
	.align		4
.L_72:
        /*00f4*/ 	.word	index@(calc_benchmark_func_f3)
        /*00f8*/ 	.word	0x00000000


	//----- nvinfo : EIATTR_MIN_STACK_SIZE
	.align		4
.L_73:
        /*00fc*/ 	.byte	0x04, 0x12
        /*00fe*/ 	.short	(.L_75 - .L_74)
	.align		4
.L_74:
        /*0100*/ 	.word	index@(calc_benchmark_func_f2)
        /*0104*/ 	.word	0x00000000


	//----- nvinfo : EIATTR_MIN_STACK_SIZE
	.align		4
.L_75:
        /*0108*/ 	.byte	0x04, 0x12
        /*010a*/ 	.short	(.L_77 - .L_76)
	.align		4
.L_76:
        /*010c*/ 	.word	index@(calc_benchmark_func_f1)
        /*0110*/ 	.word	0x00000000


	//----- nvinfo : EIATTR_MIN_STACK_SIZE
	.align		4
.L_77:
        /*0114*/ 	.byte	0x04, 0x12
        /*0116*/ 	.short	(.L_79 - .L_78)
	.align		4
.L_78:
        /*0118*/ 	.word	index@(initRNG)
        /*011c*/ 	.word	0x00000000
.L_79:


//--------------------- .nv.compat                --------------------------
	.section	.nv.compat,"",@"SHT_CUDA_COMPAT_INFO"
	.align	4
        /*0000*/ 	.byte	0x02, 0x09, 0x00, 0x00, 0x02, 0x02, 0x01, 0x00, 0x02, 0x05, 0x05, 0x00, 0x03, 0x07, 0x01, 0x01
        /*0010*/ 	.byte	0x02, 0x03, 0x00, 0x00, 0x02, 0x06, 0x01, 0x00, 0x04, 0x0b, 0x08, 0x00, 0x01, 0x00, 0x00, 0x00
        /*0020*/ 	.byte	0x00, 0x00, 0x00, 0x00


//--------------------- .nv.info.calc_benchmark_func_f5 --------------------------
	.section	.nv.info.calc_benchmark_func_f5,"",@"SHT_CUDA_INFO"
	.sectionflags	@""
	.align	4


	//----- nvinfo : EIATTR_CUDA_API_VERSION
	.align		4
        /*0000*/ 	.byte	0x04, 0x37
        /*0002*/ 	.short	(.L_81 - .L_80)
.L_80:
        /*0004*/ 	.word	0x00000082


	//----- nvinfo : EIATTR_KPARAM_INFO
	.align		4
.L_81:
        /*0008*/ 	.byte	0x04, 0x17
        /*000a*/ 	.short	(.L_83 - .L_82)
.L_82:
        /*000c*/ 	.word	0x00000000
        /*0010*/ 	.short	0x0001
        /*0012*/ 	.short	0x0008
        /*0014*/ 	.byte	0x00, 0xf5, 0x21, 0x00


	//----- nvinfo : EIATTR_KPARAM_INFO
	.align		4
.L_83:
        /*0018*/ 	.byte	0x04, 0x17
        /*001a*/ 	.short	(.L_85 - .L_84)
.L_84:
        /*001c*/ 	.word	0x00000000
        /*0020*/ 	.short	0x0000
        /*0022*/ 	.short	0x0000
        /*0024*/ 	.byte	0x00, 0xf5, 0x21, 0x00


	//----- nvinfo : EIATTR_SPARSE_MMA_MASK
	.align		4
.L_85:
        /*0028*/ 	.byte	0x03, 0x50
        /*002a*/ 	.short	0x0000


	//----- nvinfo : EIATTR_MAXREG_COUNT
	.align		4
        /*002c*/ 	.byte	0x03, 0x1b
        /*002e*/ 	.short	0x00ff


	//----- nvinfo : EIATTR_MERCURY_ISA_VERSION
	.align		4
        /*0030*/ 	.byte	0x03, 0x5f
        /*0032*/ 	.short	0x0101


	//----- nvinfo : EIATTR_VRC_CTA_INIT_COUNT
	.align		4
        /*0034*/ 	.byte	0x02, 0x4a
	.zero		1
	.zero		1


	//----- nvinfo : EIATTR_EXIT_INSTR_OFFSETS
	.align		4
        /*0038*/ 	.byte	0x04, 0x1c
        /*003a*/ 	.short	(.L_87 - .L_86)


	//   ....[0]....
.L_86:
        /*003c*/ 	.word	0x00000dc0


	//----- nvinfo : EIATTR_CBANK_PARAM_SIZE
	.align		4
.L_87:
        /*0040*/ 	.byte	0x03, 0x19
        /*0042*/ 	.short	0x0010


	//----- nvinfo : EIATTR_PARAM_CBANK
	.align		4
        /*0044*/ 	.byte	0x04, 0x0a
        /*0046*/ 	.short	(.L_89 - .L_88)
	.align		4
.L_88:
        /*0048*/ 	.word	index@(.nv.constant0.calc_benchmark_func_f5)
        /*004c*/ 	.short	0x0380
        /*004e*/ 	.short	0x0010


	//----- nvinfo : EIATTR_SW_WAR
	.align		4
.L_89:
        /*0050*/ 	.byte	0x04, 0x36
        /*0052*/ 	.short	(.L_91 - .L_90)
.L_90:
        /*0054*/ 	.word	0x00000008
.L_91:


//--------------------- .nv.info.calc_benchmark_func_f4 --------------------------
	.section	.nv.info.calc_benchmark_func_f4,"",@"SHT_CUDA_INFO"
	.sectionflags	@""
	.align	4


	//----- nvinfo : EIATTR_CUDA_API_VERSION
	.align		4
        /*0000*/ 	.byte	0x04, 0x37
        /*0002*/ 	.short	(.L_93 - .L_92)
.L_92:
        /*0004*/ 	.word	0x00000082


	//----- nvinfo : EIATTR_KPARAM_INFO
	.align		4
.L_93:
        /*0008*/ 	.byte	0x04, 0x17
        /*000a*/ 	.short	(.L_95 - .L_94)
.L_94:
        /*000c*/ 	.word	0x00000000
        /*0010*/ 	.short	0x0001
        /*0012*/ 	.short	0x0008
        /*0014*/ 	.byte	0x00, 0xf5, 0x21, 0x00


	//----- nvinfo : EIATTR_KPARAM_INFO
	.align		4
.L_95:
        /*0018*/ 	.byte	0x04, 0x17
        /*001a*/ 	.short	(.L_97 - .L_96)
.L_96:
        /*001c*/ 	.word	0x00000000
        /*0020*/ 	.short	0x0000
        /*0022*/ 	.short	0x0000
        /*0024*/ 	.byte	0x00, 0xf5, 0x21, 0x00


	//----- nvinfo : EIATTR_SPARSE_MMA_MASK
	.align		4
.L_97:
        /*0028*/ 	.byte	0x03, 0x50
        /*002a*/ 	.short	0x0000


	//----- nvinfo : EIATTR_MAXREG_COUNT
	.align		4
        /*002c*/ 	.byte	0x03, 0x1b
        /*002e*/ 	.short	0x00ff


	//----- nvinfo : EIATTR_MERCURY_ISA_VERSION
	.align		4
        /*0030*/ 	.byte	0x03, 0x5f
        /*0032*/ 	.short	0x0101


	//----- nvinfo : EIATTR_VRC_CTA_INIT_COUNT
	.align		4
        /*0034*/ 	.byte	0x02, 0x4a
	.zero		1
	.zero		1


	//----- nvinfo : EIATTR_EXIT_INSTR_OFFSETS
	.align		4
        /*0038*/ 	.byte	0x04, 0x1c
        /*003a*/ 	.short	(.L_99 - .L_98)


	//   ....[0]....
.L_98:
        /*003c*/ 	.word	0x00003430


	//----- nvinfo : EIATTR_CRS_STACK_SIZE
	.align		4
.L_99:
        /*0040*/ 	.byte	0x04, 0x1e
        /*0042*/ 	.short	(.L_101 - .L_100)
.L_100:
        /*0044*/ 	.word	0x00000000


	//----- nvinfo : EIATTR_CBANK_PARAM_SIZE
	.align		4
.L_101:
        /*0048*/ 	.byte	0x03, 0x19
        /*004a*/ 	.short	0x0010


	//----- nvinfo : EIATTR_PARAM_CBANK
	.align		4
        /*004c*/ 	.byte	0x04, 0x0a
        /*004e*/ 	.short	(.L_103 - .L_102)
	.align		4
.L_102:
        /*0050*/ 	.word	index@(.nv.constant0.calc_benchmark_func_f4)
        /*0054*/ 	.short	0x0380
        /*0056*/ 	.short	0x0010


	//----- nvinfo : EIATTR_SW_WAR
	.align		4
.L_103:
        /*0058*/ 	.byte	0x04, 0x36
        /*005a*/ 	.short	(.L_105 - .L_104)
.L_104:
        /*005c*/ 	.word	0x00000008
.L_105:


//--------------------- .nv.info.calc_benchmark_func_f3 --------------------------
	.section	.nv.info.calc_benchmark_func_f3,"",@"SHT_CUDA_INFO"
	.sectionflags	@""
	.align	4


	//----- nvinfo : EIATTR_CUDA_API_VERSION
	.align		4
        /*0000*/ 	.byte	0x04, 0x37
        /*0002*/ 	.short	(.L_107 - .L_106)
.L_106:
        /*0004*/ 	.word	0x00000082


	//----- nvinfo : EIATTR_KPARAM_INFO
	.align		4
.L_107:
        /*0008*/ 	.byte	0x04, 0x17
        /*000a*/ 	.short	(.L_109 - .L_108)
.L_108:
        /*000c*/ 	.word	0x00000000
        /*0010*/ 	.short	0x0001
        /*0012*/ 	.short	0x0008
        /*0014*/ 	.byte	0x00, 0xf5, 0x21, 0x00


	//----- nvinfo : EIATTR_KPARAM_INFO
	.align		4
.L_109:
        /*0018*/ 	.byte	0x04, 0x17
        /*001a*/ 	.short	(.L_111 - .L_110)
.L_110:
        /*001c*/ 	.word	0x00000000
        /*0020*/ 	.short	0x0000
        /*0022*/ 	.short	0x0000
        /*0024*/ 	.byte	0x00, 0xf5, 0x21, 0x00


	//----- nvinfo : EIATTR_SPARSE_MMA_MASK
	.align		4
.L_111:
        /*0028*/ 	.byte	0x03, 0x50
        /*002a*/ 	.short	0x0000


	//----- nvinfo : EIATTR_MAXREG_COUNT
	.align		4
        /*002c*/ 	.byte	0x03, 0x1b
        /*002e*/ 	.short	0x00ff


	//----- nvinfo : EIATTR_MERCURY_ISA_VERSION
	.align		4
        /*0030*/ 	.byte	0x03, 0x5f
        /*0032*/ 	.short	0x0101


	//----- nvinfo : EIATTR_VRC_CTA_INIT_COUNT
	.align		4
        /*0034*/ 	.byte	0x02, 0x4a
	.zero		1
	.zero		1


	//----- nvinfo : EIATTR_EXIT_INSTR_OFFSETS
	.align		4
        /*0038*/ 	.byte	0x04, 0x1c
        /*003a*/ 	.short	(.L_113 - .L_112)


	//   ....[0]....
.L_112:
        /*003c*/ 	.word	0x000031e0


	//----- nvinfo : EIATTR_CRS_STACK_SIZE
	.align		4
.L_113:
        /*0040*/ 	.byte	0x04, 0x1e
        /*0042*/ 	.short	(.L_115 - .L_114)
.L_114:
        /*0044*/ 	.word	0x00000000


	//----- nvinfo : EIATTR_CBANK_PARAM_SIZE
	.align		4
.L_115:
        /*0048*/ 	.byte	0x03, 0x19
        /*004a*/ 	.short	0x0010


	//----- nvinfo : EIATTR_PARAM_CBANK
	.align		4
        /*004c*/ 	.byte	0x04, 0x0a
        /*004e*/ 	.short	(.L_117 - .L_116)
	.align		4
.L_116:
        /*0050*/ 	.word	index@(.nv.constant0.calc_benchmark_func_f3)
        /*0054*/ 	.short	0x0380
        /*0056*/ 	.short	0x0010


	//----- nvinfo : EIATTR_SW_WAR
	.align		4
.L_117:
        /*0058*/ 	.byte	0x04, 0x36
        /*005a*/ 	.short	(.L_119 - .L_118)
.L_118:
        /*005c*/ 	.word	0x00000008
.L_119:


//--------------------- .nv.info.calc_benchmark_func_f2 --------------------------
	.section	.nv.info.calc_benchmark_func_f2,"",@"SHT_CUDA_INFO"
	.sectionflags	@""
	.align	4


	//----- nvinfo : EIATTR_CUDA_API_VERSION
	.align		4
        /*0000*/ 	.byte	0x04, 0x37
        /*0002*/ 	.short	(.L_121 - .L_120)
.L_120:
        /*0004*/ 	.word	0x00000082


	//----- nvinfo : EIATTR_KPARAM_INFO
	.align		4
.L_121:
        /*0008*/ 	.byte	0x04, 0x17
        /*000a*/ 	.short	(.L_123 - .L_122)
.L_122:
        /*000c*/ 	.word	0x00000000
        /*0010*/ 	.short	0x0001
        /*0012*/ 	.short	0x0008
        /*0014*/ 	.byte	0x00, 0xf5, 0x21, 0x00


	//----- nvinfo : EIATTR_KPARAM_INFO
	.align		4
.L_123:
        /*0018*/ 	.byte	0x04, 0x17
        /*001a*/ 	.short	(.L_125 - .L_124)
.L_124:
        /*001c*/ 	.word	0x00000000
        /*0020*/ 	.short	0x0000
        /*0022*/ 	.short	0x0000
        /*0024*/ 	.byte	0x00, 0xf5, 0x21, 0x00


	//----- nvinfo : EIATTR_SPARSE_MMA_MASK
	.align		4
.L_125:
        /*0028*/ 	.byte	0x03, 0x50
        /*002a*/ 	.short	0x0000


	//----- nvinfo : EIATTR_MAXREG_COUNT
	.align		4
        /*002c*/ 	.byte	0x03, 0x1b
        /*002e*/ 	.short	0x00ff


	//----- nvinfo : EIATTR_MERCURY_ISA_VERSION
	.align		4
        /*0030*/ 	.byte	0x03, 0x5f
        /*0032*/ 	.short	0x0101


	//----- nvinfo : EIATTR_VRC_CTA_INIT_COUNT
	.align		4
        /*0034*/ 	.byte	0x02, 0x4a
	.zero		1
	.zero		1


	//----- nvinfo : EIATTR_EXIT_INSTR_OFFSETS
	.align		4
        /*0038*/ 	.byte	0x04, 0x1c
        /*003a*/ 	.short	(.L_127 - .L_126)


	//   ....[0]....
.L_126:
        /*003c*/ 	.word	0x00002e70


	//----- nvinfo : EIATTR_CRS_STACK_SIZE
	.align		4
.L_127:
        /*0040*/ 	.byte	0x04, 0x1e
        /*0042*/ 	.short	(.L_129 - .L_128)
.L_128:
        /*0044*/ 	.word	0x00000000


	//----- nvinfo : EIATTR_CBANK_PARAM_SIZE
	.align		4
.L_129:
        /*0048*/ 	.byte	0x03, 0x19
        /*004a*/ 	.short	0x0010


	//----- nvinfo : EIATTR_PARAM_CBANK
	.align		4
        /*004c*/ 	.byte	0x04, 0x0a
        /*004e*/ 	.short	(.L_131 - .L_130)
	.align		4
.L_130:
        /*0050*/ 	.word	index@(.nv.constant0.calc_benchmark_func_f2)
        /*0054*/ 	.short	0x0380
        /*0056*/ 	.short	0x0010


	//----- nvinfo : EIATTR_SW_WAR
	.align		4
.L_131:
        /*0058*/ 	.byte	0x04, 0x36
        /*005a*/ 	.short	(.L_133 - .L_132)
.L_132:
        /*005c*/ 	.word	0x00000008
.L_133:


//--------------------- .nv.info.calc_benchmark_func_f1 --------------------------
	.section	.nv.info.calc_benchmark_func_f1,"",@"SHT_CUDA_INFO"
	.sectionflags	@""
	.align	4


	//----- nvinfo : EIATTR_CUDA_API_VERSION
	.align		4
        /*0000*/ 	.byte	0x04, 0x37
        /*0002*/ 	.short	(.L_135 - .L_134)
.L_134:
        /*0004*/ 	.word	0x00000082


	//----- nvinfo : EIATTR_KPARAM_INFO
	.align		4
.L_135:
        /*0008*/ 	.byte	0x04, 0x17
        /*000a*/ 	.short	(.L_137 - .L_136)
.L_136:
        /*000c*/ 	.word	0x00000000
        /*0010*/ 	.short	0x0001
        /*0012*/ 	.short	0x0008
        /*0014*/ 	.byte	0x00, 0xf5, 0x21, 0x00


	//----- nvinfo : EIATTR_KPARAM_INFO
	.align		4
.L_137:
        /*0018*/ 	.byte	0x04, 0x17
        /*001a*/ 	.short	(.L_139 - .L_138)
.L_138:
        /*001c*/ 	.word	0x00000000
        /*0020*/ 	.short	0x0000
        /*0022*/ 	.short	0x0000
        /*0024*/ 	.byte	0x00, 0xf5, 0x21, 0x00


	//----- nvinfo : EIATTR_SPARSE_MMA_MASK
	.align		4
.L_139:
        /*0028*/ 	.byte	0x03, 0x50
        /*002a*/ 	.short	0x0000


	//----- nvinfo : EIATTR_MAXREG_COUNT
	.align		4
        /*002c*/ 	.byte	0x03, 0x1b
        /*002e*/ 	.short	0x00ff


	//----- nvinfo : EIATTR_MERCURY_ISA_VERSION
	.align		4
        /*0030*/ 	.byte	0x03, 0x5f
        /*0032*/ 	.short	0x0101


	//----- nvinfo : EIATTR_VRC_CTA_INIT_COUNT
	.align		4
        /*0034*/ 	.byte	0x02, 0x4a
	.zero		1
	.zero		1


	//----- nvinfo : EIATTR_EXIT_INSTR_OFFSETS
	.align		4
        /*0038*/ 	.byte	0x04, 0x1c
        /*003a*/ 	.short	(.L_141 - .L_140)


	//   ....[0]....
.L_140:
        /*003c*/ 	.word	0x00002e90


	//----- nvinfo : EIATTR_CRS_STACK_SIZE
	.align		4
.L_141:
        /*0040*/ 	.byte	0x04, 0x1e
        /*0042*/ 	.short	(.L_143 - .L_142)
.L_142:
        /*0044*/ 	.word	0x00000000


	//----- nvinfo : EIATTR_CBANK_PARAM_SIZE
	.align		4
.L_143:
        /*0048*/ 	.byte	0x03, 0x19
        /*004a*/ 	.short	0x0010


	//----- nvinfo : EIATTR_PARAM_CBANK
	.align		4
        /*004c*/ 	.byte	0x04, 0x0a
        /*004e*/ 	.short	(.L_145 - .L_144)
	.align		4
.L_144:
        /*0050*/ 	.word	index@(.nv.constant0.calc_benchmark_func_f1)
        /*0054*/ 	.short	0x0380
        /*0056*/ 	.short	0x0010


	//----- nvinfo : EIATTR_SW_WAR
	.align		4
.L_145:
        /*0058*/ 	.byte	0x04, 0x36
        /*005a*/ 	.short	(.L_147 - .L_146)
.L_146:
        /*005c*/ 	.word	0x00000008
.L_147:


//--------------------- .nv.info.initRNG          --------------------------
	.section	.nv.info.initRNG,"",@"SHT_CUDA_INFO"
	.sectionflags	@""
	.align	4


	//----- nvinfo : EIATTR_CUDA_API_VERSION
	.align		4
        /*0000*/ 	.byte	0x04, 0x37
        /*0002*/ 	.short	(.L_149 - .L_148)
.L_148:
        /*0004*/ 	.word	0x00000082


	//----- nvinfo : EIATTR_KPARAM_INFO
	.align		4
.L_149:
        /*0008*/ 	.byte	0x04, 0x17
        /*000a*/ 	.short	(.L_151 - .L_150)
.L_150:
        /*000c*/ 	.word	0x00000000
        /*0010*/ 	.short	0x0000
        /*0012*/ 	.short	0x0000
        /*0014*/ 	.byte	0x00, 0xf0, 0x11, 0x00


	//----- nvinfo : EIATTR_SPARSE_MMA_MASK
	.align		4
.L_151:
        /*0018*/ 	.byte	0x03, 0x50
        /*001a*/ 	.short	0x0000


	//----- nvinfo : EIATTR_MAXREG_COUNT
	.align		4
        /*001c*/ 	.byte	0x03, 0x1b
        /*001e*/ 	.short	0x00ff


	//----- nvinfo : EIATTR_MERCURY_ISA_VERSION
	.align		4
        /*0020*/ 	.byte	0x03, 0x5f
        /*0022*/ 	.short	0x0101


	//----- nvinfo : EIATTR_VRC_CTA_INIT_COUNT
	.align		4
        /*0024*/ 	.byte	0x02, 0x4a
	.zero		1
	.zero		1


	//----- nvinfo : EIATTR_EXIT_INSTR_OFFSETS
	.align		4
        /*0028*/ 	.byte	0x04, 0x1c
        /*002a*/ 	.short	(.L_153 - .L_152)


	//   ....[0]....
.L_152:
        /*002c*/ 	.word	0x00000eb0


	//----- nvinfo : EIATTR_CRS_STACK_SIZE
	.align		4
.L_153:
        /*0030*/ 	.byte	0x04, 0x1e
        /*0032*/ 	.short	(.L_155 - .L_154)
.L_154:
        /*0034*/ 	.word	0x00000000


	//----- nvinfo : EIATTR_CBANK_PARAM_SIZE
	.align		4
.L_155:
        /*0038*/ 	.byte	0x03, 0x19
        /*003a*/ 	.short	0x0004


	//----- nvinfo : EIATTR_PARAM_CBANK
	.align		4
        /*003c*/ 	.byte	0x04, 0x0a
        /*003e*/ 	.short	(.L_157 - .L_156)
	.align		4
.L_156:
        /*0040*/ 	.word	index@(.nv.constant0.initRNG)
        /*0044*/ 	.short	0x0380
        /*0046*/ 	.short	0x0004


	//----- nvinfo : EIATTR_SW_WAR
	.align		4
.L_157:
        /*0048*/ 	.byte	0x04, 0x36
        /*004a*/ 	.short	(.L_159 - .L_158)
.L_158:
        /*004c*/ 	.word	0x00000008
.L_159:


//--------------------- .nv.callgraph             --------------------------
	.section	.nv.callgraph,"",@"SHT_CUDA_CALLGRAPH"
	.align	4
	.sectionentsize	8
	.align		4
        /*0000*/ 	.word	0x00000000
	.align		4
        /*0004*/ 	.word	0xffffffff
	.align		4
        /*0008*/ 	.word	0x00000000
	.align		4
        /*000c*/ 	.word	0xfffffffe
	.align		4
        /*0010*/ 	.word	0x00000000
	.align		4
        /*0014*/ 	.word	0xfffffffd
	.align		4
        /*0018*/ 	.word	0x00000000
	.align		4
        /*001c*/ 	.word	0xfffffffc


//--------------------- .nv.constant4             --------------------------
	.section	.nv.constant4,"a",@progbits
	.align	8
	.align		8
.nv.constant4:
        /*0000*/ 	.dword	precalc_xorwow_matrix
	.align		8
        /*0008*/ 	.dword	precalc_xorwow_offset_matrix
	.align		8
        /*0010*/ 	.dword	mrg32k3aM1
	.align		8
        /*0018*/ 	.dword	mrg32k3aM2
	.align		8
        /*0020*/ 	.dword	mrg32k3aM1SubSeq
	.align		8
        /*0028*/ 	.dword	mrg32k3aM2SubSeq
	.align		8
        /*0030*/ 	.dword	mrg32k3aM1Seq
	.align		8
        /*0038*/ 	.dword	mrg32k3aM2Seq
	.align		8
        /*0040*/ 	.dword	rngStates
	.align		8
        /*0048*/ 	.dword	C
	.align		8
        /*0050*/ 	.dword	global_bias
	.align		8
        /*0058*/ 	.dword	sigma
	.align		8
        /*0060*/ 	.dword	lambda
	.align		8
        /*0068*/ 	.dword	bias
	.align		8
        /*0070*/ 	.dword	o
	.align		8
        /*0078*/ 	.dword	g
	.align		8
        /*0080*/ 	.dword	l
	.align		8
        /*0088*/ 	.dword	l_flat
	.align		8
        /*0090*/ 	.dword	A
	.align		8
        /*0098*/ 	.dword	B
	.align		8
        /*00a0*/ 	.dword	g_trans_x
	.align		8
        /*00a8*/ 	.dword	g_temp_x1
	.align		8
        /*00b0*/ 	.dword	g_temp_x2
	.align		8
        /*00b8*/ 	.dword	g_temp_x3
	.align		8
        /*00c0*/ 	.dword	g_temp_x4
	.align		8
        /*00c8*/ 	.dword	g_norm_x
	.align		8
        /*00d0*/ 	.dword	g_basic_f
	.align		8
        /*00d8*/ 	.dword	g_weight
	.align		8
        /*00e0*/ 	.dword	g_norm_f


//--------------------- .nv.constant3             --------------------------
	.section	.nv.constant3,"a",@progbits
	.align	8
.nv.constant3:
	.type		__cr_lgamma_table,@object
	.size		__cr_lgamma_table,(nreal - __cr_lgamma_table)
__cr_lgamma_table:
        /*0000*/ 	.byte	0x00, 0x00, 0x00, 0x00, 0x00, 0x00, 0x00, 0x00, 0x00, 0x00, 0x00, 0x00, 0x00, 0x00, 0x00, 0x00
        /*0010*/ 	.byte	0xef, 0x39, 0xfa, 0xfe, 0x42, 0x2e, 0xe6, 0x3f, 0x02, 0x20, 0x2a, 0xfa, 0x0b, 0xab, 0xfc, 0x3f
        /*0020*/ 	.byte	0xf9, 0x2c, 0x92, 0x7c, 0xa7, 0x6c, 0x09, 0x40, 0xc9, 0x79, 0x44, 0x3c, 0x64, 0x26, 0x13, 0x40
        /*0030*/ 	.byte	0xca, 0x01, 0xcf, 0x3a, 0x27, 0x51, 0x1a, 0x40, 0x30, 0xcc, 0x2d, 0xf3, 0xe1, 0x0c, 0x21, 0x40
        /*0040*/ 	.byte	0x0d, 0xb7, 0xfc, 0x82, 0x8e, 0x35, 0x25, 0x40
	.type		nreal,@object
	.size		nreal,(nfunc - nreal)
nreal:
	.zero		4
	.type		nfunc,@object
	.size		nfunc,(.L_11 - nfunc)
nfunc:
	.zero		4
.L_11:


//--------------------- .text.calc_benchmark_func_f5 --------------------------
	.section	.text.calc_benchmark_func_f5,"ax",@progbits
	.align	128
        .global         calc_benchmark_func_f5
        .type           calc_benchmark_func_f5,@function
        .size           calc_benchmark_func_f5,(.L_x_200 - calc_benchmark_func_f5)
        .other          calc_benchmark_func_f5,@"STO_CUDA_ENTRY STV_DEFAULT"
calc_benchmark_func_f5:
.text.calc_benchmark_func_f5:
[----:B------:R-:W-:Y:S08]  /*0000*/  LDC R1, c[0x0][0x37c] ;  /* 0x0000df00ff017b82 */ /* 0x000ff00000000800 */
[----:B------:R-:W0:Y:S01]  /*0010*/  LDC.64 R8, c[0x4][0xd0] ;  /* 0x01003400ff087b82 */ /* 0x000e220000000a00 */
[----:B------:R-:W0:Y:S01]  /*0020*/  LDCU.64 UR10, c[0x0][0x358] ;  /* 0x00006b00ff0a77ac */ /* 0x000e220008000a00 */
[----:B------:R-:W1:Y:S01]  /*0030*/  S2R R0, SR_TID.X ;  /* 0x0000000000007919 */ /* 0x000e620000002100 */
[----:B------:R-:W2:Y:S05]  /*0040*/  LDCU.64 UR4, c[0x3][0x48] ;  /* 0x00c00900ff0477ac */ /* 0x000eaa0008000a00 */
[----:B------:R-:W1:Y:S08]  /*0050*/  S2UR UR6, SR_CTAID.Y ;  /* 0x00000000000679c3 */ /* 0x000e700000002600 */
[----:B------:R-:W1:Y:S01]  /*0060*/  LDC R7, c[0x0][0x360] ;  /* 0x0000d800ff077b82 */ /* 0x000e620000000800 */
[----:B0-----:R-:W3:Y:S01]  /*0070*/  LDG.E.64 R2, desc[UR10][R8.64] ;  /* 0x0000000a08027981 */ /* 0x001ee2000c1e1b00 */
[----:B------:R-:W-:-:S06]  /*0080*/  IMAD.MOV.U32 R4, RZ, RZ, 0x0 ;  /* 0x00000000ff047424 */ /* 0x000fcc00078e00ff */
[----:B------:R-:W0:Y:S01]  /*0090*/  LDC.64 R10, c[0x0][0x388] ;  /* 0x0000e200ff0a7b82 */ /* 0x000e220000000a00 */
[----:B------:R-:W-:Y:S01]  /*00a0*/  IMAD.MOV.U32 R5, RZ, RZ, -0x100000 ;  /* 0xfff00000ff057424 */ /* 0x000fe200078e00ff */
[----:B--2---:R-:W-:Y:S01]  /*00b0*/  UISETP.GE.AND UP0, UPT, UR4, 0x1, UPT ;  /* 0x000000010400788c */ /* 0x004fe2000bf06270 */
[----:B-1----:R-:W-:-:S04]  /*00c0*/  IMAD R7, R7, UR6, R0 ;  /* 0x0000000607077c24 */ /* 0x002fc8000f8e0200 */
[C---:B------:R-:W-:Y:S02]  /*00d0*/  IMAD R0, R7.reuse, UR5, RZ ;  /* 0x0000000507007c24 */ /* 0x040fe4000f8e02ff */
[----:B0-----:R-:W-:-:S04]  /*00e0*/  IMAD.WIDE.U32 R10, R7, 0x8, R10 ;  /* 0x00000008070a7825 */ /* 0x001fc800078e000a */
[----:B---3--:R-:W-:-:S05]  /*00f0*/  IMAD.WIDE.U32 R2, R0, 0x8, R2 ;  /* 0x0000000800027825 */ /* 0x008fca00078e0002 */
[----:B------:R0:W-:Y:S01]  /*0100*/  STG.E.64 desc[UR10][R2.64], R4 ;  /* 0x0000000402007986 */ /* 0x0001e2000c101b0a */
[----:B------:R-:W-:Y:S05]  /*0110*/  BRA.U !UP0, `(.L_x_0) ;  /* 0x0000000d08087547 */ /* 0x000fea000b800000 */
[----:B------:R-:W1:Y:S01]  /*0120*/  LDCU.64 UR12, c[0x0][0x380] ;  /* 0x00007000ff0c77ac */ /* 0x000e620008000a00 */
[----:B0-----:R-:W-:Y:S02]  /*0130*/  IMAD R2, R7, UR4, RZ ;  /* 0x0000000407027c24 */ /* 0x001fe4000f8e02ff */
[----:B------:R-:W-:Y:S01]  /*0140*/  IMAD.MOV.U32 R4, RZ, RZ, RZ ;  /* 0x000000ffff047224 */ /* 0x000fe200078e00ff */
[----:B------:R-:W-:Y:S02]  /*0150*/  ULOP3.LUT UR7, UR4, 0x7, URZ, 0xc0, !UPT ;  /* 0x0000000704077892 */ /* 0x000fe4000f8ec0ff */
[----:B------:R-:W-:Y:S02]  /*0160*/  ULOP3.LUT UR8, UR4, 0x3, URZ, 0xc0, !UPT ;  /* 0x0000000304087892 */ /* 0x000fe4000f8ec0ff */
[----:B------:R-:W-:Y:S02]  /*0170*/  ULOP3.LUT UR5, UR4, 0x7ffffff8, URZ, 0xc0, !UPT ;  /* 0x7ffffff804057892 */ /* 0x000fe4000f8ec0ff */
[----:B------:R-:W-:-:S02]  /*0180*/  UIADD3 UR4, UPT, UPT, UR7, -0x1, URZ ;  /* 0xffffffff07047890 */ /* 0x000fc4000fffe0ff */
[----:B------:R-:W-:Y:S02]  /*0190*/  UIADD3 UR6, UPT, UPT, -UR5, URZ, URZ ;  /* 0x000000ff05067290 */ /* 0x000fe4000fffe1ff */
[----:B------:R-:W-:Y:S01]  /*01a0*/  UISETP.GE.U32.AND UP0, UPT, UR4, 0x3, UPT ;  /* 0x000000030400788c */ /* 0x000fe2000bf06070 */
[----:B-1----:R-:W-:-:S04]  /*01b0*/  LEA R3, P0, R2, UR12, 0x3 ;  /* 0x0000000c02037c11 */ /* 0x002fc8000f8018ff */
[----:B------:R-:W-:Y:S02]  /*01c0*/  IADD3 R3, P1, PT, R3, 0x20, RZ ;  /* 0x0000002003037810 */ /* 0x000fe40007f3e0ff */
[----:B------:R-:W-:-:S05]  /*01d0*/  LEA.HI.X R5, R2, UR13, RZ, 0x3, P0 ;  /* 0x0000000d02057c11 */ /* 0x000fca00080f1cff */
[----:B------:R-:W-:-:S07]  /*01e0*/  IMAD.X R5, RZ, RZ, R5, P1 ;  /* 0x000000ffff057224 */ /* 0x000fce00008e0605 */
.L_x_6:
[----:B------:R-:W0:Y:S01]  /*01f0*/  LDCU UR9, c[0x3][0x48] ;  /* 0x00c00900ff0977ac */ /* 0x000e220008000800 */
[----:B------:R1:W-:Y:S01]  /*0200*/  STG.E.64 desc[UR10][R10.64], RZ ;  /* 0x000000ff0a007986 */ /* 0x0003e2000c101b0a */
[----:B------:R-:W-:Y:S01]  /*0210*/  CS2R R18, SRZ ;  /* 0x0000000000127805 */ /* 0x000fe2000001ff00 */
[----:B------:R-:W-:Y:S01]  /*0220*/  UMOV UR4, URZ ;  /* 0x000000ff00047c82 */ /* 0x000fe20008000000 */
[----:B0-----:R-:W-:Y:S02]  /*0230*/  UISETP.GE.U32.AND UP1, UPT, UR9, 0x8, UPT ;  /* 0x000000080900788c */ /* 0x001fe4000bf26070 */
[----:B------:R-:W-:-:S07]  /*0240*/  IMAD R6, R4, UR9, RZ ;  /* 0x0000000904067c24 */ /* 0x000fce000f8e02ff */
[----:B-1----:R-:W-:Y:S05]  /*0250*/  BRA.U !UP1, `(.L_x_1) ;  /* 0x00000005092c7547 */ /* 0x002fea000b800000 */
[----:B------:R-:W0:Y:S01]  /*0260*/  LDC.64 R14, c[0x4][0x90] ;  /* 0x01002400ff0e7b82 */ /* 0x000e220000000a00 */
[----:B------:R-:W-:Y:S02]  /*0270*/  HFMA2 R12, -RZ, RZ, 0, 1.9073486328125e-06 ;  /* 0x00000020ff0c7431 */ /* 0x000fe400000001ff */
[----:B------:R-:W-:Y:S01]  /*0280*/  IMAD.MOV.U32 R13, RZ, RZ, 0x0 ;  /* 0x00000000ff0d7424 */ /* 0x000fe200078e00ff */
[----:B------:R-:W-:Y:S02]  /*0290*/  MOV R20, R5 ;  /* 0x0000000500147202 */ /* 0x000fe40000000f00 */
[----:B------:R-:W-:Y:S01]  /*02a0*/  CS2R R18, SRZ ;  /* 0x0000000000127805 */ /* 0x000fe2000001ff00 */
[----:B------:R-:W-:Y:S01]  /*02b0*/  UMOV UR4, UR6 ;  /* 0x0000000600047c82 */ /* 0x000fe20008000000 */
[----:B------:R-:W-:-:S04]  /*02c0*/  IMAD.WIDE.U32 R12, R6, 0x8, R12 ;  /* 0x00000008060c7825 */ /* 0x000fc800078e000c */
[----:B------:R-:W-:Y:S02]  /*02d0*/  IMAD.MOV.U32 R7, RZ, RZ, R13 ;  /* 0x000000ffff077224 */ /* 0x000fe400078e000d */
[----:B------:R-:W-:-:S07]  /*02e0*/  IMAD.MOV.U32 R13, RZ, RZ, R3 ;  /* 0x000000ffff0d7224 */ /* 0x000fce00078e0003 */
.L_x_2:
[----:B0-----:R-:W2:Y:S02]  /*02f0*/  LDG.E.64 R16, desc[UR10][R14.64] ;  /* 0x0000000a0e107981 */ /* 0x001ea4000c1e1b00 */
[----:B--2---:R-:W-:Y:S01]  /*0300*/  IADD3 R24, P0, PT, R16, R12, RZ ;  /* 0x0000000c10187210 */ /* 0x004fe20007f1e0ff */
[----:B------:R-:W-:-:S04]  /*0310*/  IMAD.MOV.U32 R16, RZ, RZ, R13 ;  /* 0x000000ffff107224 */ /* 0x000fc800078e000d */
[----:B------:R-:W-:Y:S02]  /*0320*/  IMAD.X R25, R17, 0x1, R7, P0 ;  /* 0x0000000111197824 */ /* 0x000fe400000e0607 */
[----:B------:R-:W-:-:S04]  /*0330*/  IMAD.MOV.U32 R17, RZ, RZ, R20 ;  /* 0x000000ffff117224 */ /* 0x000fc800078e0014 */
[----:B------:R-:W2:Y:S04]  /*0340*/  LDG.E.64 R24, desc[UR10][R24.64+-0x20] ;  /* 0xffffe00a18187981 */ /* 0x000ea8000c1e1b00 */
[----:B------:R-:W2:Y:S02]  /*0350*/  LDG.E.64 R20, desc[UR10][R16.64+-0x20] ;  /* 0xffffe00a10147981 */ /* 0x000ea4000c1e1b00 */
[----:B--2---:R-:W-:-:S07]  /*0360*/  DFMA R20, R24, R20, R18 ;  /* 0x000000141814722b */ /* 0x004fce0000000012 */
[----:B------:R0:W-:Y:S04]  /*0370*/  STG.E.64 desc[UR10][R10.64], R20 ;  /* 0x000000140a007986 */ /* 0x0001e8000c101b0a */
[----:B-1----:R-:W2:Y:S02]  /*0380*/  LDG.E.64 R18, desc[UR10][R14.64] ;  /* 0x0000000a0e127981 */ /* 0x002ea4000c1e1b00 */
[----:B--2---:R-:W-:-:S04]  /*0390*/  IADD3 R22, P0, PT, R18, R12, RZ ;  /* 0x0000000c12167210 */ /* 0x004fc80007f1e0ff */
[----:B------:R-:W-:Y:S02]  /*03a0*/  IADD3.X R23, PT, PT, R19, R7, RZ, P0, !PT ;  /* 0x0000000713177210 */ /* 0x000fe400007fe4ff */
[----:B------:R-:W2:Y:S04]  /*03b0*/  LDG.E.64 R18, desc[UR10][R16.64+-0x18] ;  /* 0xffffe80a10127981 */ /* 0x000ea8000c1e1b00 */
[----:B------:R-:W2:Y:S02]  /*03c0*/  LDG.E.64 R22, desc[UR10][R22.64+-0x18] ;  /* 0xffffe80a16167981 */ /* 0x000ea4000c1e1b00 */
[----:B--2---:R-:W-:-:S07]  /*03d0*/  DFMA R18, R22, R18, R20 ;  /* 0x000000121612722b */ /* 0x004fce0000000014 */
[----:B------:R1:W-:Y:S04]  /*03e0*/  STG.E.64 desc[UR10][R10.64], R18 ;  /* 0x000000120a007986 */ /* 0x0003e8000c101b0a */
[----:B------:R-:W2:Y:S04]  /*03f0*/  LDG.E.64 R26, desc[UR10][R14.64] ;  /* 0x0000000a0e1a7981 */ /* 0x000ea8000c1e1b00 */
[----:B0-----:R-:W3:Y:S01]  /*0400*/  LDG.E.64 R20, desc[UR10][R16.64+-0x10] ;  /* 0xfffff00a10147981 */ /* 0x001ee2000c1e1b00 */
[----:B--2---:R-:W-:-:S05]  /*0410*/  IADD3 R24, P0, PT, R26, R12, RZ ;  /* 0x0000000c1a187210 */ /* 0x004fca0007f1e0ff */
[----:B------:R-:W-:-:S06]  /*0420*/  IMAD.X R25, R27, 0x1, R7, P0 ;  /* 0x000000011b197824 */ /* 0x000fcc00000e0607 */
[----:B------:R-:W3:Y:S02]  /*0430*/  LDG.E.64 R24, desc[UR10][R24.64+-0x10] ;  /* 0xfffff00a18187981 */ /* 0x000ee4000c1e1b00 */
[----:B---3--:R-:W-:-:S07]  /*0440*/  DFMA R20, R24, R20, R18 ;  /* 0x000000141814722b */ /* 0x008fce0000000012 */
[----:B------:R0:W-:Y:S04]  /*0450*/  STG.E.64 desc[UR10][R10.64], R20 ;  /* 0x000000140a007986 */ /* 0x0001e8000c101b0a */
[----:B------:R-:W2:Y:S04]  /*0460*/  LDG.E.64 R26, desc[UR10][R14.64] ;  /* 0x0000000a0e1a7981 */ /* 0x000ea8000c1e1b00 */
[----:B-1----:R-:W3:Y:S01]  /*0470*/  LDG.E.64 R18, desc[UR10][R16.64+-0x8] ;  /* 0xfffff80a10127981 */ /* 0x002ee2000c1e1b00 */
[----:B--2---:R-:W-:-:S05]  /*0480*/  IADD3 R22, P0, PT, R26, R12, RZ ;  /* 0x0000000c1a167210 */ /* 0x004fca0007f1e0ff */
[----:B------:R-:W-:-:S06]  /*0490*/  IMAD.X R23, R27, 0x1, R7, P0 ;  /* 0x000000011b177824 */ /* 0x000fcc00000e0607 */
[----:B------:R-:W3:Y:S02]  /*04a0*/  LDG.E.64 R22, desc[UR10][R22.64+-0x8] ;  /* 0xfffff80a16167981 */ /* 0x000ee4000c1e1b00 */
[----:B---3--:R-:W-:-:S07]  /*04b0*/  DFMA R18, R22, R18, R20 ;  /* 0x000000121612722b */ /* 0x008fce0000000014 */
        /* <DEDUP_REMOVED lines=10> */
[----:B--2---:R-:W-:-:S04]  /*0560*/  IADD3 R22, P0, PT, R26, R12, RZ ;  /* 0x0000000c1a167210 */ /* 0x004fc80007f1e0ff */
[----:B------:R-:W-:-:S06]  /*0570*/  IADD3.X R23, PT, PT, R27, R7, RZ, P0, !PT ;  /* 0x000000071b177210 */ /* 0x000fcc00007fe4ff */
        /* <DEDUP_REMOVED lines=14> */
[----:B------:R-:W3:Y:S01]  /*0660*/  LDG.E.64 R22, desc[UR10][R22.64+0x18] ;  /* 0x0000180a16167981 */ /* 0x000ee2000c1e1b00 */
[----:B------:R-:W-:-:S04]  /*0670*/  UIADD3 UR4, UPT, UPT, UR4, 0x8, URZ ;  /* 0x0000000804047890 */ /* 0x000fc8000fffe0ff */
[----:B------:R-:W-:Y:S01]  /*0680*/  UISETP.NE.AND UP1, UPT, UR4, URZ, UPT ;  /* 0x000000ff0400728c */ /* 0x000fe2000bf25270 */
[----:B------:R-:W-:Y:S02]  /*0690*/  IADD3 R13, P1, PT, R16, 0x40, RZ ;  /* 0x00000040100d7810 */ /* 0x000fe40007f3e0ff */
[----:B------:R-:W-:-:S04]  /*06a0*/  IADD3 R12, P0, PT, R12, 0x40, RZ ;  /* 0x000000400c0c7810 */ /* 0x000fc80007f1e0ff */
[----:B------:R-:W-:Y:S01]  /*06b0*/  IADD3.X R7, PT, PT, RZ, R7, RZ, P0, !PT ;  /* 0x00000007ff077210 */ /* 0x000fe200007fe4ff */
[----:B---3--:R-:W-:-:S07]  /*06c0*/  DFMA R18, R22, R18, R20 ;  /* 0x000000121612722b */ /* 0x008fce0000000014 */
[----:B------:R1:W-:Y:S01]  /*06d0*/  STG.E.64 desc[UR10][R10.64], R18 ;  /* 0x000000120a007986 */ /* 0x0003e2000c101b0a */
[----:B0-----:R-:W-:Y:S01]  /*06e0*/  IMAD.X R20, RZ, RZ, R17, P1 ;  /* 0x000000ffff147224 */ /* 0x001fe200008e0611 */
[----:B------:R-:W-:Y:S06]  /*06f0*/  BRA.U UP1, `(.L_x_2) ;  /* 0xfffffff901fc7547 */ /* 0x000fec000b83ffff */
[----:B------:R-:W-:-:S05]  /*0700*/  UMOV UR4, UR5 ;  /* 0x0000000500047c82 */ /* 0x000fca0008000000 */
.L_x_1:
[----:B------:R-:W-:-:S09]  /*0710*/  UISETP.NE.AND UP1, UPT, UR7, URZ, UPT ;  /* 0x000000ff0700728c */ /* 0x000fd2000bf25270 */
[----:B------:R-:W-:Y:S05]  /*0720*/  BRA.U !UP1, `(.L_x_3) ;  /* 0x0000000509487547 */ /* 0x000fea000b800000 */
[----:B------:R-:W-:Y:S01]  /*0730*/  UISETP.NE.AND UP1, UPT, UR8, URZ, UPT ;  /* 0x000000ff0800728c */ /* 0x000fe2000bf25270 */
[----:B------:R-:W-:Y:S10]  /*0740*/  BRA.U !UP0, `(.L_x_4) ;  /* 0x00000001089c7547 */ /* 0x000ff4000b800000 */
[----:B------:R-:W0:Y:S01]  /*0750*/  LDC.64 R12, c[0x4][0x90] ;  /* 0x01002400ff0c7b82 */ /* 0x000e220000000a00 */
[----:B------:R-:W2:Y:S01]  /*0760*/  LDCU.64 UR12, c[0x0][0x380] ;  /* 0x00007000ff0c77ac */ /* 0x000ea20008000a00 */
[----:B0-----:R-:W3:Y:S01]  /*0770*/  LDG.E.64 R16, desc[UR10][R12.64] ;  /* 0x0000000a0c107981 */ /* 0x001ee2000c1e1b00 */
[----:B------:R-:W-:Y:S01]  /*0780*/  IADD3 R7, P0, PT, R2, UR4, RZ ;  /* 0x0000000402077c10 */ /* 0x000fe2000ff1e0ff */
[----:B------:R-:W-:-:S04]  /*0790*/  VIADD R21, R6, UR4 ;  /* 0x0000000406157c36 */ /* 0x000fc80008000000 */
[----:B------:R-:W-:Y:S01]  /*07a0*/  IMAD.X R20, RZ, RZ, RZ, P0 ;  /* 0x000000ffff147224 */ /* 0x000fe200000e06ff */
[----:B--2---:R-:W-:-:S04]  /*07b0*/  LEA R14, P0, R7, UR12, 0x3 ;  /* 0x0000000c070e7c11 */ /* 0x004fc8000f8018ff */
[----:B------:R-:W-:-:S05]  /*07c0*/  LEA.HI.X R15, R7, UR13, R20, 0x3, P0 ;  /* 0x0000000d070f7c11 */ /* 0x000fca00080f1c14 */
[----:B------:R-:W2:Y:S01]  /*07d0*/  LDG.E.64 R22, desc[UR10][R14.64] ;  /* 0x0000000a0e167981 */ /* 0x000ea2000c1e1b00 */
[----:B---3--:R-:W-:-:S05]  /*07e0*/  IMAD.WIDE.U32 R20, R21, 0x8, R16 ;  /* 0x0000000815147825 */ /* 0x008fca00078e0010 */
[----:B------:R-:W2:Y:S02]  /*07f0*/  LDG.E.64 R16, desc[UR10][R20.64] ;  /* 0x0000000a14107981 */ /* 0x000ea4000c1e1b00 */
[----:B--2---:R-:W-:-:S07]  /*0800*/  DFMA R16, R16, R22, R18 ;  /* 0x000000161010722b */ /* 0x004fce0000000012 */
[----:B------:R0:W-:Y:S04]  /*0810*/  STG.E.64 desc[UR10][R10.64], R16 ;  /* 0x000000100a007986 */ /* 0x0001e8000c101b0a */
[----:B-1----:R-:W2:Y:S01]  /*0820*/  LDG.E.64 R18, desc[UR10][R12.64] ;  /* 0x0000000a0c127981 */ /* 0x002ea2000c1e1b00 */
[----:B------:R-:W-:-:S04]  /*0830*/  IADD3 R22, P0, PT, R6, UR4, RZ ;  /* 0x0000000406167c10 */ /* 0x000fc8000ff1e0ff */
[----:B------:R-:W-:Y:S01]  /*0840*/  SHF.L.U32 R7, R22, 0x3, RZ ;  /* 0x0000000316077819 */ /* 0x000fe200000006ff */
[----:B------:R-:W-:-:S05]  /*0850*/  IMAD.X R23, RZ, RZ, RZ, P0 ;  /* 0x000000ffff177224 */ /* 0x000fca00000e06ff */
[----:B------:R-:W-:Y:S02]  /*0860*/  SHF.L.U64.HI R22, R22, 0x3, R23 ;  /* 0x0000000316167819 */ /* 0x000fe40000010217 */
[----:B--2---:R-:W-:-:S05]  /*0870*/  IADD3 R24, P0, PT, R18, R7, RZ ;  /* 0x0000000712187210 */ /* 0x004fca0007f1e0ff */
[----:B------:R-:W-:Y:S02]  /*0880*/  IMAD.X R25, R19, 0x1, R22, P0 ;  /* 0x0000000113197824 */ /* 0x000fe400000e0616 */
[----:B------:R-:W2:Y:S04]  /*0890*/  LDG.E.64 R18, desc[UR10][R14.64+0x8] ;  /* 0x0000080a0e127981 */ /* 0x000ea8000c1e1b00 */
[----:B------:R-:W2:Y:S02]  /*08a0*/  LDG.E.64 R24, desc[UR10][R24.64+0x8] ;  /* 0x0000080a18187981 */ /* 0x000ea4000c1e1b00 */
[----:B--2---:R-:W-:-:S07]  /*08b0*/  DFMA R18, R24, R18, R16 ;  /* 0x000000121812722b */ /* 0x004fce0000000010 */
[----:B------:R1:W-:Y:S04]  /*08c0*/  STG.E.64 desc[UR10][R10.64], R18 ;  /* 0x000000120a007986 */ /* 0x0003e8000c101b0a */
[----:B0-----:R-:W2:Y:S02]  /*08d0*/  LDG.E.64 R16, desc[UR10][R12.64] ;  /* 0x0000000a0c107981 */ /* 0x001ea4000c1e1b00 */
[----:B--2---:R-:W-:-:S05]  /*08e0*/  IADD3 R20, P0, PT, R16, R7, RZ ;  /* 0x0000000710147210 */ /* 0x004fca0007f1e0ff */
[----:B------:R-:W-:Y:S02]  /*08f0*/  IMAD.X R21, R17, 0x1, R22, P0 ;  /* 0x0000000111157824 */ /* 0x000fe400000e0616 */
[----:B------:R-:W2:Y:S04]  /*0900*/  LDG.E.64 R16, desc[UR10][R14.64+0x10] ;  /* 0x0000100a0e107981 */ /* 0x000ea8000c1e1b00 */
[----:B------:R-:W2:Y:S02]  /*0910*/  LDG.E.64 R20, desc[UR10][R20.64+0x10] ;  /* 0x0000100a14147981 */ /* 0x000ea4000c1e1b00 */
[----:B--2---:R-:W-:-:S07]  /*0920*/  DFMA R16, R20, R16, R18 ;  /* 0x000000101410722b */ /* 0x004fce0000000012 */
[----:B------:R0:W-:Y:S04]  /*0930*/  STG.E.64 desc[UR10][R10.64], R16 ;  /* 0x000000100a007986 */ /* 0x0001e8000c101b0a */
[----:B------:R-:W2:Y:S02]  /*0940*/  LDG.E.64 R26, desc[UR10][R12.64] ;  /* 0x0000000a0c1a7981 */ /* 0x000ea4000c1e1b00 */
[----:B--2---:R-:W-:-:S05]  /*0950*/  IADD3 R24, P0, PT, R26, R7, RZ ;  /* 0x000000071a187210 */ /* 0x004fca0007f1e0ff */
[----:B------:R-:W-:Y:S02]  /*0960*/  IMAD.X R25, R27, 0x1, R22, P0 ;  /* 0x000000011b197824 */ /* 0x000fe400000e0616 */
[----:B------:R-:W2:Y:S04]  /*0970*/  LDG.E.64 R22, desc[UR10][R14.64+0x18] ;  /* 0x0000180a0e167981 */ /* 0x000ea8000c1e1b00 */
[----:B-1----:R-:W2:Y:S01]  /*0980*/  LDG.E.64 R18, desc[UR10][R24.64+0x18] ;  /* 0x0000180a18127981 */ /* 0x002ea2000c1e1b00 */
[----:B------:R-:W-:Y:S01]  /*0990*/  UIADD3 UR4, UPT, UPT, UR4, 0x4, URZ ;  /* 0x0000000404047890 */ /* 0x000fe2000fffe0ff */
[----:B--2---:R-:W-:-:S07]  /*09a0*/  DFMA R18, R18, R22, R16 ;  /* 0x000000161212722b */ /* 0x004fce0000000010 */
[----:B------:R0:W-:Y:S04]  /*09b0*/  STG.E.64 desc[UR10][R10.64], R18 ;  /* 0x000000120a007986 */ /* 0x0001e8000c101b0a */
.L_x_4:
[----:B------:R-:W-:Y:S05]  /*09c0*/  BRA.U !UP1, `(.L_x_3) ;  /* 0x0000000109a07547 */ /* 0x000fea000b800000 */
[----:B------:R-:W-:Y:S02]  /*09d0*/  UISETP.NE.AND UP1, UPT, UR8, 0x1, UPT ;  /* 0x000000010800788c */ /* 0x000fe4000bf25270 */
[----:B------:R-:W-:-:S07]  /*09e0*/  ULOP3.LUT UP2, URZ, UR9, 0x1, URZ, 0xc0, !UPT ;  /* 0x0000000109ff7892 */ /* 0x000fce000f84c0ff */
[----:B------:R-:W-:Y:S05]  /*09f0*/  BRA.U !UP1, `(.L_x_5) ;  /* 0x00000001095c7547 */ /* 0x000fea000b800000 */
[----:B------:R-:W0:Y:S01]  /*0a00*/  LDC.64 R12, c[0x4][0x90] ;  /* 0x01002400ff0c7b82 */ /* 0x000e220000000a00 */
[----:B------:R-:W2:Y:S01]  /*0a10*/  LDCU.64 UR12, c[0x0][0x380] ;  /* 0x00007000ff0c77ac */ /* 0x000ea20008000a00 */
[----:B0-----:R-:W3:Y:S01]  /*0a20*/  LDG.E.64 R16, desc[UR10][R12.64] ;  /* 0x0000000a0c107981 */ /* 0x001ee2000c1e1b00 */
[----:B------:R-:W-:Y:S02]  /*0a30*/  IADD3 R7, P0, PT, R2, UR4, RZ ;  /* 0x0000000402077c10 */ /* 0x000fe4000ff1e0ff */
[----:B------:R-:W-:-:S03]  /*0a40*/  IADD3 R21, PT, PT, R6, UR4, RZ ;  /* 0x0000000406157c10 */ /* 0x000fc6000fffe0ff */
        /* <DEDUP_REMOVED lines=8> */
[----:B------:R-:W3:Y:S01]  /*0ad0*/  LDG.E.64 R12, desc[UR10][R12.64] ;  /* 0x0000000a0c0c7981 */ /* 0x000ee2000c1e1b00 */
[----:B------:R-:W-:-:S03]  /*0ae0*/  IADD3 R7, P0, PT, R6, UR4, RZ ;  /* 0x0000000406077c10 */ /* 0x000fc6000ff1e0ff */
[----:B------:R-:W4:Y:S02]  /*0af0*/  LDG.E.64 R22, desc[UR10][R14.64+0x8] ;  /* 0x0000080a0e167981 */ /* 0x000f24000c1e1b00 */
[----:B-1----:R-:W-:Y:S01]  /*0b00*/  IMAD.X R18, RZ, RZ, RZ, P0 ;  /* 0x000000ffff127224 */ /* 0x002fe200000e06ff */
[----:B---3--:R-:W-:-:S04]  /*0b10*/  LEA R24, P0, R7, R12, 0x3 ;  /* 0x0000000c07187211 */ /* 0x008fc800078018ff */
[----:B------:R-:W-:-:S05]  /*0b20*/  LEA.HI.X R25, R7, R13, R18, 0x3, P0 ;  /* 0x0000000d07197211 */ /* 0x000fca00000f1c12 */
[----:B------:R-:W4:Y:S01]  /*0b30*/  LDG.E.64 R18, desc[UR10][R24.64+0x8] ;  /* 0x0000080a18127981 */ /* 0x000f22000c1e1b00 */
[----:B------:R-:W-:Y:S01]  /*0b40*/  UIADD3 UR4, UPT, UPT, UR4, 0x2, URZ ;  /* 0x0000000204047890 */ /* 0x000fe2000fffe0ff */
[----:B----4-:R-:W-:-:S07]  /*0b50*/  DFMA R18, R18, R22, R16 ;  /* 0x000000161212722b */ /* 0x010fce0000000010 */
[----:B------:R2:W-:Y:S04]  /*0b60*/  STG.E.64 desc[UR10][R10.64], R18 ;  /* 0x000000120a007986 */ /* 0x0005e8000c101b0a */
.L_x_5:
[----:B------:R-:W-:Y:S05]  /*0b70*/  BRA.U !UP2, `(.L_x_3) ;  /* 0x000000010a347547 */ /* 0x000fea000b800000 */
[----:B------:R-:W3:Y:S01]  /*0b80*/  LDC.64 R14, c[0x4][0x90] ;  /* 0x01002400ff0e7b82 */ /* 0x000ee20000000a00 */
[----:B------:R-:W4:Y:S01]  /*0b90*/  LDCU.64 UR12, c[0x0][0x380] ;  /* 0x00007000ff0c77ac */ /* 0x000f220008000a00 */
[----:B---3--:R-:W3:Y:S01]  /*0ba0*/  LDG.E.64 R12, desc[UR10][R14.64] ;  /* 0x0000000a0e0c7981 */ /* 0x008ee2000c1e1b00 */
[----:B------:R-:W-:Y:S01]  /*0bb0*/  IADD3 R7, P0, PT, R2, UR4, RZ ;  /* 0x0000000402077c10 */ /* 0x000fe2000ff1e0ff */
[----:B0-2---:R-:W-:-:S03]  /*0bc0*/  VIADD R17, R6, UR4 ;  /* 0x0000000406117c36 */ /* 0x005fc60008000000 */
[----:B------:R-:W-:Y:S02]  /*0bd0*/  IADD3.X R16, PT, PT, RZ, RZ, RZ, P0, !PT ;  /* 0x000000ffff107210 */ /* 0x000fe400007fe4ff */
[----:B----4-:R-:W-:-:S04]  /*0be0*/  LEA R6, P0, R7, UR12, 0x3 ;  /* 0x0000000c07067c11 */ /* 0x010fc8000f8018ff */
[----:B------:R-:W-:-:S06]  /*0bf0*/  LEA.HI.X R7, R7, UR13, R16, 0x3, P0 ;  /* 0x0000000d07077c11 */ /* 0x000fcc00080f1c10 */
[----:B------:R-:W1:Y:S01]  /*0c00*/  LDG.E.64 R6, desc[UR10][R6.64] ;  /* 0x0000000a06067981 */ /* 0x000e62000c1e1b00 */
[----:B---3--:R-:W-:-:S06]  /*0c10*/  IMAD.WIDE.U32 R12, R17, 0x8, R12 ;  /* 0x00000008110c7825 */ /* 0x008fcc00078e000c */
[----:B------:R-:W1:Y:S02]  /*0c20*/  LDG.E.64 R12, desc[UR10][R12.64] ;  /* 0x0000000a0c0c7981 */ /* 0x000e64000c1e1b00 */
[----:B-1----:R-:W-:-:S07]  /*0c30*/  DFMA R18, R12, R6, R18 ;  /* 0x000000060c12722b */ /* 0x002fce0000000012 */
[----:B------:R3:W-:Y:S04]  /*0c40*/  STG.E.64 desc[UR10][R10.64], R18 ;  /* 0x000000120a007986 */ /* 0x0007e8000c101b0a */
.L_x_3:
[----:B------:R-:W4:Y:S02]  /*0c50*/  LDC.64 R6, c[0x4][0x98] ;  /* 0x01002600ff067b82 */ /* 0x000f240000000a00 */
[----:B----4-:R-:W4:Y:S02]  /*0c60*/  LDG.E.64 R6, desc[UR10][R6.64] ;  /* 0x0000000a06067981 */ /* 0x010f24000c1e1b00 */
[----:B----4-:R-:W-:-:S06]  /*0c70*/  IMAD.WIDE.U32 R12, R4, 0x8, R6 ;  /* 0x00000008040c7825 */ /* 0x010fcc00078e0006 */
[----:B------:R-:W4:Y:S02]  /*0c80*/  LDG.E.64 R12, desc[UR10][R12.64] ;  /* 0x0000000a0c0c7981 */ /* 0x000f24000c1e1b00 */
[----:B----4-:R-:W-:-:S08]  /*0c90*/  DADD R20, -R12, R18 ;  /* 0x000000000c147229 */ /* 0x010fd00000000112 */
[----:B0123--:R-:W-:-:S07]  /*0ca0*/  DADD R18, -RZ, |R20| ;  /* 0x00000000ff127229 */ /* 0x00ffce0000000514 */
[----:B------:R1:W-:Y:S04]  /*0cb0*/  STG.E.64 desc[UR10][R10.64], R18 ;  /* 0x000000120a007986 */ /* 0x0003e8000c101b0a */
[----:B------:R-:W2:Y:S02]  /*0cc0*/  LDG.E.64 R14, desc[UR10][R8.64] ;  /* 0x0000000a080e7981 */ /* 0x000ea4000c1e1b00 */
[----:B--2---:R-:W-:-:S05]  /*0cd0*/  IMAD.WIDE.U32 R14, R0, 0x8, R14 ;  /* 0x00000008000e7825 */ /* 0x004fca00078e000e */
[----:B------:R-:W2:Y:S01]  /*0ce0*/  LDG.E.64 R16, desc[UR10][R14.64] ;  /* 0x0000000a0e107981 */ /* 0x000ea2000c1e1b00 */
[----:B------:R-:W-:Y:S01]  /*0cf0*/  VIADD R4, R4, 0x1 ;  /* 0x0000000104047836 */ /* 0x000fe20000000000 */
[----:B--2---:R-:W-:-:S14]  /*0d00*/  DSETP.GEU.AND P0, PT, R16, |R20|, PT ;  /* 0x400000141000722a */ /* 0x004fdc0003f0e000 */
[----:B------:R1:W-:Y:S01]  /*0d10*/  @!P0 STG.E.64 desc[UR10][R14.64], R18 ;  /* 0x000000120e008986 */ /* 0x0003e2000c101b0a */
[----:B------:R-:W-:-:S13]  /*0d20*/  ISETP.NE.AND P0, PT, R4, UR9, PT ;  /* 0x0000000904007c0c */ /* 0x000fda000bf05270 */
[----:B-1----:R-:W-:Y:S05]  /*0d30*/  @P0 BRA `(.L_x_6) ;  /* 0xfffffff4002c0947 */ /* 0x002fea000383ffff */
.L_x_0:
[----:B0-----:R-:W0:Y:S01]  /*0d40*/  LDC.64 R4, c[0x4][0x68] ;  /* 0x01001a00ff047b82 */ /* 0x001e220000000a00 */
[----:B------:R-:W2:Y:S04]  /*0d50*/  LDG.E.64 R8, desc[UR10][R8.64] ;  /* 0x0000000a08087981 */ /* 0x000ea8000c1e1b00 */
[----:B0-----:R-:W3:Y:S01]  /*0d60*/  LDG.E.64 R4, desc[UR10][R4.64] ;  /* 0x0000000a04047981 */ /* 0x001ee2000c1e1b00 */
[----:B--2---:R-:W-:-:S06]  /*0d70*/  IMAD.WIDE.U32 R2, R0, 0x8, R8 ;  /* 0x0000000800027825 */ /* 0x004fcc00078e0008 */
[----:B------:R-:W2:Y:S04]  /*0d80*/  LDG.E.64 R2, desc[UR10][R2.64] ;  /* 0x0000000a02027981 */ /* 0x000ea8000c1e1b00 */
[----:B---3--:R-:W2:Y:S02]  /*0d90*/  LDG.E.64 R6, desc[UR10][R4.64] ;  /* 0x0000000a04067981 */ /* 0x008ea4000c1e1b00 */
[----:B--2---:R-:W-:-:S07]  /*0da0*/  DADD R6, R2, R6 ;  /* 0x0000000002067229 */ /* 0x004fce0000000006 */
[----:B------:R-:W-:Y:S01]  /*0db0*/  STG.E.64 desc[UR10][R10.64], R6 ;  /* 0x000000060a007986 */ /* 0x000fe2000c101b0a */
[----:B------:R-:W-:Y:S05]  /*0dc0*/  EXIT ;  /* 0x000000000000794d */ /* 0x000fea0003800000 */
.L_x_7:
[----:B------:R-:W-:-:S00]  /*0dd0*/  BRA `(.L_x_7) ;  /* 0xfffffffc00fc7947 */ /* 0x000fc0000383ffff */
[----:B------:R-:W-:-:S00]  /*0de0*/  NOP ;  /* 0x0000000000007918 */ /* 0x000fc00000000000 */
        /* <DEDUP_REMOVED lines=9> */
.L_x_200:


//--------------------- .text.calc_benchmark_func_f4 --------------------------
	.section	.text.calc_benchmark_func_f4,"ax",@progbits
	.align	128
        .global         calc_benchmark_func_f4
        .type           calc_benchmark_func_f4,@function
        .size           calc_benchmark_func_f4,(.L_x_195 - calc_benchmark_func_f4)
        .other          calc_benchmark_func_f4,@"STO_CUDA_ENTRY STV_DEFAULT"
calc_benchmark_func_f4:
.text.calc_benchmark_func_f4:
[----:B------:R-:W-:Y:S01]  /*0000*/  LDC R1, c[0x0][0x37c] ;  /* 0x0000df00ff017b82 */ /* 0x000fe20000000800 */
[----:B------:R-:W0:Y:S01]  /*0010*/  S2R R3, SR_TID.X ;  /* 0x0000000000037919 */ /* 0x000e220000002100 */
[----:B------:R-:W1:Y:S06]  /*0020*/  LDCU UR5, c[0x3][0x48] ;  /* 0x00c00900ff0577ac */ /* 0x000e6c0008000800 */
[----:B------:R-:W0:Y:S01]  /*0030*/  S2UR UR4, SR_CTAID.Y ;  /* 0x00000000000479c3 */ /* 0x000e220000002600 */
[----:B------:R-:W2:Y:S07]  /*0040*/  LDCU.64 UR8, c[0x0][0x358] ;  /* 0x00006b00ff0877ac */ /* 0x000eae0008000a00 */
[----:B------:R-:W0:Y:S01]  /*0050*/  LDC R0, c[0x0][0x360] ;  /* 0x0000d800ff007b82 */ /* 0x000e220000000800 */
[----:B-1----:R-:W-:Y:S01]  /*0060*/  UISETP.GE.AND UP0, UPT, UR5, 0x1, UPT ;  /* 0x000000010500788c */ /* 0x002fe2000bf06270 */
[----:B0-----:R-:W-:-:S04]  /*0070*/  IMAD R0, R0, UR4, R3 ;  /* 0x0000000400007c24 */ /* 0x001fc8000f8e0203 */
[----:B------:R-:W-:-:S04]  /*0080*/  IMAD R2, R0, UR5, RZ ;  /* 0x0000000500027c24 */ /* 0x000fc8000f8e02ff */
[----:B--2---:R-:W-:Y:S05]  /*0090*/  BRA.U !UP0, `(.L_x_8) ;  /* 0x0000002508187547 */ /* 0x004fea000b800000 */
[----:B------:R-:W-:Y:S01]  /*00a0*/  UISETP.GE.U32.AND UP0, UPT, UR5, 0x4, UPT ;  /* 0x000000040500788c */ /* 0x000fe2000bf06070 */
[----:B------:R-:W-:Y:S01]  /*00b0*/  IMAD.MOV.U32 R3, RZ, RZ, RZ ;  /* 0x000000ffff037224 */ /* 0x000fe200078e00ff */
[----:B------:R-:W-:-:S04]  /*00c0*/  ULOP3.LUT UR6, UR5, 0x3, URZ, 0xc0, !UPT ;  /* 0x0000000305067892 */ /* 0x000fc8000f8ec0ff */
[----:B------:R-:W-:-:S03]  /*00d0*/  UISETP.NE.AND UP1, UPT, UR6, URZ, UPT ;  /* 0x000000ff0600728c */ /* 0x000fc6000bf25270 */
[----:B------:R-:W-:Y:S08]  /*00e0*/  BRA.U !UP0, `(.L_x_9) ;  /* 0x0000000108dc7547 */ /* 0x000ff0000b800000 */
[----:B------:R-:W0:Y:S01]  /*00f0*/  LDC.64 R4, c[0x4][0x70] ;  /* 0x01001c00ff047b82 */ /* 0x000e220000000a00 */
[----:B------:R-:W-:Y:S01]  /*0100*/  ULOP3.LUT UR4, UR5, 0x7ffffffc, URZ, 0xc0, !UPT ;  /* 0x7ffffffc05047892 */ /* 0x000fe2000f8ec0ff */
[----:B------:R-:W-:Y:S01]  /*0110*/  IMAD.MOV.U32 R10, RZ, RZ, RZ ;  /* 0x000000ffff0a7224 */ /* 0x000fe200078e00ff */
[----:B------:R-:W1:Y:S04]  /*0120*/  LDCU.64 UR10, c[0x0][0x380] ;  /* 0x00007000ff0a77ac */ /* 0x000e680008000a00 */
[----:B------:R-:W-:Y:S01]  /*0130*/  IMAD.U32 R3, RZ, RZ, UR4 ;  /* 0x00000004ff037e24 */ /* 0x000fe2000f8e00ff */
[----:B------:R-:W2:Y:S06]  /*0140*/  LDC.64 R6, c[0x4][0xa8] ;  /* 0x01002a00ff067b82 */ /* 0x000eac0000000a00 */
.L_x_10:
[----:B0--3--:R-:W3:Y:S01]  /*0150*/  LDG.E.64 R16, desc[UR8][R4.64] ;  /* 0x0000000804107981 */ /* 0x009ee2000c1e1b00 */
[----:B------:R-:W-:-:S03]  /*0160*/  IADD3 R11, P0, PT, R2, R10, RZ ;  /* 0x0000000a020b7210 */ /* 0x000fc60007f1e0ff */
[----:B--2---:R-:W2:Y:S02]  /*0170*/  LDG.E.64 R20, desc[UR8][R6.64] ;  /* 0x0000000806147981 */ /* 0x004ea4000c1e1b00 */
[----:B------:R-:W-:Y:S02]  /*0180*/  IMAD.X R8, RZ, RZ, RZ, P0 ;  /* 0x000000ffff087224 */ /* 0x000fe400000e06ff */
[C---:B------:R-:W-:Y:S01]  /*0190*/  IMAD.SHL.U32 R12, R11.reuse, 0x8, RZ ;  /* 0x000000080b0c7824 */ /* 0x040fe200078e00ff */
[----:B---3--:R-:W3:Y:S02]  /*01a0*/  LDG.E.64 R16, desc[UR8][R16.64] ;  /* 0x0000000810107981 */ /* 0x008ee4000c1e1b00 */
[----:B------:R-:W-:Y:S02]  /*01b0*/  SHF.L.U64.HI R11, R11, 0x3, R8 ;  /* 0x000000030b0b7819 */ /* 0x000fe40000010208 */
[----:B-1----:R-:W-:-:S04]  /*01c0*/  IADD3 R8, P0, PT, R12, UR10, RZ ;  /* 0x0000000a0c087c10 */ /* 0x002fc8000ff1e0ff */
[----:B------:R-:W-:-:S05]  /*01d0*/  IADD3.X R9, PT, PT, R11, UR11, RZ, P0, !PT ;  /* 0x0000000b0b097c10 */ /* 0x000fca00087fe4ff */
[----:B------:R-:W4:Y:S01]  /*01e0*/  LDG.E.64 R14, desc[UR8][R8.64] ;  /* 0x00000008080e7981 */ /* 0x000f22000c1e1b00 */
[----:B---3--:R-:W-:-:S06]  /*01f0*/  IMAD.WIDE.U32 R18, R10, 0x8, R16 ;  /* 0x000000080a127825 */ /* 0x008fcc00078e0010 */
[----:B------:R-:W4:Y:S01]  /*0200*/  LDG.E.64 R18, desc[UR8][R18.64] ;  /* 0x0000000812127981 */ /* 0x000f22000c1e1b00 */
[----:B--2---:R-:W-:-:S05]  /*0210*/  IADD3 R26, P0, PT, R20, R12, RZ ;  /* 0x0000000c141a7210 */ /* 0x004fca0007f1e0ff */
[----:B------:R-:W-:Y:S01]  /*0220*/  IMAD.X R27, R21, 0x1, R11, P0 ;  /* 0x00000001151b7824 */ /* 0x000fe200000e060b */
[----:B----4-:R-:W-:-:S07]  /*0230*/  DADD R14, R14, -R18 ;  /* 0x000000000e0e7229 */ /* 0x010fce0000000812 */
[----:B------:R0:W-:Y:S04]  /*0240*/  STG.E.64 desc[UR8][R26.64], R14 ;  /* 0x0000000e1a007986 */ /* 0x0001e8000c101b08 */
[----:B------:R-:W2:Y:S04]  /*0250*/  LDG.E.64 R20, desc[UR8][R4.64] ;  /* 0x0000000804147981 */ /* 0x000ea8000c1e1b00 */
[----:B------:R-:W3:Y:S04]  /*0260*/  LDG.E.64 R24, desc[UR8][R6.64] ;  /* 0x0000000806187981 */ /* 0x000ee8000c1e1b00 */
[----:B------:R-:W4:Y:S04]  /*0270*/  LDG.E.64 R16, desc[UR8][R8.64+0x8] ;  /* 0x0000080808107981 */ /* 0x000f28000c1e1b00 */
[----:B--2---:R-:W2:Y:S02]  /*0280*/  LDG.E.64 R20, desc[UR8][R20.64] ;  /* 0x0000000814147981 */ /* 0x004ea4000c1e1b00 */
[----:B--2---:R-:W-:-:S06]  /*0290*/  IMAD.WIDE.U32 R22, R10, 0x8, R20 ;  /* 0x000000080a167825 */ /* 0x004fcc00078e0014 */
[----:B------:R-:W4:Y:S01]  /*02a0*/  LDG.E.64 R22, desc[UR8][R22.64+0x8] ;  /* 0x0000080816167981 */ /* 0x000f22000c1e1b00 */
[----:B---3--:R-:W-:-:S05]  /*02b0*/  IADD3 R28, P0, PT, R24, R12, RZ ;  /* 0x0000000c181c7210 */ /* 0x008fca0007f1e0ff */
[----:B------:R-:W-:Y:S01]  /*02c0*/  IMAD.X R29, R25, 0x1, R11, P0 ;  /* 0x00000001191d7824 */ /* 0x000fe200000e060b */
[----:B----4-:R-:W-:-:S07]  /*02d0*/  DADD R16, R16, -R22 ;  /* 0x0000000010107229 */ /* 0x010fce0000000816 */
[----:B------:R1:W-:Y:S04]  /*02e0*/  STG.E.64 desc[UR8][R28.64+0x8], R16 ;  /* 0x000008101c007986 */ /* 0x0003e8000c101b08 */
[----:B------:R-:W2:Y:S04]  /*02f0*/  LDG.E.64 R18, desc[UR8][R4.64] ;  /* 0x0000000804127981 */ /* 0x000ea8000c1e1b00 */
[----:B------:R-:W3:Y:S04]  /*0300*/  LDG.E.64 R24, desc[UR8][R6.64] ;  /* 0x0000000806187981 */ /* 0x000ee8000c1e1b00 */
[----:B0-----:R-:W4:Y:S04]  /*0310*/  LDG.E.64 R14, desc[UR8][R8.64+0x10] ;  /* 0x00001008080e7981 */ /* 0x001f28000c1e1b00 */
[----:B--2---:R-:W2:Y:S02]  /*0320*/  LDG.E.64 R18, desc[UR8][R18.64] ;  /* 0x0000000812127981 */ /* 0x004ea4000c1e1b00 */
[----:B--2---:R-:W-:-:S06]  /*0330*/  IMAD.WIDE.U32 R20, R10, 0x8, R18 ;  /* 0x000000080a147825 */ /* 0x004fcc00078e0012 */
[----:B------:R-:W4:Y:S01]  /*0340*/  LDG.E.64 R20, desc[UR8][R20.64+0x10] ;  /* 0x0000100814147981 */ /* 0x000f22000c1e1b00 */
[----:B---3--:R-:W-:-:S04]  /*0350*/  IADD3 R26, P0, PT, R24, R12, RZ ;  /* 0x0000000c181a7210 */ /* 0x008fc80007f1e0ff */
[----:B------:R-:W-:Y:S01]  /*0360*/  IADD3.X R27, PT, PT, R25, R11, RZ, P0, !PT ;  /* 0x0000000b191b7210 */ /* 0x000fe200007fe4ff */
[----:B----4-:R-:W-:-:S07]  /*0370*/  DADD R14, R14, -R20 ;  /* 0x000000000e0e7229 */ /* 0x010fce0000000814 */
[----:B------:R3:W-:Y:S04]  /*0380*/  STG.E.64 desc[UR8][R26.64+0x10], R14 ;  /* 0x0000100e1a007986 */ /* 0x0007e8000c101b08 */
[----:B------:R-:W2:Y:S04]  /*0390*/  LDG.E.64 R22, desc[UR8][R4.64] ;  /* 0x0000000804167981 */ /* 0x000ea8000c1e1b00 */
[----:B------:R-:W4:Y:S04]  /*03a0*/  LDG.E.64 R24, desc[UR8][R6.64] ;  /* 0x0000000806187981 */ /* 0x000f28000c1e1b00 */
[----:B-1----:R-:W5:Y:S04]  /*03b0*/  LDG.E.64 R16, desc[UR8][R8.64+0x18] ;  /* 0x0000180808107981 */ /* 0x002f68000c1e1b00 */
[----:B--2---:R-:W2:Y:S02]  /*03c0*/  LDG.E.64 R22, desc[UR8][R22.64] ;  /* 0x0000000816167981 */ /* 0x004ea4000c1e1b00 */
[----:B--2---:R-:W-:-:S06]  /*03d0*/  IMAD.WIDE.U32 R18, R10, 0x8, R22 ;  /* 0x000000080a127825 */ /* 0x004fcc00078e0016 */
[----:B------:R-:W5:Y:S01]  /*03e0*/  LDG.E.64 R18, desc[UR8][R18.64+0x18] ;  /* 0x0000180812127981 */ /* 0x000f62000c1e1b00 */
[----:B----4-:R-:W-:-:S05]  /*03f0*/  IADD3 R12, P0, PT, R24, R12, RZ ;  /* 0x0000000c180c7210 */ /* 0x010fca0007f1e0ff */
[----:B------:R-:W-:Y:S02]  /*0400*/  IMAD.X R13, R25, 0x1, R11, P0 ;  /* 0x00000001190d7824 */ /* 0x000fe400000e060b */
[----:B------:R-:W-:-:S05]  /*0410*/  VIADD R10, R10, 0x4 ;  /* 0x000000040a0a7836 */ /* 0x000fca0000000000 */
[----:B------:R-:W-:Y:S01]  /*0420*/  ISETP.NE.AND P0, PT, R10, R3, PT ;  /* 0x000000030a00720c */ /* 0x000fe20003f05270 */
[----:B-----5:R-:W-:-:S07]  /*0430*/  DADD R16, R16, -R18 ;  /* 0x0000000010107229 */ /* 0x020fce0000000812 */
[----:B------:R3:W-:Y:S05]  /*0440*/  STG.E.64 desc[UR8][R12.64+0x18], R16 ;  /* 0x000018100c007986 */ /* 0x0007ea000c101b08 */
[----:B------:R-:W-:Y:S05]  /*0450*/  @P0 BRA `(.L_x_10) ;  /* 0xfffffffc003c0947 */ /* 0x000fea000383ffff */
.L_x_9:
[----:B------:R-:W-:Y:S05]  /*0460*/  BRA.U !UP1, `(.L_x_11) ;  /* 0x0000000109607547 */ /* 0x000fea000b800000 */
[----:B------:R-:W0:Y:S01]  /*0470*/  LDC.64 R6, c[0x4][0x70] ;  /* 0x01001c00ff067b82 */ /* 0x000e220000000a00 */
[----:B------:R-:W1:Y:S01]  /*0480*/  LDCU.64 UR10, c[0x0][0x380] ;  /* 0x00007000ff0a77ac */ /* 0x000e620008000a00 */
[----:B------:R-:W-:-:S06]  /*0490*/  UMOV UR4, URZ ;  /* 0x000000ff00047c82 */ /* 0x000fcc0008000000 */
[----:B------:R-:W2:Y:S02]  /*04a0*/  LDC.64 R4, c[0x4][0xa8] ;  /* 0x01002a00ff047b82 */ /* 0x000ea40000000a00 */
.L_x_12:
[----:B0---4-:R-:W4:Y:S01]  /*04b0*/  LDG.E.64 R10, desc[UR8][R6.64] ;  /* 0x00000008060a7981 */ /* 0x011f22000c1e1b00 */
[----:B------:R-:W-:-:S03]  /*04c0*/  IADD3 R21, P0, PT, R2, R3, RZ ;  /* 0x0000000302157210 */ /* 0x000fc60007f1e0ff */
[----:B--23--:R-:W2:Y:S02]  /*04d0*/  LDG.E.64 R14, desc[UR8][R4.64] ;  /* 0x00000008040e7981 */ /* 0x00cea4000c1e1b00 */
[----:B------:R-:W-:Y:S02]  /*04e0*/  IMAD.X R8, RZ, RZ, RZ, P0 ;  /* 0x000000ffff087224 */ /* 0x000fe400000e06ff */
[C---:B------:R-:W-:Y:S01]  /*04f0*/  IMAD.SHL.U32 R19, R21.reuse, 0x8, RZ ;  /* 0x0000000815137824 */ /* 0x040fe200078e00ff */
[----:B----4-:R-:W3:Y:S02]  /*0500*/  LDG.E.64 R10, desc[UR8][R10.64] ;  /* 0x000000080a0a7981 */ /* 0x010ee4000c1e1b00 */
        /* <DEDUP_REMOVED lines=8> */
[----:B------:R-:W-:-:S04]  /*0590*/  UIADD3 UR4, UPT, UPT, UR4, 0x1, URZ ;  /* 0x0000000104047890 */ /* 0x000fc8000fffe0ff */
[----:B------:R-:W-:Y:S01]  /*05a0*/  UISETP.NE.AND UP1, UPT, UR4, UR6, UPT ;  /* 0x000000060400728c */ /* 0x000fe2000bf25270 */
[----:B------:R-:W-:Y:S01]  /*05b0*/  VIADD R3, R3, 0x1 ;  /* 0x0000000103037836 */ /* 0x000fe20000000000 */
[----:B----4-:R-:W-:-:S07]  /*05c0*/  DADD R8, R8, -R12 ;  /* 0x0000000008087229 */ /* 0x010fce000000080c */
[----:B------:R4:W-:Y:S01]  /*05d0*/  STG.E.64 desc[UR8][R10.64], R8 ;  /* 0x000000080a007986 */ /* 0x0009e2000c101b08 */
[----:B------:R-:W-:Y:S05]  /*05e0*/  BRA.U UP1, `(.L_x_12) ;  /* 0xfffffffd01b07547 */ /* 0x000fea000b83ffff */
.L_x_11:
[----:B------:R-:W-:Y:S01]  /*05f0*/  UMOV UR4, URZ ;  /* 0x000000ff00047c82 */ /* 0x000fe20008000000 */
[----:B------:R-:W-:Y:S05]  /*0600*/  BRA.U !UP0, `(.L_x_13) ;  /* 0x0000000908547547 */ /* 0x000fea000b800000 */
[----:B------:R-:W-:-:S03]  /*0610*/  ULOP3.LUT UR4, UR5, 0x7ffffffc, URZ, 0xc0, !UPT ;  /* 0x7ffffffc05047892 */ /* 0x000fc6000f8ec0ff */
[----:B------:R-:W-:-:S09]  /*0620*/  UMOV UR5, URZ ;  /* 0x000000ff00057c82 */ /* 0x000fd20008000000 */
.L_x_22:
[----:B0---4-:R-:W0:Y:S02]  /*0630*/  LDC.64 R10, c[0x4][0x60] ;  /* 0x01001800ff0a7b82 */ /* 0x011e240000000a00 */
[----:B0-----:R-:W2:Y:S06]  /*0640*/  LDG.E.64 R8, desc[UR8][R10.64] ;  /* 0x000000080a087981 */ /* 0x001eac000c1e1b00 */
[----:B---3--:R-:W0:Y:S02]  /*0650*/  LDC.64 R14, c[0x4][0xa8] ;  /* 0x01002a00ff0e7b82 */ /* 0x008e240000000a00 */
[----:B0-----:R-:W3:Y:S01]  /*0660*/  LDG.E.64 R4, desc[UR8][R14.64] ;  /* 0x000000080e047981 */ /* 0x001ee2000c1e1b00 */
[----:B------:R-:W-:-:S04]  /*0670*/  IADD3 R7, P0, PT, R2, UR5, RZ ;  /* 0x0000000502077c10 */ /* 0x000fc8000ff1e0ff */
[----:B------:R-:W-:Y:S01]  /*0680*/  IADD3.X R12, PT, PT, RZ, RZ, RZ, P0, !PT ;  /* 0x000000ffff0c7210 */ /* 0x000fe200007fe4ff */
[----:B------:R-:W-:-:S03]  /*0690*/  IMAD.SHL.U32 R6, R7, 0x8, RZ ;  /* 0x0000000807067824 */ /* 0x000fc600078e00ff */
[----:B------:R-:W-:Y:S01]  /*06a0*/  SHF.L.U64.HI R7, R7, 0x3, R12 ;  /* 0x0000000307077819 */ /* 0x000fe2000001020c */
[----:B--2---:R-:W2:Y:S01]  /*06b0*/  LDG.E.64 R8, desc[UR8][R8.64] ;  /* 0x0000000808087981 */ /* 0x004ea2000c1e1b00 */
[----:B---3--:R-:W-:-:S05]  /*06c0*/  IADD3 R12, P0, PT, R4, R6, RZ ;  /* 0x00000006040c7210 */ /* 0x008fca0007f1e0ff */
[----:B------:R-:W-:-:S06]  /*06d0*/  IMAD.X R13, R5, 0x1, R7, P0 ;  /* 0x00000001050d7824 */ /* 0x000fcc00000e0607 */
[----:B------:R-:W3:Y:S01]  /*06e0*/  LDG.E.64 R12, desc[UR8][R12.64] ;  /* 0x000000080c0c7981 */ /* 0x000ee2000c1e1b00 */
[----:B------:R-:W-:Y:S01]  /*06f0*/  IMAD.MOV.U32 R4, RZ, RZ, 0x1 ;  /* 0x00000001ff047424 */ /* 0x000fe200078e00ff */
[----:B------:R-:W-:Y:S01]  /*0700*/  UIADD3 UR5, UPT, UPT, UR5, 0x4, URZ ;  /* 0x0000000405057890 */ /* 0x000fe2000fffe0ff */
[----:B------:R-:W-:Y:S03]  /*0710*/  BSSY.RECONVERGENT B0, `(.L_x_14) ;  /* 0x0000015000007945 */ /* 0x000fe60003800200 */
[----:B------:R-:W-:Y:S01]  /*0720*/  UISETP.NE.AND UP0, UPT, UR5, UR4, UPT ;  /* 0x000000040500728c */ /* 0x000fe2000bf05270 */
[----:B--2---:R-:W0:Y:S02]  /*0730*/  MUFU.RCP64H R5, R9 ;  /* 0x0000000900057308 */ /* 0x004e240000001800 */
[----:B0-----:R-:W-:-:S08]  /*0740*/  DFMA R10, -R8, R4, 1 ;  /* 0x3ff00000080a742b */ /* 0x001fd00000000104 */
[----:B------:R-:W-:-:S08]  /*0750*/  DFMA R10, R10, R10, R10 ;  /* 0x0000000a0a0a722b */ /* 0x000fd0000000000a */
[----:B------:R-:W-:Y:S01]  /*0760*/  DFMA R10, R4, R10, R4 ;  /* 0x0000000a040a722b */ /* 0x000fe20000000004 */
[----:B---3--:R-:W-:-:S07]  /*0770*/  FSETP.GEU.AND P1, PT, |R13|, 6.5827683646048100446e-37, PT ;  /* 0x036000000d00780b */ /* 0x008fce0003f2e200 */
[----:B------:R-:W-:-:S08]  /*0780*/  DFMA R4, -R8, R10, 1 ;  /* 0x3ff000000804742b */ /* 0x000fd0000000010a */
[----:B------:R-:W-:-:S08]  /*0790*/  DFMA R4, R10, R4, R10 ;  /* 0x000000040a04722b */ /* 0x000fd0000000000a */
[----:B------:R-:W-:-:S08]  /*07a0*/  DMUL R10, R12, R4 ;  /* 0x000000040c0a7228 */ /* 0x000fd00000000000 */
[----:B------:R-:W-:-:S08]  /*07b0*/  DFMA R14, -R8, R10, R12 ;  /* 0x0000000a080e722b */ /* 0x000fd0000000010c */
[----:B------:R-:W-:-:S10]  /*07c0*/  DFMA R4, R4, R14, R10 ;  /* 0x0000000e0404722b */ /* 0x000fd4000000000a */
[----:B------:R-:W-:-:S05]  /*07d0*/  FFMA R3, RZ, R9, R5 ;  /* 0x00000009ff037223 */ /* 0x000fca0000000005 */
[----:B------:R-:W-:-:S13]  /*07e0*/  FSETP.GT.AND P0, PT, |R3|, 1.469367938527859385e-39, PT ;  /* 0x001000000300780b */ /* 0x000fda0003f04200 */
[----:B------:R-:W-:Y:S05]  /*07f0*/  @P0 BRA P1, `(.L_x_15) ;  /* 0x0000000000180947 */ /* 0x000fea0000800000 */
[----:B------:R-:W-:Y:S01]  /*0800*/  IMAD.MOV.U32 R10, RZ, RZ, R8 ;  /* 0x000000ffff0a7224 */ /* 0x000fe200078e0008 */
[----:B------:R-:W-:Y:S01]  /*0810*/  MOV R4, 0x840 ;  /* 0x0000084000047802 */ /* 0x000fe20000000f00 */
[----:B------:R-:W-:-:S07]  /*0820*/  IMAD.MOV.U32 R11, RZ, RZ, R9 ;  /* 0x000000ffff0b7224 */ /* 0x000fce00078e0009 */
[----:B------:R-:W-:Y:S05]  /*0830*/  CALL.REL.NOINC `($__internal_0_$__cuda_sm20_div_rn_f64_full) ;  /* 0x0000002c00007944 */ /* 0x000fea0003c00000 */
[----:B------:R-:W-:Y:S01]  /*0840*/  IMAD.MOV.U32 R4, RZ, RZ, R16 ;  /* 0x000000ffff047224 */ /* 0x000fe200078e0010 */
[----:B------:R-:W-:-:S07]  /*0850*/  MOV R5, R17 ;  /* 0x0000001100057202 */ /* 0x000fce0000000f00 */
.L_x_15:
[----:B------:R-:W-:Y:S05]  /*0860*/  BSYNC.RECONVERGENT B0 ;  /* 0x0000000000007941 */ /* 0x000fea0003800200 */
.L_x_14:
[----:B------:R-:W0:Y:S02]  /*0870*/  LDC.64 R10, c[0x4][0xb0] ;  /* 0x01002c00ff0a7b82 */ /* 0x000e240000000a00 */
[----:B0-----:R-:W2:Y:S06]  /*0880*/  LDG.E.64 R10, desc[UR8][R10.64] ;  /* 0x000000080a0a7981 */ /* 0x001eac000c1e1b00 */
[----:B------:R-:W0:Y:S08]  /*0890*/  LDC.64 R20, c[0x4][0x60] ;  /* 0x01001800ff147b82 */ /* 0x000e300000000a00 */
[----:B------:R-:W1:Y:S01]  /*08a0*/  LDC.64 R18, c[0x4][0xa8] ;  /* 0x01002a00ff127b82 */ /* 0x000e620000000a00 */
[----:B--2---:R-:W-:-:S05]  /*08b0*/  IADD3 R16, P0, PT, R10, R6, RZ ;  /* 0x000000060a107210 */ /* 0x004fca0007f1e0ff */
[----:B------:R-:W-:-:S05]  /*08c0*/  IMAD.X R17, R11, 0x1, R7, P0 ;  /* 0x000000010b117824 */ /* 0x000fca00000e0607 */
[----:B------:R2:W-:Y:S04]  /*08d0*/  STG.E.64 desc[UR8][R16.64], R4 ;  /* 0x0000000410007986 */ /* 0x0005e8000c101b08 */
[----:B0-----:R-:W3:Y:S04]  /*08e0*/  LDG.E.64 R8, desc[UR8][R20.64] ;  /* 0x0000000814087981 */ /* 0x001ee8000c1e1b00 */
[----:B-1----:R-:W4:Y:S04]  /*08f0*/  LDG.E.64 R12, desc[UR8][R18.64] ;  /* 0x00000008120c7981 */ /* 0x002f28000c1e1b00 */
[----:B---3--:R-:W3:Y:S01]  /*0900*/  LDG.E.64 R8, desc[UR8][R8.64] ;  /* 0x0000000808087981 */ /* 0x008ee2000c1e1b00 */
[----:B----4-:R-:W-:-:S05]  /*0910*/  IADD3 R12, P0, PT, R12, R6, RZ ;  /* 0x000000060c0c7210 */ /* 0x010fca0007f1e0ff */
[----:B------:R-:W-:-:S06]  /*0920*/  IMAD.X R13, R13, 0x1, R7, P0 ;  /* 0x000000010d0d7824 */ /* 0x000fcc00000e0607 */
[----:B------:R-:W4:Y:S01]  /*0930*/  LDG.E.64 R12, desc[UR8][R12.64+0x8] ;  /* 0x000008080c0c7981 */ /* 0x000f22000c1e1b00 */
[----:B------:R-:W-:Y:S01]  /*0940*/  IMAD.MOV.U32 R10, RZ, RZ, 0x1 ;  /* 0x00000001ff0a7424 */ /* 0x000fe200078e00ff */
[----:B------:R-:W-:Y:S01]  /*0950*/  BSSY.RECONVERGENT B0, `(.L_x_16) ;  /* 0x0000014000007945 */ /* 0x000fe20003800200 */
[----:B---3--:R-:W0:Y:S01]  /*0960*/  MUFU.RCP64H R11, R9 ;  /* 0x00000009000b7308 */ /* 0x008e220000001800 */
[----:B----4-:R-:W-:-:S03]  /*0970*/  FSETP.GEU.AND P1, PT, |R13|, 6.5827683646048100446e-37, PT ;  /* 0x036000000d00780b */ /* 0x010fc60003f2e200 */
[----:B0-----:R-:W-:-:S08]  /*0980*/  DFMA R14, -R8, R10, 1 ;  /* 0x3ff00000080e742b */ /* 0x001fd0000000010a */
[----:B------:R-:W-:-:S08]  /*0990*/  DFMA R14, R14, R14, R14 ;  /* 0x0000000e0e0e722b */ /* 0x000fd0000000000e */
[----:B------:R-:W-:-:S08]  /*09a0*/  DFMA R14, R10, R14, R10 ;  /* 0x0000000e0a0e722b */ /* 0x000fd0000000000a */
[----:B--2---:R-:W-:-:S08]  /*09b0*/  DFMA R4, -R8, R14, 1 ;  /* 0x3ff000000804742b */ /* 0x004fd0000000010e */
        /* <DEDUP_REMOVED lines=13> */
.L_x_17:
[----:B------:R-:W-:Y:S05]  /*0a90*/  BSYNC.RECONVERGENT B0 ;  /* 0x0000000000007941 */ /* 0x000fea0003800200 */
.L_x_16:
        /* <DEDUP_REMOVED lines=34> */
.L_x_19:
[----:B------:R-:W-:Y:S05]  /*0cc0*/  BSYNC.RECONVERGENT B0 ;  /* 0x0000000000007941 */ /* 0x000fea0003800200 */
.L_x_18:
        /* <DEDUP_REMOVED lines=34> */
.L_x_21:
[----:B------:R-:W-:Y:S05]  /*0ef0*/  BSYNC.RECONVERGENT B0 ;  /* 0x0000000000007941 */ /* 0x000fea0003800200 */
.L_x_20:
[----:B------:R-:W0:Y:S02]  /*0f00*/  LDC.64 R8, c[0x4][0xb0] ;  /* 0x01002c00ff087b82 */ /* 0x000e240000000a00 */
[----:B0-----:R-:W2:Y:S02]  /*0f10*/  LDG.E.64 R8, desc[UR8][R8.64] ;  /* 0x0000000808087981 */ /* 0x001ea4000c1e1b00 */
[----:B--2---:R-:W-:-:S05]  /*0f20*/  IADD3 R6, P0, PT, R8, R6, RZ ;  /* 0x0000000608067210 */ /* 0x004fca0007f1e0ff */
[----:B------:R-:W-:-:S05]  /*0f30*/  IMAD.X R7, R9, 0x1, R7, P0 ;  /* 0x0000000109077824 */ /* 0x000fca00000e0607 */
[----:B------:R0:W-:Y:S01]  /*0f40*/  STG.E.64 desc[UR8][R6.64+0x18], R4 ;  /* 0x0000180406007986 */ /* 0x0001e2000c101b08 */
[----:B------:R-:W-:Y:S05]  /*0f50*/  BRA.U UP0, `(.L_x_22) ;  /* 0xfffffff500b47547 */ /* 0x000fea000b83ffff */
.L_x_13:
[----:B------:R-:W-:-:S09]  /*0f60*/  UISETP.NE.AND UP0, UPT, UR6, URZ, UPT ;  /* 0x000000ff0600728c */ /* 0x000fd2000bf05270 */
[----:B------:R-:W-:Y:S05]  /*0f70*/  BRA.U !UP0, `(.L_x_23) ;  /* 0x0000000108b07547 */ /* 0x000fea000b800000 */
[----:B------:R-:W-:-:S05]  /*0f80*/  UMOV UR5, URZ ;  /* 0x000000ff00057c82 */ /* 0x000fca0008000000 */
.L_x_26:
[----:B---3--:R-:W4:Y:S02]  /*0f90*/  LDC.64 R14, c[0x4][0x60] ;  /* 0x01001800ff0e7b82 */ /* 0x008f240000000a00 */
[----:B----4-:R-:W2:Y:S06]  /*0fa0*/  LDG.E.64 R8, desc[UR8][R14.64] ;  /* 0x000000080e087981 */ /* 0x010eac000c1e1b00 */
[----:B------:R-:W0:Y:S02]  /*0fb0*/  LDC.64 R10, c[0x4][0xa8] ;  /* 0x01002a00ff0a7b82 */ /* 0x000e240000000a00 */
[----:B01----:R-:W3:Y:S01]  /*0fc0*/  LDG.E.64 R4, desc[UR8][R10.64] ;  /* 0x000000080a047981 */ /* 0x003ee2000c1e1b00 */
[----:B------:R-:W-:-:S05]  /*0fd0*/  IADD3 R7, P0, PT, R2, UR4, RZ ;  /* 0x0000000402077c10 */ /* 0x000fca000ff1e0ff */
[----:B------:R-:W-:Y:S02]  /*0fe0*/  IMAD.X R12, RZ, RZ, RZ, P0 ;  /* 0x000000ffff0c7224 */ /* 0x000fe400000e06ff */
        /* <DEDUP_REMOVED lines=24> */
[----:B------:R-:W-:Y:S02]  /*1170*/  MOV R11, R9 ;  /* 0x00000009000b7202 */ /* 0x000fe40000000f00 */
[----:B------:R-:W-:-:S07]  /*1180*/  MOV R4, 0x11a0 ;  /* 0x000011a000047802 */ /* 0x000fce0000000f00 */
[----:B------:R-:W-:Y:S05]  /*1190*/  CALL.REL.NOINC `($__internal_0_$__cuda_sm20_div_rn_f64_full) ;  /* 0x0000002000a87944 */ /* 0x000fea0003c00000 */
[----:B------:R-:W-:Y:S02]  /*11a0*/  IMAD.MOV.U32 R4, RZ, RZ, R16 ;  /* 0x000000ffff047224 */ /* 0x000fe400078e0010 */
[----:B------:R-:W-:-:S07]  /*11b0*/  IMAD.MOV.U32 R5, RZ, RZ, R17 ;  /* 0x000000ffff057224 */ /* 0x000fce00078e0011 */
.L_x_25:
[----:B------:R-:W-:Y:S05]  /*11c0*/  BSYNC.RECONVERGENT B0 ;  /* 0x0000000000007941 */ /* 0x000fea0003800200 */
.L_x_24:
[----:B------:R-:W0:Y:S02]  /*11d0*/  LDC.64 R8, c[0x4][0xb0] ;  /* 0x01002c00ff087b82 */ /* 0x000e240000000a00 */
[----:B0-----:R-:W2:Y:S01]  /*11e0*/  LDG.E.64 R8, desc[UR8][R8.64] ;  /* 0x0000000808087981 */ /* 0x001ea2000c1e1b00 */
[----:B------:R-:W-:Y:S01]  /*11f0*/  UIADD3 UR4, UPT, UPT, UR4, 0x1, URZ ;  /* 0x0000000104047890 */ /* 0x000fe2000fffe0ff */
[----:B--2---:R-:W-:-:S05]  /*1200*/  IADD3 R6, P0, PT, R8, R6, RZ ;  /* 0x0000000608067210 */ /* 0x004fca0007f1e0ff */
[----:B------:R-:W-:-:S05]  /*1210*/  IMAD.X R7, R9, 0x1, R7, P0 ;  /* 0x0000000109077824 */ /* 0x000fca00000e0607 */
[----:B------:R1:W-:Y:S01]  /*1220*/  STG.E.64 desc[UR8][R6.64], R4 ;  /* 0x0000000406007986 */ /* 0x0003e2000c101b08 */
[----:B------:R-:W-:Y:S05]  /*1230*/  BRA.U UP0, `(.L_x_26) ;  /* 0xfffffffd00547547 */ /* 0x000fea000b83ffff */
.L_x_23:
[----:B------:R-:W2:Y:S01]  /*1240*/  LDCU UR4, c[0x3][0x48] ;  /* 0x00c00900ff0477ac */ /* 0x000ea20008000800 */
[----:B------:R-:W-:Y:S01]  /*1250*/  IMAD.MOV.U32 R3, RZ, RZ, RZ ;  /* 0x000000ffff037224 */ /* 0x000fe200078e00ff */
[----:B--2---:R-:W-:-:S12]  /*1260*/  ULOP3.LUT UR4, UR4, 0x7ffffffc, URZ, 0xc0, !UPT ;  /* 0x7ffffffc04047892 */ /* 0x004fd8000f8ec0ff */
.L_x_30:
[----:B--2-4-:R-:W2:Y:S01]  /*1270*/  LDC.64 R8, c[0x4][0xb8] ;  /* 0x01002e00ff087b82 */ /* 0x014ea20000000a00 */
[----:B01----:R-:W-:Y:S01]  /*1280*/  IADD3 R5, P0, PT, R2, R3, RZ ;  /* 0x0000000302057210 */ /* 0x003fe20007f1e0ff */
[----:B------:R-:W0:Y:S01]  /*1290*/  LDCU UR5, c[0x3][0x48] ;  /* 0x00c00900ff0577ac */ /* 0x000e220008000800 */
[----:B--2---:R-:W2:Y:S03]  /*12a0*/  LDG.E.64 R6, desc[UR8][R8.64] ;  /* 0x0000000808067981 */ /* 0x004ea6000c1e1b00 */
[----:B------:R-:W-:Y:S01]  /*12b0*/  IMAD.X R10, RZ, RZ, RZ, P0 ;  /* 0x000000ffff0a7224 */ /* 0x000fe200000e06ff */
[----:B0-----:R-:W-:Y:S01]  /*12c0*/  UISETP.GE.U32.AND UP0, UPT, UR5, 0x4, UPT ;  /* 0x000000040500788c */ /* 0x001fe2000bf06070 */
[C---:B------:R-:W-:Y:S02]  /*12d0*/  IMAD.SHL.U32 R4, R5.reuse, 0x8, RZ ;  /* 0x0000000805047824 */ /* 0x040fe400078e00ff */
[----:B------:R-:W-:Y:S01]  /*12e0*/  IMAD.MOV.U32 R25, RZ, RZ, RZ ;  /* 0x000000ffff197224 */ /* 0x000fe200078e00ff */
[----:B------:R-:W-:-:S02]  /*12f0*/  SHF.L.U64.HI R5, R5, 0x3, R10 ;  /* 0x0000000305057819 */ /* 0x000fc4000001020a */
[----:B--2---:R-:W-:-:S04]  /*1300*/  IADD3 R6, P0, PT, R6, R4, RZ ;  /* 0x0000000406067210 */ /* 0x004fc80007f1e0ff */
[----:B------:R-:W-:-:S05]  /*1310*/  IADD3.X R7, PT, PT, R7, R5, RZ, P0, !PT ;  /* 0x0000000507077210 */ /* 0x000fca00007fe4ff */
[----:B------:R0:W-:Y:S01]  /*1320*/  STG.E.64 desc[UR8][R6.64], RZ ;  /* 0x000000ff06007986 */ /* 0x0001e2000c101b08 */
[----:B------:R-:W-:Y:S05]  /*1330*/  BRA.U !UP0, `(.L_x_27) ;  /* 0x0000000508347547 */ /* 0x000fea000b800000 */
[----:B------:R-:W1:Y:S01]  /*1340*/  LDC.64 R10, c[0x4][0x78] ;  /* 0x01001e00ff0a7b82 */ /* 0x000e620000000a00 */
[----:B------:R-:W-:Y:S01]  /*1350*/  IMAD.MOV.U32 R23, RZ, RZ, RZ ;  /* 0x000000ffff177224 */ /* 0x000fe200078e00ff */
[----:B0-----:R-:W-:Y:S01]  /*1360*/  SHF.R.U32.HI R6, RZ, 0x1d, R3 ;  /* 0x0000001dff067819 */ /* 0x001fe20000011603 */
[----:B------:R-:W-:-:S05]  /*1370*/  IMAD.SHL.U32 R7, R3, 0x8, RZ ;  /* 0x0000000803077824 */ /* 0x000fca00078e00ff */
[----:B---3--:R-:W0:Y:S02]  /*1380*/  LDC.64 R12, c[0x4][0xb0] ;  /* 0x01002c00ff0c7b82 */ /* 0x008e240000000a00 */
.L_x_28:
[----:B-12---:R-:W2:Y:S04]  /*1390*/  LDG.E.64 R14, desc[UR8][R10.64] ;  /* 0x000000080a0e7981 */ /* 0x006ea8000c1e1b00 */
[----:B------:R-:W3:Y:S01]  /*13a0*/  LDG.E.64 R18, desc[UR8][R8.64] ;  /* 0x0000000808127981 */ /* 0x000ee2000c1e1b00 */
[----:B--2---:R-:W-:-:S03]  /*13b0*/  IMAD.WIDE.U32 R26, R23, 0x8, R14 ;  /* 0x00000008171a7825 */ /* 0x004fc600078e000e */
[----:B0-----:R-:W2:Y:S04]  /*13c0*/  LDG.E.64 R14, desc[UR8][R12.64] ;  /* 0x000000080c0e7981 */ /* 0x001ea8000c1e1b00 */
[----:B------:R-:W4:Y:S01]  /*13d0*/  LDG.E.64 R16, desc[UR8][R26.64] ;  /* 0x000000081a107981 */ /* 0x000f22000c1e1b00 */
[----:B------:R-:W-:-:S05]  /*13e0*/  IADD3 R22, P0, PT, R2, R23, RZ ;  /* 0x0000001702167210 */ /* 0x000fca0007f1e0ff */
[----:B------:R-:W-:Y:S02]  /*13f0*/  IMAD.X R21, RZ, RZ, RZ, P0 ;  /* 0x000000ffff157224 */ /* 0x000fe400000e06ff */
[----:B------:R-:W-:Y:S01]  /*1400*/  IMAD.SHL.U32 R24, R22, 0x8, RZ ;  /* 0x0000000816187824 */ /* 0x000fe200078e00ff */
[----:B---3--:R-:W-:Y:S02]  /*1410*/  IADD3 R20, P2, PT, R18, R4, RZ ;  /* 0x0000000412147210 */ /* 0x008fe40007f5e0ff */
[----:B------:R-:W-:-:S03]  /*1420*/  SHF.L.U64.HI R22, R22, 0x3, R21 ;  /* 0x0000000316167819 */ /* 0x000fc60000010215 */
[----:B------:R-:W-:-:S05]  /*1430*/  IMAD.X R21, R19, 0x1, R5, P2 ;  /* 0x0000000113157824 */ /* 0x000fca00010e0605 */
[----:B------:R-:W3:Y:S01]  /*1440*/  LDG.E.64 R18, desc[UR8][R20.64] ;  /* 0x0000000814127981 */ /* 0x000ee2000c1e1b00 */
[----:B--2---:R-:W-:Y:S02]  /*1450*/  IADD3 R14, P1, PT, R14, R24, RZ ;  /* 0x000000180e0e7210 */ /* 0x004fe40007f3e0ff */
[----:B----4-:R-:W-:Y:S02]  /*1460*/  IADD3 R16, P0, PT, R16, R7, RZ ;  /* 0x0000000710107210 */ /* 0x010fe40007f1e0ff */
[----:B------:R-:W-:-:S03]  /*1470*/  IADD3.X R15, PT, PT, R15, R22, RZ, P1, !PT ;  /* 0x000000160f0f7210 */ /* 0x000fc60000ffe4ff */
[----:B------:R-:W-:-:S03]  /*1480*/  IMAD.X R17, R17, 0x1, R6, P0 ;  /* 0x0000000111117824 */ /* 0x000fc600000e0606 */
[----:B------:R-:W3:Y:S04]  /*1490*/  LDG.E.64 R14, desc[UR8][R14.64] ;  /* 0x000000080e0e7981 */ /* 0x000ee8000c1e1b00 */
[----:B------:R-:W3:Y:S02]  /*14a0*/  LDG.E.64 R16, desc[UR8][R16.64] ;  /* 0x0000000810107981 */ /* 0x000ee4000c1e1b00 */
[----:B---3--:R-:W-:-:S07]  /*14b0*/  DFMA R14, R16, R14, R18 ;  /* 0x0000000e100e722b */ /* 0x008fce0000000012 */
[----:B------:R0:W-:Y:S04]  /*14c0*/  STG.E.64 desc[UR8][R20.64], R14 ;  /* 0x0000000e14007986 */ /* 0x0001e8000c101b08 */
[----:B------:R-:W2:Y:S04]  /*14d0*/  LDG.E.64 R26, desc[UR8][R10.64] ;  /* 0x000000080a1a7981 */ /* 0x000ea8000c1e1b00 */
[----:B------:R-:W3:Y:S04]  /*14e0*/  LDG.E.64 R28, desc[UR8][R12.64] ;  /* 0x000000080c1c7981 */ /* 0x000ee8000c1e1b00 */
[----:B------:R-:W4:Y:S01]  /*14f0*/  LDG.E.64 R18, desc[UR8][R8.64] ;  /* 0x0000000808127981 */ /* 0x000f22000c1e1b00 */
[----:B--2---:R-:W-:-:S06]  /*1500*/  IMAD.WIDE.U32 R26, R23, 0x8, R26 ;  /* 0x00000008171a7825 */ /* 0x004fcc00078e001a */
[----:B------:R-:W2:Y:S01]  /*1510*/  LDG.E.64 R26, desc[UR8][R26.64+0x8] ;  /* 0x000008081a1a7981 */ /* 0x000ea2000c1e1b00 */
[----:B---3--:R-:W-:Y:S02]  /*1520*/  IADD3 R28, P0, PT, R28, R24, RZ ;  /* 0x000000181c1c7210 */ /* 0x008fe40007f1e0ff */
[----:B----4-:R-:W-:-:S03]  /*1530*/  IADD3 R18, P1, PT, R18, R4, RZ ;  /* 0x0000000412127210 */ /* 0x010fc60007f3e0ff */
[----:B------:R-:W-:Y:S02]  /*1540*/  IMAD.X R29, R29, 0x1, R22, P0 ;  /* 0x000000011d1d7824 */ /* 0x000fe400000e0616 */
[----:B------:R-:W-:-:S03]  /*1550*/  IMAD.X R19, R19, 0x1, R5, P1 ;  /* 0x0000000113137824 */ /* 0x000fc600008e0605 */
[----:B0-----:R-:W3:Y:S04]  /*1560*/  LDG.E.64 R20, desc[UR8][R28.64+0x8] ;  /* 0x000008081c147981 */ /* 0x001ee8000c1e1b00 */
[----:B------:R-:W3:Y:S01]  /*1570*/  LDG.E.64 R14, desc[UR8][R18.64] ;  /* 0x00000008120e7981 */ /* 0x000ee2000c1e1b00 */
[----:B--2---:R-:W-:-:S05]  /*1580*/  IADD3 R16, P0, PT, R26, R7, RZ ;  /* 0x000000071a107210 */ /* 0x004fca0007f1e0ff */
[----:B------:R-:W-:-:S06]  /*1590*/  IMAD.X R17, R27, 0x1, R6, P0 ;  /* 0x000000011b117824 */ /* 0x000fcc00000e0606 */
[----:B------:R-:W3:Y:S02]  /*15a0*/  LDG.E.64 R16, desc[UR8][R16.64] ;  /* 0x0000000810107981 */ /* 0x000ee4000c1e1b00 */
[----:B---3--:R-:W-:-:S07]  /*15b0*/  DFMA R16, R16, R20, R14 ;  /* 0x000000141010722b */ /* 0x008fce000000000e */
[----:B------:R0:W-:Y:S04]  /*15c0*/  STG.E.64 desc[UR8][R18.64], R16 ;  /* 0x0000001012007986 */ /* 0x0001e8000c101b08 */
[----:B------:R-:W2:Y:S04]  /*15d0*/  LDG.E.64 R14, desc[UR8][R10.64] ;  /* 0x000000080a0e7981 */ /* 0x000ea8000c1e1b00 */
[----:B------:R-:W3:Y:S01]  /*15e0*/  LDG.E.64 R26, desc[UR8][R12.64] ;  /* 0x000000080c1a7981 */ /* 0x000ee2000c1e1b00 */
[----:B--2---:R-:W-:-:S03]  /*15f0*/  IMAD.WIDE.U32 R28, R23, 0x8, R14 ;  /* 0x00000008171c7825 */ /* 0x004fc600078e000e */
[----:B------:R-:W2:Y:S04]  /*1600*/  LDG.E.64 R14, desc[UR8][R8.64] ;  /* 0x00000008080e7981 */ /* 0x000ea8000c1e1b00 */
[----:B------:R-:W4:Y:S01]  /*1610*/  LDG.E.64 R20, desc[UR8][R28.64+0x10] ;  /* 0x000010081c147981 */ /* 0x000f22000c1e1b00 */
[----:B---3--:R-:W-:-:S05]  /*1620*/  IADD3 R26, P0, PT, R26, R24, RZ ;  /* 0x000000181a1a7210 */ /* 0x008fca0007f1e0ff */
[----:B------:R-:W-:-:S05]  /*1630*/  IMAD.X R27, R27, 0x1, R22, P0 ;  /* 0x000000011b1b7824 */ /* 0x000fca00000e0616 */
[----:B0-----:R-:W3:Y:S01]  /*1640*/  LDG.E.64 R16, desc[UR8][R26.64+0x10] ;  /* 0x000010081a107981 */ /* 0x001ee2000c1e1b00 */
[----:B--2---:R-:W-:Y:S02]  /*1650*/  IADD3 R14, P1, PT, R14, R4, RZ ;  /* 0x000000040e0e7210 */ /* 0x004fe40007f3e0ff */
[----:B----4-:R-:W-:-:S03]  /*1660*/  IADD3 R20, P0, PT, R20, R7, RZ ;  /* 0x0000000714147210 */ /* 0x010fc60007f1e0ff */
[----:B------:R-:W-:Y:S01]  /*1670*/  IMAD.X R15, R15, 0x1, R5, P1 ;  /* 0x000000010f0f7824 */ /* 0x000fe200008e0605 */
[----:B------:R-:W-:-:S04]  /*1680*/  IADD3.X R21, PT, PT, R21, R6, RZ, P0, !PT ;  /* 0x0000000615157210 */ /* 0x000fc800007fe4ff */
        /* <DEDUP_REMOVED lines=12> */
[----:B------:R-:W-:-:S04]  /*1750*/  IMAD.X R17, R17, 0x1, R5, P1 ;  /* 0x0000000111117824 */ /* 0x000fc800008e0605 */
[----:B------:R-:W3:Y:S04]  /*1760*/  LDG.E.64 R24, desc[UR8][R24.64+0x18] ;  /* 0x0000180818187981 */ /* 0x000ee8000c1e1b00 */
[----:B0-----:R-:W3:Y:S01]  /*1770*/  LDG.E.64 R14, desc[UR8][R16.64] ;  /* 0x00000008100e7981 */ /* 0x001ee2000c1e1b00 */
[----:B--2---:R-:W-:-:S05]  /*1780*/  IADD3 R18, P0, PT, R28, R7, RZ ;  /* 0x000000071c127210 */ /* 0x004fca0007f1e0ff */
[----:B------:R-:W-:-:S06]  /*1790*/  IMAD.X R19, R29, 0x1, R6, P0 ;  /* 0x000000011d137824 */ /* 0x000fcc00000e0606 */
[----:B------:R-:W3:Y:S01]  /*17a0*/  LDG.E.64 R18, desc[UR8][R18.64] ;  /* 0x0000000812127981 */ /* 0x000ee2000c1e1b00 */
[----:B------:R-:W-:-:S05]  /*17b0*/  VIADD R23, R23, 0x4 ;  /* 0x0000000417177836 */ /* 0x000fca0000000000 */
[----:B------:R-:W-:Y:S01]  /*17c0*/  ISETP.NE.AND P0, PT, R23, UR4, PT ;  /* 0x0000000417007c0c */ /* 0x000fe2000bf05270 */
[----:B---3--:R-:W-:-:S07]  /*17d0*/  DFMA R14, R18, R24, R14 ;  /* 0x00000018120e722b */ /* 0x008fce000000000e */
[----:B------:R2:W-:Y:S05]  /*17e0*/  STG.E.64 desc[UR8][R16.64], R14 ;  /* 0x0000000e10007986 */ /* 0x0005ea000c101b08 */
[----:B------:R-:W-:Y:S05]  /*17f0*/  @P0 BRA `(.L_x_28) ;  /* 0xfffffff800e40947 */ /* 0x000fea000383ffff */
[----:B------:R-:W-:-:S07]  /*1800*/  IMAD.U32 R25, RZ, RZ, UR4 ;  /* 0x00000004ff197e24 */ /* 0x000fce000f8e00ff */
.L_x_27:
[----:B------:R-:W-:-:S09]  /*1810*/  UISETP.NE.AND UP0, UPT, UR6, URZ, UPT ;  /* 0x000000ff0600728c */ /* 0x000fd2000bf05270 */
[----:B------:R-:W-:Y:S05]  /*1820*/  BRA.U !UP0, `(.L_x_29) ;  /* 0x0000000508007547 */ /* 0x000fea000b800000 */
[----:B---3--:R-:W0:Y:S01]  /*1830*/  LDC.64 R12, c[0x4][0x78] ;  /* 0x01001e00ff0c7b82 */ /* 0x008e220000000a00 */
[----:B------:R-:W3:Y:S04]  /*1840*/  LDG.E.64 R18, desc[UR8][R8.64] ;  /* 0x0000000808127981 */ /* 0x000ee8000c1e1b00 */
[----:B0-----:R-:W4:Y:S03]  /*1850*/  LDG.E.64 R6, desc[UR8][R12.64] ;  /* 0x000000080c067981 */ /* 0x001f26000c1e1b00 */
[----:B--2---:R-:W0:Y:S02]  /*1860*/  LDC.64 R14, c[0x4][0xb0] ;  /* 0x01002c00ff0e7b82 */ /* 0x004e240000000a00 */
[----:B0-----:R-:W2:Y:S01]  /*1870*/  LDG.E.64 R16, desc[UR8][R14.64] ;  /* 0x000000080e107981 */ /* 0x001ea2000c1e1b00 */
[----:B----4-:R-:W-:-:S05]  /*1880*/  IMAD.WIDE.U32 R28, R25, 0x8, R6 ;  /* 0x00000008191c7825 */ /* 0x010fca00078e0006 */
[----:B------:R-:W4:Y:S01]  /*1890*/  LDG.E.64 R10, desc[UR8][R28.64] ;  /* 0x000000081c0a7981 */ /* 0x000f22000c1e1b00 */
[----:B------:R-:W-:Y:S01]  /*18a0*/  IADD3 R7, P0, PT, R2, R25, RZ ;  /* 0x0000001902077210 */ /* 0x000fe20007f1e0ff */
[----:B------:R-:W-:-:S04]  /*18b0*/  IMAD.SHL.U32 R27, R3, 0x8, RZ ;  /* 0x00000008031b7824 */ /* 0x000fc800078e00ff */
[----:B------:R-:W-:Y:S01]  /*18c0*/  IMAD.X R22, RZ, RZ, RZ, P0 ;  /* 0x000000ffff167224 */ /* 0x000fe200000e06ff */
[----:B---3--:R-:W-:Y:S02]  /*18d0*/  IADD3 R20, P0, PT, R18, R4, RZ ;  /* 0x0000000412147210 */ /* 0x008fe40007f1e0ff */
[C---:B------:R-:W-:Y:S02]  /*18e0*/  SHF.L.U32 R6, R7.reuse, 0x3, RZ ;  /* 0x0000000307067819 */ /* 0x040fe400000006ff */
[----:B------:R-:W-:Y:S01]  /*18f0*/  SHF.L.U64.HI R7, R7, 0x3, R22 ;  /* 0x0000000307077819 */ /* 0x000fe20000010216 */
[----:B------:R-:W-:Y:S01]  /*1900*/  IMAD.X R21, R19, 0x1, R5, P0 ;  /* 0x0000000113157824 */ /* 0x000fe200000e0605 */
[----:B------:R-:W-:-:S04]  /*1910*/  SHF.R.U32.HI R23, RZ, 0x1d, R3 ;  /* 0x0000001dff177819 */ /* 0x000fc80000011603 */
[----:B------:R-:W3:Y:S01]  /*1920*/  LDG.E.64 R18, desc[UR8][R20.64] ;  /* 0x0000000814127981 */ /* 0x000ee2000c1e1b00 */
[----:B--2---:R-:W-:-:S05]  /*1930*/  IADD3 R16, P1, PT, R16, R6, RZ ;  /* 0x0000000610107210 */ /* 0x004fca0007f3e0ff */
[----:B------:R-:W-:-:S06]  /*1940*/  IMAD.X R17, R17, 0x1, R7, P1 ;  /* 0x0000000111117824 */ /* 0x000fcc00008e0607 */
[----:B------:R-:W3:Y:S01]  /*1950*/  LDG.E.64 R16, desc[UR8][R16.64] ;  /* 0x0000000810107981 */ /* 0x000ee2000c1e1b00 */
[----:B----4-:R-:W-:-:S05]  /*1960*/  IADD3 R10, P0, PT, R10, R27, RZ ;  /* 0x0000001b0a0a7210 */ /* 0x010fca0007f1e0ff */
[----:B------:R-:W-:-:S06]  /*1970*/  IMAD.X R11, R11, 0x1, R23, P0 ;  /* 0x000000010b0b7824 */ /* 0x000fcc00000e0617 */
[----:B------:R-:W3:Y:S01]  /*1980*/  LDG.E.64 R10, desc[UR8][R10.64] ;  /* 0x000000080a0a7981 */ /* 0x000ee2000c1e1b00 */
[----:B------:R-:W-:Y:S01]  /*1990*/  UISETP.NE.AND UP0, UPT, UR6, 0x1, UPT ;  /* 0x000000010600788c */ /* 0x000fe2000bf05270 */
[----:B---3--:R-:W-:-:S07]  /*19a0*/  DFMA R18, R10, R16, R18 ;  /* 0x000000100a12722b */ /* 0x008fce0000000012 */
[----:B------:R1:W-:Y:S01]  /*19b0*/  STG.E.64 desc[UR8][R20.64], R18 ;  /* 0x0000001214007986 */ /* 0x0003e2000c101b08 */
[----:B------:R-:W-:Y:S05]  /*19c0*/  BRA.U !UP0, `(.L_x_29) ;  /* 0x0000000108987547 */ /* 0x000fea000b800000 */
[----:B------:R-:W2:Y:S01]  /*19d0*/  LDG.E.64 R16, desc[UR8][R12.64] ;  /* 0x000000080c107981 */ /* 0x000ea2000c1e1b00 */
[----:B------:R-:W-:Y:S01]  /*19e0*/  IMAD.SHL.U32 R10, R25, 0x8, RZ ;  /* 0x00000008190a7824 */ /* 0x000fe200078e00ff */
[----:B------:R-:W-:Y:S02]  /*19f0*/  SHF.R.U32.HI R11, RZ, 0x1d, R25 ;  /* 0x0000001dff0b7819 */ /* 0x000fe40000011619 */
[----:B-1----:R-:W3:Y:S02]  /*1a00*/  LDG.E.64 R20, desc[UR8][R8.64] ;  /* 0x0000000808147981 */ /* 0x002ee4000c1e1b00 */
[----:B--2---:R-:W-:-:S05]  /*1a10*/  IADD3 R24, P0, PT, R16, R10, RZ ;  /* 0x0000000a10187210 */ /* 0x004fca0007f1e0ff */
[----:B------:R-:W-:Y:S02]  /*1a20*/  IMAD.X R25, R17, 0x1, R11, P0 ;  /* 0x0000000111197824 */ /* 0x000fe400000e060b */
[----:B------:R-:W2:Y:S04]  /*1a30*/  LDG.E.64 R16, desc[UR8][R14.64] ;  /* 0x000000080e107981 */ /* 0x000ea8000c1e1b00 */
[----:B------:R-:W4:Y:S01]  /*1a40*/  LDG.E.64 R18, desc[UR8][R24.64+0x8] ;  /* 0x0000080818127981 */ /* 0x000f22000c1e1b00 */
[----:B---3--:R-:W-:-:S05]  /*1a50*/  IADD3 R20, P1, PT, R20, R4, RZ ;  /* 0x0000000414147210 */ /* 0x008fca0007f3e0ff */
[----:B------:R-:W-:Y:S01]  /*1a60*/  IMAD.X R21, R21, 0x1, R5, P1 ;  /* 0x0000000115157824 */ /* 0x000fe200008e0605 */
[----:B--2---:R-:W-:-:S04]  /*1a70*/  IADD3 R16, P0, PT, R16, R6, RZ ;  /* 0x0000000610107210 */ /* 0x004fc80007f1e0ff */
[----:B------:R-:W-:Y:S02]  /*1a80*/  IADD3.X R17, PT, PT, R17, R7, RZ, P0, !PT ;  /* 0x0000000711117210 */ /* 0x000fe400007fe4ff */
[----:B----4-:R-:W-:-:S04]  /*1a90*/  IADD3 R18, P0, PT, R18, R27, RZ ;  /* 0x0000001b12127210 */ /* 0x010fc80007f1e0ff */
[----:B------:R-:W2:Y:S01]  /*1aa0*/  LDG.E.64 R16, desc[UR8][R16.64+0x8] ;  /* 0x0000080810107981 */ /* 0x000ea2000c1e1b00 */
[----:B------:R-:W-:-:S03]  /*1ab0*/  IMAD.X R19, R19, 0x1, R23, P0 ;  /* 0x0000000113137824 */ /* 0x000fc600000e0617 */
[----:B------:R-:W2:Y:S04]  /*1ac0*/  LDG.E.64 R22, desc[UR8][R20.64] ;  /* 0x0000000814167981 */ /* 0x000ea8000c1e1b00 */
[----:B------:R-:W2:Y:S01]  /*1ad0*/  LDG.E.64 R18, desc[UR8][R18.64] ;  /* 0x0000000812127981 */ /* 0x000ea2000c1e1b00 */
[----:B------:R-:W-:Y:S01]  /*1ae0*/  UISETP.NE.AND UP0, UPT, UR6, 0x2, UPT ;  /* 0x000000020600788c */ /* 0x000fe2000bf05270 */
[----:B--2---:R-:W-:-:S07]  /*1af0*/  DFMA R22, R18, R16, R22 ;  /* 0x000000101216722b */ /* 0x004fce0000000016 */
[----:B------:R4:W-:Y:S01]  /*1b00*/  STG.E.64 desc[UR8][R20.64], R22 ;  /* 0x0000001614007986 */ /* 0x0009e2000c101b08 */
[----:B------:R-:W-:Y:S05]  /*1b10*/  BRA.U !UP0, `(.L_x_29) ;  /* 0x0000000108447547 */ /* 0x000fea000b800000 */
[----:B------:R-:W2:Y:S04]  /*1b20*/  LDG.E.64 R12, desc[UR8][R12.64] ;  /* 0x000000080c0c7981 */ /* 0x000ea8000c1e1b00 */
[----:B------:R-:W3:Y:S04]  /*1b30*/  LDG.E.64 R14, desc[UR8][R14.64] ;  /* 0x000000080e0e7981 */ /* 0x000ee8000c1e1b00 */
[----:B------:R-:W5:Y:S01]  /*1b40*/  LDG.E.64 R8, desc[UR8][R8.64] ;  /* 0x0000000808087981 */ /* 0x000f62000c1e1b00 */
[----:B--2---:R-:W-:-:S05]  /*1b50*/  IADD3 R18, P0, PT, R12, R10, RZ ;  /* 0x0000000a0c127210 */ /* 0x004fca0007f1e0ff */
[----:B------:R-:W-:-:S05]  /*1b60*/  IMAD.X R19, R13, 0x1, R11, P0 ;  /* 0x000000010d137824 */ /* 0x000fca00000e060b */
[----:B------:R-:W4:Y:S01]  /*1b70*/  LDG.E.64 R10, desc[UR8][R18.64+0x10] ;  /* 0x00001008120a7981 */ /* 0x000f22000c1e1b00 */
[----:B---3--:R-:W-:Y:S02]  /*1b80*/  IADD3 R6, P0, PT, R14, R6, RZ ;  /* 0x000000060e067210 */ /* 0x008fe40007f1e0ff */
[----:B-----5:R-:W-:-:S03]  /*1b90*/  IADD3 R16, P1, PT, R8, R4, RZ ;  /* 0x0000000408107210 */ /* 0x020fc60007f3e0ff */
[----:B------:R-:W-:Y:S02]  /*1ba0*/  IMAD.X R7, R15, 0x1, R7, P0 ;  /* 0x000000010f077824 */ /* 0x000fe400000e0607 */
[----:B------:R-:W-:-:S04]  /*1bb0*/  IMAD.X R17, R9, 0x1, R5, P1 ;  /* 0x0000000109117824 */ /* 0x000fc800008e0605 */
[----:B------:R-:W2:Y:S01]  /*1bc0*/  LDG.E.64 R6, desc[UR8][R6.64+0x10] ;  /* 0x0000100806067981 */ /* 0x000ea2000c1e1b00 */
[----:B----4-:R-:W-:-:S04]  /*1bd0*/  LEA R20, P0, R3, R10, 0x3 ;  /* 0x0000000a03147211 */ /* 0x010fc800078018ff */
[----:B------:R-:W-:Y:S02]  /*1be0*/  LEA.HI.X R21, R3, R11, RZ, 0x3, P0 ;  /* 0x0000000b03157211 */ /* 0x000fe400000f1cff */
[----:B------:R-:W2:Y:S04]  /*1bf0*/  LDG.E.64 R10, desc[UR8][R16.64] ;  /* 0x00000008100a7981 */ /* 0x000ea8000c1e1b00 */
[----:B------:R-:W2:Y:S02]  /*1c00*/  LDG.E.64 R4, desc[UR8][R20.64] ;  /* 0x0000000814047981 */ /* 0x000ea4000c1e1b00 */
[----:B--2---:R-:W-:-:S07]  /*1c10*/  DFMA R4, R4, R6, R10 ;  /* 0x000000060404722b */ /* 0x004fce000000000a */
[----:B------:R0:W-:Y:S04]  /*1c20*/  STG.E.64 desc[UR8][R16.64], R4 ;  /* 0x0000000410007986 */ /* 0x0001e8000c101b08 */
.L_x_29:
[----:B------:R-:W-:-:S05]  /*1c30*/  VIADD R3, R3, 0x1 ;  /* 0x0000000103037836 */ /* 0x000fca0000000000 */
[----:B------:R-:W-:-:S13]  /*1c40*/  ISETP.NE.AND P0, PT, R3, UR5, PT ;  /* 0x0000000503007c0c */ /* 0x000fda000bf05270 */
[----:B------:R-:W-:Y:S05]  /*1c50*/  @P0 BRA `(.L_x_30) ;  /* 0xfffffff400840947 */ /* 0x000fea000383ffff */
[----:B------:R-:W-:-:S07]  /*1c60*/  MOV R3, RZ ;  /* 0x000000ff00037202 */ /* 0x000fce0000000f00 */
.L_x_34:
[----:B------:R-:W5:Y:S01]  /*1c70*/  LDC.64 R8, c[0x4][0xa0] ;  /* 0x01002800ff087b82 */ /* 0x000f620000000a00 */
[----:B0-----:R-:W-:Y:S01]  /*1c80*/  IADD3 R5, P0, PT, R2, R3, RZ ;  /* 0x0000000302057210 */ /* 0x001fe20007f1e0ff */
[----:B------:R-:W0:Y:S01]  /*1c90*/  LDCU UR5, c[0x3][0x48] ;  /* 0x00c00900ff0577ac */ /* 0x000e220008000800 */
[----:B-----5:R-:W5:Y:S03]  /*1ca0*/  LDG.E.64 R6, desc[UR8][R8.64] ;  /* 0x0000000808067981 */ /* 0x020f66000c1e1b00 */
[----:B------:R-:W-:Y:S01]  /*1cb0*/  IMAD.X R10, RZ, RZ, RZ, P0 ;  /* 0x000000ffff0a7224 */ /* 0x000fe200000e06ff */
[----:B0-----:R-:W-:Y:S01]  /*1cc0*/  UISETP.GE.U32.AND UP0, UPT, UR5, 0x4, UPT ;  /* 0x000000040500788c */ /* 0x001fe2000bf06070 */
[C---:B------:R-:W-:Y:S02]  /*1cd0*/  IMAD.SHL.U32 R4, R5.reuse, 0x8, RZ ;  /* 0x0000000805047824 */ /* 0x040fe400078e00ff */
[----:B-1--4-:R-:W-:Y:S01]  /*1ce0*/  IMAD.MOV.U32 R20, RZ, RZ, RZ ;  /* 0x000000ffff147224 */ /* 0x012fe200078e00ff */
[----:B------:R-:W-:-:S02]  /*1cf0*/  SHF.L.U64.HI R5, R5, 0x3, R10 ;  /* 0x0000000305057819 */ /* 0x000fc4000001020a */
[----:B-----5:R-:W-:-:S05]  /*1d00*/  IADD3 R6, P0, PT, R6, R4, RZ ;  /* 0x0000000406067210 */ /* 0x020fca0007f1e0ff */
[----:B------:R-:W-:-:S05]  /*1d10*/  IMAD.X R7, R7, 0x1, R5, P0 ;  /* 0x0000000107077824 */ /* 0x000fca00000e0605 */
[----:B------:R0:W-:Y:S01]  /*1d20*/  STG.E.64 desc[UR8][R6.64], RZ ;  /* 0x000000ff06007986 */ /* 0x0001e2000c101b08 */
[----:B------:R-:W-:Y:S05]  /*1d30*/  BRA.U !UP0, `(.L_x_31) ;  /* 0x00000005080c7547 */ /* 0x000fea000b800000 */
[----:B------:R-:W1:Y:S01]  /*1d40*/  LDC.64 R10, c[0x4][0x88] ;  /* 0x01002200ff0a7b82 */ /* 0x000e620000000a00 */
[----:B0-----:R-:W-:-:S07]  /*1d50*/  IMAD.MOV.U32 R6, RZ, RZ, RZ ;  /* 0x000000ffff067224 */ /* 0x001fce00078e00ff */
[----:B---3--:R-:W0:Y:S02]  /*1d60*/  LDC.64 R12, c[0x4][0xb8] ;  /* 0x01002e00ff0c7b82 */ /* 0x008e240000000a00 */
.L_x_32:
[----:B0-23--:R-:W2:Y:S04]  /*1d70*/  LDG.E.64 R14, desc[UR8][R12.64] ;  /* 0x000000080c0e7981 */ /* 0x00dea8000c1e1b00 */
[----:B------:R-:W3:Y:S04]  /*1d80*/  LDG.E.64 R16, desc[UR8][R8.64] ;  /* 0x0000000808107981 */ /* 0x000ee8000c1e1b00 */
[----:B-1----:R-:W4:Y:S01]  /*1d90*/  LDG.E.64 R18, desc[UR8][R10.64] ;  /* 0x000000080a127981 */ /* 0x002f22000c1e1b00 */
[----:B------:R-:W-:-:S04]  /*1da0*/  IADD3 R22, P0, PT, R2, R6, RZ ;  /* 0x0000000602167210 */ /* 0x000fc80007f1e0ff */
[----:B------:R-:W-:Y:S01]  /*1db0*/  SHF.L.U32 R7, R22, 0x3, RZ ;  /* 0x0000000316077819 */ /* 0x000fe200000006ff */
[----:B------:R-:W-:Y:S02]  /*1dc0*/  IMAD.X R21, RZ, RZ, RZ, P0 ;  /* 0x000000ffff157224 */ /* 0x000fe400000e06ff */
[----:B------:R-:W-:-:S03]  /*1dd0*/  IMAD R23, R6, UR5, R3 ;  /* 0x0000000506177c24 */ /* 0x000fc6000f8e0203 */
[----:B------:R-:W-:Y:S02]  /*1de0*/  SHF.L.U64.HI R22, R22, 0x3, R21 ;  /* 0x0000000316167819 */ /* 0x000fe40000010215 */
[----:B--2---:R-:W-:Y:S02]  /*1df0*/  IADD3 R14, P0, PT, R14, R7, RZ ;  /* 0x000000070e0e7210 */ /* 0x004fe40007f1e0ff */
[----:B---3--:R-:W-:-:S03]  /*1e00*/  IADD3 R28, P1, PT, R16, R4, RZ ;  /* 0x00000004101c7210 */ /* 0x008fc60007f3e0ff */
[----:B------:R-:W-:Y:S02]  /*1e10*/  IMAD.X R15, R15, 0x1, R22, P0 ;  /* 0x000000010f0f7824 */ /* 0x000fe400000e0616 */
[----:B----4-:R-:W-:-:S04]  /*1e20*/  IMAD.WIDE.U32 R18, R23, 0x8, R18 ;  /* 0x0000000817127825 */ /* 0x010fc800078e0012 */
[----:B------:R-:W2:Y:S01]  /*1e30*/  LDG.E.64 R14, desc[UR8][R14.64] ;  /* 0x000000080e0e7981 */ /* 0x000ea2000c1e1b00 */
[----:B------:R-:W-:-:S03]  /*1e40*/  IMAD.X R29, R17, 0x1, R5, P1 ;  /* 0x00000001111d7824 */ /* 0x000fc600008e0605 */
[----:B------:R-:W2:Y:S04]  /*1e50*/  LDG.E.64 R18, desc[UR8][R18.64] ;  /* 0x0000000812127981 */ /* 0x000ea8000c1e1b00 */
[----:B------:R-:W2:Y:S02]  /*1e60*/  LDG.E.64 R16, desc[UR8][R28.64] ;  /* 0x000000081c107981 */ /* 0x000ea4000c1e1b00 */
[----:B--2---:R-:W-:-:S07]  /*1e70*/  DFMA R16, R18, R14, R16 ;  /* 0x0000000e1210722b */ /* 0x004fce0000000010 */
[----:B------:R0:W-:Y:S04]  /*1e80*/  STG.E.64 desc[UR8][R28.64], R16 ;  /* 0x000000101c007986 */ /* 0x0001e8000c101b08 */
[----:B------:R-:W2:Y:S04]  /*1e90*/  LDG.E.64 R14, desc[UR8][R8.64] ;  /* 0x00000008080e7981 */ /* 0x000ea8000c1e1b00 */
[----:B------:R-:W3:Y:S04]  /*1ea0*/  LDG.E.64 R26, desc[UR8][R10.64] ;  /* 0x000000080a1a7981 */ /* 0x000ee8000c1e1b00 */
[----:B0-----:R-:W4:Y:S01]  /*1eb0*/  LDG.E.64 R16, desc[UR8][R12.64] ;  /* 0x000000080c107981 */ /* 0x001f22000c1e1b00 */
[----:B------:R-:W-:Y:S01]  /*1ec0*/  VIADD R23, R23, UR5 ;  /* 0x0000000517177c36 */ /* 0x000fe20008000000 */
[----:B--2---:R-:W-:-:S03]  /*1ed0*/  IADD3 R20, P1, PT, R14, R4, RZ ;  /* 0x000000040e147210 */ /* 0x004fc60007f3e0ff */
[----:B---3--:R-:W-:Y:S01]  /*1ee0*/  IMAD.WIDE.U32 R26, R23, 0x8, R26 ;  /* 0x00000008171a7825 */ /* 0x008fe200078e001a */
[----:B----4-:R-:W-:-:S03]  /*1ef0*/  IADD3 R24, P0, PT, R16, R7, RZ ;  /* 0x0000000710187210 */ /* 0x010fc60007f1e0ff */
[----:B------:R-:W-:Y:S01]  /*1f00*/  IMAD.X R21, R15, 0x1, R5, P1 ;  /* 0x000000010f157824 */ /* 0x000fe200008e0605 */
        /* <DEDUP_REMOVED lines=8> */
[----:B------:R-:W4:Y:S01]  /*1f90*/  LDG.E.64 R16, desc[UR8][R10.64] ;  /* 0x000000080a107981 */ /* 0x000f22000c1e1b00 */
[----:B------:R-:W-:Y:S01]  /*1fa0*/  VIADD R23, R23, UR5 ;  /* 0x0000000517177c36 */ /* 0x000fe20008000000 */
[----:B--2---:R-:W-:-:S02]  /*1fb0*/  IADD3 R18, P0, PT, R18, R7, RZ ;  /* 0x0000000712127210 */ /* 0x004fc40007f1e0ff */
[----:B---3--:R-:W-:Y:S02]  /*1fc0*/  IADD3 R14, P1, PT, R14, R4, RZ ;  /* 0x000000040e0e7210 */ /* 0x008fe40007f3e0ff */
[----:B------:R-:W-:Y:S01]  /*1fd0*/  IADD3.X R19, PT, PT, R19, R22, RZ, P0, !PT ;  /* 0x0000001613137210 */ /* 0x000fe200007fe4ff */
[----:B----4-:R-:W-:-:S04]  /*1fe0*/  IMAD.WIDE.U32 R16, R23, 0x8, R16 ;  /* 0x0000000817107825 */ /* 0x010fc800078e0010 */
[----:B------:R-:W-:Y:S01]  /*1ff0*/  IMAD.X R15, R15, 0x1, R5, P1 ;  /* 0x000000010f0f7824 */ /* 0x000fe200008e0605 */
[----:B------:R-:W2:Y:S04]  /*2000*/  LDG.E.64 R18, desc[UR8][R18.64+0x10] ;  /* 0x0000100812127981 */ /* 0x000ea8000c1e1b00 */
[----:B------:R-:W2:Y:S04]  /*2010*/  LDG.E.64 R16, desc[UR8][R16.64] ;  /* 0x0000000810107981 */ /* 0x000ea8000c1e1b00 */
[----:B0-----:R-:W2:Y:S02]  /*2020*/  LDG.E.64 R20, desc[UR8][R14.64] ;  /* 0x000000080e147981 */ /* 0x001ea4000c1e1b00 */
[----:B--2---:R-:W-:-:S07]  /*2030*/  DFMA R28, R16, R18, R20 ;  /* 0x00000012101c722b */ /* 0x004fce0000000014 */
[----:B------:R0:W-:Y:S04]  /*2040*/  STG.E.64 desc[UR8][R14.64], R28 ;  /* 0x0000001c0e007986 */ /* 0x0001e8000c101b08 */
[----:B------:R-:W2:Y:S04]  /*2050*/  LDG.E.64 R24, desc[UR8][R12.64] ;  /* 0x000000080c187981 */ /* 0x000ea8000c1e1b00 */
[----:B------:R-:W3:Y:S04]  /*2060*/  LDG.E.64 R20, desc[UR8][R8.64] ;  /* 0x0000000808147981 */ /* 0x000ee8000c1e1b00 */
[----:B------:R-:W4:Y:S01]  /*2070*/  LDG.E.64 R26, desc[UR8][R10.64] ;  /* 0x000000080a1a7981 */ /* 0x000f22000c1e1b00 */
[----:B------:R-:W-:Y:S01]  /*2080*/  VIADD R23, R23, UR5 ;  /* 0x0000000517177c36 */ /* 0x000fe20008000000 */
[----:B--2---:R-:W-:-:S02]  /*2090*/  IADD3 R24, P0, PT, R24, R7, RZ ;  /* 0x0000000718187210 */ /* 0x004fc40007f1e0ff */
[----:B---3--:R-:W-:-:S03]  /*20a0*/  IADD3 R20, P1, PT, R20, R4, RZ ;  /* 0x0000000414147210 */ /* 0x008fc60007f3e0ff */
[----:B------:R-:W-:Y:S02]  /*20b0*/  IMAD.X R25, R25, 0x1, R22, P0 ;  /* 0x0000000119197824 */ /* 0x000fe400000e0616 */
[----:B----4-:R-:W-:-:S04]  /*20c0*/  IMAD.WIDE.U32 R26, R23, 0x8, R26 ;  /* 0x00000008171a7825 */ /* 0x010fc800078e001a */
[----:B------:R-:W2:Y:S01]  /*20d0*/  LDG.E.64 R24, desc[UR8][R24.64+0x18] ;  /* 0x0000180818187981 */ /* 0x000ea2000c1e1b00 */
[----:B------:R-:W-:-:S03]  /*20e0*/  IMAD.X R21, R21, 0x1, R5, P1 ;  /* 0x0000000115157824 */ /* 0x000fc600008e0605 */
[----:B------:R-:W2:Y:S04]  /*20f0*/  LDG.E.64 R26, desc[UR8][R26.64] ;  /* 0x000000081a1a7981 */ /* 0x000ea8000c1e1b00 */
[----:B0-----:R-:W2:Y:S01]  /*2100*/  LDG.E.64 R14, desc[UR8][R20.64] ;  /* 0x00000008140e7981 */ /* 0x001ea2000c1e1b00 */
[----:B------:R-:W-:-:S05]  /*2110*/  VIADD R6, R6, 0x4 ;  /* 0x0000000406067836 */ /* 0x000fca0000000000 */
[----:B------:R-:W-:Y:S01]  /*2120*/  ISETP.NE.AND P0, PT, R6, UR4, PT ;  /* 0x0000000406007c0c */ /* 0x000fe2000bf05270 */
[----:B--2---:R-:W-:-:S07]  /*2130*/  DFMA R14, R26, R24, R14 ;  /* 0x000000181a0e722b */ /* 0x004fce000000000e */
[----:B------:R3:W-:Y:S05]  /*2140*/  STG.E.64 desc[UR8][R20.64], R14 ;  /* 0x0000000e14007986 */ /* 0x0007ea000c101b08 */
[----:B------:R-:W-:Y:S05]  /*2150*/  @P0 BRA `(.L_x_32) ;  /* 0xfffffffc00040947 */ /* 0x000fea000383ffff */
[----:B---3--:R-:W-:-:S07]  /*2160*/  IMAD.U32 R20, RZ, RZ, UR4 ;  /* 0x00000004ff147e24 */ /* 0x008fce000f8e00ff */
.L_x_31:
[----:B------:R-:W-:-:S09]  /*2170*/  UISETP.NE.AND UP0, UPT, UR6, URZ, UPT ;  /* 0x000000ff0600728c */ /* 0x000fd2000bf05270 */
[----:B------:R-:W-:Y:S05]  /*2180*/  BRA.U !UP0, `(.L_x_33) ;  /* 0x0000000108d07547 */ /* 0x000fea000b800000 */
[----:B---3--:R-:W1:Y:S01]  /*2190*/  LDC.64 R12, c[0x4][0xb8] ;  /* 0x01002e00ff0c7b82 */ /* 0x008e620000000a00 */
[----:B--2---:R-:W2:Y:S07]  /*21a0*/  LDG.E.64 R14, desc[UR8][R8.64] ;  /* 0x00000008080e7981 */ /* 0x004eae000c1e1b00 */
[----:B------:R-:W3:Y:S01]  /*21b0*/  LDC.64 R10, c[0x4][0x88] ;  /* 0x01002200ff0a7b82 */ /* 0x000ee20000000a00 */
[----:B-1----:R-:W4:Y:S04]  /*21c0*/  LDG.E.64 R18, desc[UR8][R12.64] ;  /* 0x000000080c127981 */ /* 0x002f28000c1e1b00 */
[----:B---3--:R-:W3:Y:S01]  /*21d0*/  LDG.E.64 R16, desc[UR8][R10.64] ;  /* 0x000000080a107981 */ /* 0x008ee2000c1e1b00 */
[----:B------:R-:W-:-:S04]  /*21e0*/  IADD3 R22, P0, PT, R2, R20, RZ ;  /* 0x0000001402167210 */ /* 0x000fc80007f1e0ff */
[----:B------:R-:W-:Y:S01]  /*21f0*/  IADD3.X R21, PT, PT, RZ, RZ, RZ, P0, !PT ;  /* 0x000000ffff157210 */ /* 0x000fe200007fe4ff */
[----:B0-----:R-:W-:Y:S02]  /*2200*/  IMAD.SHL.U32 R7, R22, 0x8, RZ ;  /* 0x0000000816077824 */ /* 0x001fe400078e00ff */
[----:B------:R-:W-:Y:S01]  /*2210*/  IMAD R6, R20, UR5, R3 ;  /* 0x0000000514067c24 */ /* 0x000fe2000f8e0203 */
[----:B------:R-:W-:Y:S02]  /*2220*/  SHF.L.U64.HI R22, R22, 0x3, R21 ;  /* 0x0000000316167819 */ /* 0x000fe40000010215 */
[----:B--2---:R-:W-:-:S05]  /*2230*/  IADD3 R14, P1, PT, R14, R4, RZ ;  /* 0x000000040e0e7210 */ /* 0x004fca0007f3e0ff */
[----:B------:R-:W-:-:S05]  /*2240*/  IMAD.X R15, R15, 0x1, R5, P1 ;  /* 0x000000010f0f7824 */ /* 0x000fca00008e0605 */
[----:B------:R-:W2:Y:S01]  /*2250*/  LDG.E.64 R20, desc[UR8][R14.64] ;  /* 0x000000080e147981 */ /* 0x000ea2000c1e1b00 */
[----:B----4-:R-:W-:-:S05]  /*2260*/  IADD3 R18, P0, PT, R18, R7, RZ ;  /* 0x0000000712127210 */ /* 0x010fca0007f1e0ff */
[----:B------:R-:W-:Y:S02]  /*2270*/  IMAD.X R19, R19, 0x1, R22, P0 ;  /* 0x0000000113137824 */ /* 0x000fe400000e0616 */
[----:B---3--:R-:W-:-:S04]  /*2280*/  IMAD.WIDE.U32 R16, R6, 0x8, R16 ;  /* 0x0000000806107825 */ /* 0x008fc800078e0010 */
[----:B------:R-:W2:Y:S04]  /*2290*/  LDG.E.64 R18, desc[UR8][R18.64] ;  /* 0x0000000812127981 */ /* 0x000ea8000c1e1b00 */
[----:B------:R-:W2:Y:S01]  /*22a0*/  LDG.E.64 R16, desc[UR8][R16.64] ;  /* 0x0000000810107981 */ /* 0x000ea2000c1e1b00 */
[----:B------:R-:W-:Y:S01]  /*22b0*/  UISETP.NE.AND UP0, UPT, UR6, 0x1, UPT ;  /* 0x000000010600788c */ /* 0x000fe2000bf05270 */
[----:B--2---:R-:W-:-:S07]  /*22c0*/  DFMA R20, R16, R18, R20 ;  /* 0x000000121014722b */ /* 0x004fce0000000014 */
[----:B------:R1:W-:Y:S01]  /*22d0*/  STG.E.64 desc[UR8][R14.64], R20 ;  /* 0x000000140e007986 */ /* 0x0003e2000c101b08 */
[----:B------:R-:W-:Y:S05]  /*22e0*/  BRA.U !UP0, `(.L_x_33) ;  /* 0x0000000108787547 */ /* 0x000fea000b800000 */
[----:B------:R-:W2:Y:S04]  /*22f0*/  LDG.E.64 R18, desc[UR8][R12.64] ;  /* 0x000000080c127981 */ /* 0x000ea8000c1e1b00 */
[----:B-1----:R-:W3:Y:S04]  /*2300*/  LDG.E.64 R14, desc[UR8][R8.64] ;  /* 0x00000008080e7981 */ /* 0x002ee8000c1e1b00 */
        /* <DEDUP_REMOVED lines=17> */
[----:B----4-:R-:W-:Y:S02]  /*2420*/  IADD3 R15, PT, PT, R6, UR5, RZ ;  /* 0x00000005060f7c10 */ /* 0x010fe4000fffe0ff */
[----:B--2---:R-:W-:-:S02]  /*2430*/  IADD3 R16, P0, PT, R12, R7, RZ ;  /* 0x000000070c107210 */ /* 0x004fc40007f1e0ff */
[----:B---3--:R-:W-:-:S03]  /*2440*/  IADD3 R14, P1, PT, R8, R4, RZ ;  /* 0x00000004080e7210 */ /* 0x008fc60007f3e0ff */
[----:B------:R-:W-:Y:S02]  /*2450*/  IMAD.X R17, R13, 0x1, R22, P0 ;  /* 0x000000010d117824 */ /* 0x000fe400000e0616 */
[----:B-----5:R-:W-:-:S04]  /*2460*/  IMAD.WIDE.U32 R6, R15, 0x8, R10 ;  /* 0x000000080f067825 */ /* 0x020fc800078e000a */
[----:B------:R-:W-:Y:S02]  /*2470*/  IMAD.X R15, R9, 0x1, R5, P1 ;  /* 0x00000001090f7824 */ /* 0x000fe400008e0605 */
[----:B------:R-:W2:Y:S04]  /*2480*/  LDG.E.64 R6, desc[UR8][R6.64] ;  /* 0x0000000806067981 */ /* 0x000ea8000c1e1b00 */
[----:B------:R-:W2:Y:S04]  /*2490*/  LDG.E.64 R4, desc[UR8][R16.64+0x10] ;  /* 0x0000100810047981 */ /* 0x000ea8000c1e1b00 */
[----:B------:R-:W2:Y:S02]  /*24a0*/  LDG.E.64 R12, desc[UR8][R14.64] ;  /* 0x000000080e0c7981 */ /* 0x000ea4000c1e1b00 */
[----:B--2---:R-:W-:-:S07]  /*24b0*/  DFMA R4, R6, R4, R12 ;  /* 0x000000040604722b */ /* 0x004fce000000000c */
[----:B------:R0:W-:Y:S04]  /*24c0*/  STG.E.64 desc[UR8][R14.64], R4 ;  /* 0x000000040e007986 */ /* 0x0001e8000c101b08 */
.L_x_33:
[----:B------:R-:W-:-:S05]  /*24d0*/  VIADD R3, R3, 0x1 ;  /* 0x0000000103037836 */ /* 0x000fca0000000000 */
[----:B------:R-:W-:-:S13]  /*24e0*/  ISETP.NE.AND P0, PT, R3, UR5, PT ;  /* 0x0000000503007c0c */ /* 0x000fda000bf05270 */
[----:B------:R-:W-:Y:S05]  /*24f0*/  @P0 BRA `(.L_x_34) ;  /* 0xfffffff400dc0947 */ /* 0x000fea000383ffff */
.L_x_8:
[----:B------:R-:W-:Y:S01]  /*2500*/  UISETP.GE.AND UP0, UPT, UR5, 0x1, UPT ;  /* 0x000000010500788c */ /* 0x000fe2000bf06270 */
[----:B0-----:R-:W-:-:S08]  /*2510*/  CS2R R6, SRZ ;  /* 0x0000000000067805 */ /* 0x001fd0000001ff00 */
[----:B------:R-:W-:Y:S05]  /*2520*/  BRA.U !UP0, `(.L_x_35) ;  /* 0x0000000908107547 */ /* 0x000fea000b800000 */
[----:B------:R-:W0:Y:S02]  /*2530*/  LDC.64 R8, c[0x4][0xa0] ;  /* 0x01002800ff087b82 */ /* 0x000e240000000a00 */
[----:B0-----:R-:W5:Y:S01]  /*2540*/  LDG.E.64 R8, desc[UR8][R8.64] ;  /* 0x0000000808087981 */ /* 0x001f62000c1e1b00 */
[----:B------:R-:W-:Y:S02]  /*2550*/  PRMT R4, RZ, 0x7610, R4 ;  /* 0x00007610ff047816 */ /* 0x000fe40000000004 */
[----:B------:R-:W-:Y:S02]  /*2560*/  CS2R R6, SRZ ;  /* 0x0000000000067805 */ /* 0x000fe4000001ff00 */
[----:B------:R-:W-:Y:S01]  /*2570*/  PRMT R5, RZ, 0x7610, R5 ;  /* 0x00007610ff057816 */ /* 0x000fe20000000005 */
[----:B------:R-:W-:Y:S01]  /*2580*/  UMOV UR5, 0x1 ;  /* 0x0000000100057882 */ /* 0x000fe20000000000 */
[----:B------:R-:W-:Y:S01]  /*2590*/  UMOV UR4, URZ ;  /* 0x000000ff00047c82 */ /* 0x000fe20008000000 */
[----:B-----5:R-:W-:-:S04]  /*25a0*/  LEA R3, P0, R2, R8, 0x3 ;  /* 0x0000000802037211 */ /* 0x020fc800078018ff */
[----:B------:R-:W-:Y:S02]  /*25b0*/  IADD3 R3, P1, PT, R3, 0x40, RZ ;  /* 0x0000004003037810 */ /* 0x000fe40007f3e0ff */
[----:B------:R-:W-:-:S05]  /*25c0*/  LEA.HI.X R28, R2, R9, RZ, 0x3, P0 ;  /* 0x00000009021c7211 */ /* 0x000fca00000f1cff */
[----:B------:R-:W-:-:S07]  /*25d0*/  IMAD.X R28, RZ, RZ, R28, P1 ;  /* 0x000000ffff1c7224 */ /* 0x000fce00008e061c */
.L_x_41:
[----:B------:R-:W-:Y:S01]  /*25e0*/  UISETP.GE.U32.AND UP1, UPT, UR4, 0xf, UPT ;  /* 0x0000000f0400788c */ /* 0x000fe2000bf26070 */
[----:B------:R-:W-:Y:S01]  /*25f0*/  VIADD R22, R4, 0x1 ;  /* 0x0000000104167836 */ /* 0x000fe20000000000 */
[----:B---3--:R-:W-:Y:S01]  /*2600*/  CS2R R26, SRZ ;  /* 0x00000000001a7805 */ /* 0x008fe2000001ff00 */
[----:B------:R-:W-:Y:S01]  /*2610*/  VIADD R23, R5, 0x1 ;  /* 0x0000000105177836 */ /* 0x000fe20000000000 */
[----:B------:R-:W-:Y:S01]  /*2620*/  UMOV UR4, UR5 ;  /* 0x0000000500047c82 */ /* 0x000fe20008000000 */
[----:B------:R-:W-:Y:S01]  /*2630*/  UMOV UR5, URZ ;  /* 0x000000ff00057c82 */ /* 0x000fe20008000000 */
[----:B------:R-:W-:-:S03]  /*2640*/  ULOP3.LUT UP0, URZ, UR4, 0xf, URZ, 0xc0, !UPT ;  /* 0x0000000f04ff7892 */ /* 0x000fc6000f80c0ff */
[----:B------:R-:W-:Y:S08]  /*2650*/  BRA.U !UP1, `(.L_x_36) ;  /* 0x0000000109b07547 */ /* 0x000ff0000b800000 */
[----:B------:R-:W-:Y:S01]  /*2660*/  ULOP3.LUT UR5, UR4, 0xfffffff0, URZ, 0xc0, !UPT ;  /* 0xfffffff004057892 */ /* 0x000fe2000f8ec0ff */
[----:B------:R-:W-:Y:S01]  /*2670*/  MOV R12, R3 ;  /* 0x00000003000c7202 */ /* 0x000fe20000000f00 */
[----:B------:R-:W-:Y:S01]  /*2680*/  IMAD.MOV.U32 R13, RZ, RZ, R28 ;  /* 0x000000ffff0d7224 */ /* 0x000fe200078e001c */
[----:B------:R-:W-:Y:S01]  /*2690*/  CS2R R26, SRZ ;  /* 0x00000000001a7805 */ /* 0x000fe2000001ff00 */
[----:B------:R-:W-:-:S12]  /*26a0*/  UIADD3 UR6, UPT, UPT, -UR5, URZ, URZ ;  /* 0x000000ff05067290 */ /* 0x000fd8000fffe1ff */
.L_x_37:
[----:B------:R-:W-:Y:S02]  /*26b0*/  IMAD.MOV.U32 R4, RZ, RZ, R12 ;  /* 0x000000ffff047224 */ /* 0x000fe400078e000c */
[----:B------:R-:W-:-:S05]  /*26c0*/  IMAD.MOV.U32 R5, RZ, RZ, R13 ;  /* 0x000000ffff057224 */ /* 0x000fca00078e000d */
[----:B--2---:R-:W2:Y:S04]  /*26d0*/  LDG.E.64 R16, desc[UR8][R4.64+-0x40] ;  /* 0xffffc00804107981 */ /* 0x004ea8000c1e1b00 */
[----:B------:R-:W3:Y:S04]  /*26e0*/  LDG.E.64 R24, desc[UR8][R4.64+-0x38] ;  /* 0xffffc80804187981 */ /* 0x000ee8000c1e1b00 */
[----:B-1--4-:R-:W4:Y:S04]  /*26f0*/  LDG.E.64 R20, desc[UR8][R4.64+-0x30] ;  /* 0xffffd00804147981 */ /* 0x012f28000c1e1b00 */
[----:B------:R-:W5:Y:S04]  /*2700*/  LDG.E.64 R10, desc[UR8][R4.64+-0x28] ;  /* 0xffffd808040a7981 */ /* 0x000f68000c1e1b00 */
[----:B------:R-:W5:Y:S04]  /*2710*/  LDG.E.64 R12, desc[UR8][R4.64+-0x20] ;  /* 0xffffe008040c7981 */ /* 0x000f68000c1e1b00 */
[----:B------:R-:W5:Y:S04]  /*2720*/  LDG.E.64 R14, desc[UR8][R4.64+-0x18] ;  /* 0xffffe808040e7981 */ /* 0x000f68000c1e1b00 */
[----:B------:R-:W5:Y:S01]  /*2730*/  LDG.E.64 R18, desc[UR8][R4.64+-0x8] ;  /* 0xfffff80804127981 */ /* 0x000f62000c1e1b00 */
[----:B--2---:R-:W-:-:S03]  /*2740*/  DADD R26, R16, R26 ;  /* 0x00000000101a7229 */ /* 0x004fc6000000001a */
[----:B------:R-:W2:Y:S05]  /*2750*/  LDG.E.64 R16, desc[UR8][R4.64+-0x10] ;  /* 0xfffff00804107981 */ /* 0x000eaa000c1e1b00 */
[----:B---3--:R-:W-:Y:S02]  /*2760*/  DADD R24, R26, R24 ;  /* 0x000000001a187229 */ /* 0x008fe40000000018 */
[----:B------:R-:W3:Y:S06]  /*2770*/  LDG.E.64 R26, desc[UR8][R4.64+0x38] ;  /* 0x00003808041a7981 */ /* 0x000eec000c1e1b00 */
[----:B----4-:R-:W-:-:S02]  /*2780*/  DADD R20, R24, R20 ;  /* 0x0000000018147229 */ /* 0x010fc40000000014 */
[----:B------:R-:W4:Y:S06]  /*2790*/  LDG.E.64 R24, desc[UR8][R4.64] ;  /* 0x0000000804187981 */ /* 0x000f2c000c1e1b00 */
[----:B-----5:R-:W-:Y:S02]  /*27a0*/  DADD R10, R20, R10 ;  /* 0x00000000140a7229 */ /* 0x020fe4000000000a */
[----:B------:R-:W5:Y:S06]  /*27b0*/  LDG.E.64 R20, desc[UR8][R4.64+0x8] ;  /* 0x0000080804147981 */ /* 0x000f6c000c1e1b00 */
[----:B------:R-:W-:-:S02]  /*27c0*/  DADD R12, R10, R12 ;  /* 0x000000000a0c7229 */ /* 0x000fc4000000000c */
[----:B------:R-:W3:Y:S06]  /*27d0*/  LDG.E.64 R10, desc[UR8][R4.64+0x10] ;  /* 0x00001008040a7981 */ /* 0x000eec000c1e1b00 */
[----:B------:R-:W-:Y:S02]  /*27e0*/  DADD R14, R12, R14 ;  /* 0x000000000c0e7229 */ /* 0x000fe4000000000e */
[----:B------:R-:W3:Y:S06]  /*27f0*/  LDG.E.64 R12, desc[UR8][R4.64+0x18] ;  /* 0x00001808040c7981 */ /* 0x000eec000c1e1b00 */
[----:B--2---:R-:W-:-:S02]  /*2800*/  DADD R16, R14, R16 ;  /* 0x000000000e107229 */ /* 0x004fc40000000010 */
[----:B------:R-:W2:Y:S06]  /*2810*/  LDG.E.64 R14, desc[UR8][R4.64+0x20] ;  /* 0x00002008040e7981 */ /* 0x000eac000c1e1b00 */
[----:B------:R-:W-:Y:S02]  /*2820*/  DADD R18, R16, R18 ;  /* 0x0000000010127229 */ /* 0x000fe40000000012 */
[----:B------:R-:W2:Y:S06]  /*2830*/  LDG.E.64 R16, desc[UR8][R4.64+0x28] ;  /* 0x0000280804107981 */ /* 0x000eac000c1e1b00 */
[----:B----4-:R-:W-:-:S02]  /*2840*/  DADD R24, R18, R24 ;  /* 0x0000000012187229 */ /* 0x010fc40000000018 */
[----:B------:R-:W4:Y:S06]  /*2850*/  LDG.E.64 R18, desc[UR8][R4.64+0x30] ;  /* 0x0000300804127981 */ /* 0x000f2c000c1e1b00 */
[----:B-----5:R-:W-:-:S08]  /*2860*/  DADD R20, R24, R20 ;  /* 0x0000000018147229 */ /* 0x020fd00000000014 */
[----:B---3--:R-:W-:-:S08]  /*2870*/  DADD R10, R20, R10 ;  /* 0x00000000140a7229 */ /* 0x008fd0000000000a */
[----:B------:R-:W-:Y:S01]  /*2880*/  DADD R10, R10, R12 ;  /* 0x000000000a0a7229 */ /* 0x000fe2000000000c */
[----:B------:R-:W-:-:S04]  /*2890*/  UIADD3 UR6, UPT, UPT, UR6, 0x10, URZ ;  /* 0x0000001006067890 */ /* 0x000fc8000fffe0ff */
[----:B------:R-:W-:Y:S01]  /*28a0*/  UISETP.NE.AND UP1, UPT, UR6, URZ, UPT ;  /* 0x000000ff0600728c */ /* 0x000fe2000bf25270 */
[----:B------:R-:W-:-:S05]  /*28b0*/  IADD3 R12, P0, PT, R4, 0x80, RZ ;  /* 0x00000080040c7810 */ /* 0x000fca0007f1e0ff */
[----:B------:R-:W-:Y:S01]  /*28c0*/  IMAD.X R13, RZ, RZ, R5, P0 ;  /* 0x000000ffff0d7224 */ /* 0x000fe200000e0605 */
[----:B--2---:R-:W-:-:S08]  /*28d0*/  DADD R10, R10, R14 ;  /* 0x000000000a0a7229 */ /* 0x004fd0000000000e */
[----:B------:R-:W-:-:S08]  /*28e0*/  DADD R10, R10, R16 ;  /* 0x000000000a0a7229 */ /* 0x000fd00000000010 */
[----:B----4-:R-:W-:-:S08]  /*28f0*/  DADD R10, R10, R18 ;  /* 0x000000000a0a7229 */ /* 0x010fd00000000012 */
[----:B------:R-:W-:Y:S01]  /*2900*/  DADD R26, R10, R26 ;  /* 0x000000000a1a7229 */ /* 0x000fe2000000001a */
[----:B------:R-:W-:Y:S10]  /*2910*/  BRA.U UP1, `(.L_x_37) ;  /* 0xfffffffd01647547 */ /* 0x000ff4000b83ffff */
.L_x_36:
[----:B------:R-:W-:Y:S02]  /*2920*/  PRMT R4, R22, 0x7610, R4 ;  /* 0x0000761016047816 */ /* 0x000fe40000000004 */
[----:B------:R-:W-:Y:S01]  /*2930*/  PRMT R5, R23, 0x7610, R5 ;  /* 0x0000761017057816 */ /* 0x000fe20000000005 */
[----:B------:R-:W-:Y:S06]  /*2940*/  BRA.U !UP0, `(.L_x_38) ;  /* 0x0000000108f47547 */ /* 0x000fec000b800000 */
[----:B------:R-:W-:-:S04]  /*2950*/  LOP3.LUT R11, R5, 0xf, RZ, 0xc0, !PT ;  /* 0x0000000f050b7812 */ /* 0x000fc800078ec0ff */
[C---:B------:R-:W-:Y:S01]  /*2960*/  LOP3.LUT P1, RZ, R11.reuse, 0x7, RZ, 0xc0, !PT ;  /* 0x000000070bff7812 */ /* 0x040fe2000782c0ff */
[----:B------:R-:W-:-:S05]  /*2970*/  VIADD R10, R11, 0xffffffff ;  /* 0xffffffff0b0a7836 */ /* 0x000fca0000000000 */
[----:B------:R-:W-:-:S13]  /*2980*/  ISETP.GE.U32.AND P0, PT, R10, 0x7, PT ;  /* 0x000000070a00780c */ /* 0x000fda0003f06070 */
[----:B------:R-:W-:Y:S05]  /*2990*/  @!P0 BRA `(.L_x_39) ;  /* 0x0000000000548947 */ /* 0x000fea0003800000 */
[----:B------:R-:W-:-:S05]  /*29a0*/  IADD3 R11, P0, PT, R2, UR5, RZ ;  /* 0x00000005020b7c10 */ /* 0x000fca000ff1e0ff */
[----:B------:R-:W-:Y:S01]  /*29b0*/  IMAD.X R10, RZ, RZ, RZ, P0 ;  /* 0x000000ffff0a7224 */ /* 0x000fe200000e06ff */
[----:B------:R-:W-:-:S04]  /*29c0*/  LEA R24, P0, R11, R8, 0x3 ;  /* 0x000000080b187211 */ /* 0x000fc800078018ff */
[----:B------:R-:W-:-:S05]  /*29d0*/  LEA.HI.X R25, R11, R9, R10, 0x3, P0 ;  /* 0x000000090b197211 */ /* 0x000fca00000f1c0a */
[----:B-1--4-:R-:W3:Y:S04]  /*29e0*/  LDG.E.64 R20, desc[UR8][R24.64] ;  /* 0x0000000818147981 */ /* 0x012ee8000c1e1b00 */
[----:B------:R-:W4:Y:S04]  /*29f0*/  LDG.E.64 R22, desc[UR8][R24.64+0x8] ;  /* 0x0000080818167981 */ /* 0x000f28000c1e1b00 */
[----:B------:R-:W5:Y:S04]  /*2a00*/  LDG.E.64 R18, desc[UR8][R24.64+0x10] ;  /* 0x0000100818127981 */ /* 0x000f68000c1e1b00 */
[----:B--2---:R-:W2:Y:S04]  /*2a10*/  LDG.E.64 R16, desc[UR8][R24.64+0x18] ;  /* 0x0000180818107981 */ /* 0x004ea8000c1e1b00 */
[----:B------:R-:W2:Y:S04]  /*2a20*/  LDG.E.64 R14, desc[UR8][R24.64+0x20] ;  /* 0x00002008180e7981 */ /* 0x000ea8000c1e1b00 */
[----:B------:R-:W2:Y:S04]  /*2a30*/  LDG.E.64 R12, desc[UR8][R24.64+0x28] ;  /* 0x00002808180c7981 */ /* 0x000ea8000c1e1b00 */
[----:B------:R-:W2:Y:S01]  /*2a40*/  LDG.E.64 R10, desc[UR8][R24.64+0x30] ;  /* 0x00003008180a7981 */ /* 0x000ea2000c1e1b00 */
[----:B---3--:R-:W-:-:S03]  /*2a50*/  DADD R20, R26, R20 ;  /* 0x000000001a147229 */ /* 0x008fc60000000014 */
[----:B------:R-:W3:Y:S05]  /*2a60*/  LDG.E.64 R26, desc[UR8][R24.64+0x38] ;  /* 0x00003808181a7981 */ /* 0x000eea000c1e1b00 */
[----:B----4-:R-:W-:-:S08]  /*2a70*/  DADD R20, R20, R22 ;  /* 0x0000000014147229 */ /* 0x010fd00000000016 */
[----:B-----5:R-:W-:-:S08]  /*2a80*/  DADD R18, R20, R18 ;  /* 0x0000000014127229 */ /* 0x020fd00000000012 */
[----:B--2---:R-:W-:-:S08]  /*2a90*/  DADD R16, R18, R16 ;  /* 0x0000000012107229 */ /* 0x004fd00000000010 */
[----:B------:R-:W-:-:S08]  /*2aa0*/  DADD R14, R16, R14 ;  /* 0x00000000100e7229 */ /* 0x000fd0000000000e */
[----:B------:R-:W-:-:S08]  /*2ab0*/  DADD R12, R14, R12 ;  /* 0x000000000e0c7229 */ /* 0x000fd0000000000c */
[----:B------:R-:W-:Y:S01]  /*2ac0*/  DADD R10, R12, R10 ;  /* 0x000000000c0a7229 */ /* 0x000fe2000000000a */
[----:B------:R-:W-:-:S07]  /*2ad0*/  UIADD3 UR5, UPT, UPT, UR5, 0x8, URZ ;  /* 0x0000000805057890 */ /* 0x000fce000fffe0ff */
[----:B---3--:R-:W-:-:S11]  /*2ae0*/  DADD R26, R10, R26 ;  /* 0x000000000a1a7229 */ /* 0x008fd6000000001a */
.L_x_39:
[----:B------:R-:W-:Y:S05]  /*2af0*/  @!P1 BRA `(.L_x_38) ;  /* 0x0000000000889947 */ /* 0x000fea0003800000 */
[----:B------:R-:W-:-:S04]  /*2b00*/  LOP3.LUT R18, R4, 0xffff, RZ, 0xc0, !PT ;  /* 0x0000ffff04127812 */ /* 0x000fc800078ec0ff */
[C---:B------:R-:W-:Y:S02]  /*2b10*/  LOP3.LUT R10, R18.reuse, 0x7, RZ, 0xc0, !PT ;  /* 0x00000007120a7812 */ /* 0x040fe400078ec0ff */
[----:B------:R-:W-:Y:S02]  /*2b20*/  LOP3.LUT R18, R18, 0x3, RZ, 0xc0, !PT ;  /* 0x0000000312127812 */ /* 0x000fe400078ec0ff */
[----:B------:R-:W-:Y:S02]  /*2b30*/  IADD3 R10, PT, PT, R10, -0x1, RZ ;  /* 0xffffffff0a0a7810 */ /* 0x000fe40007ffe0ff */
[----:B------:R-:W-:Y:S02]  /*2b40*/  ISETP.NE.AND P1, PT, R18, RZ, PT ;  /* 0x000000ff1200720c */ /* 0x000fe40003f25270 */
[----:B------:R-:W-:-:S13]  /*2b50*/  ISETP.GE.U32.AND P0, PT, R10, 0x3, PT ;  /* 0x000000030a00780c */ /* 0x000fda0003f06070 */
[----:B------:R-:W-:Y:S05]  /*2b60*/  @!P0 BRA `(.L_x_40) ;  /* 0x0000000000348947 */ /* 0x000fea0003800000 */
[----:B------:R-:W-:-:S05]  /*2b70*/  IADD3 R11, P0, PT, R2, UR5, RZ ;  /* 0x00000005020b7c10 */ /* 0x000fca000ff1e0ff */
[----:B------:R-:W-:Y:S01]  /*2b80*/  IMAD.X R10, RZ, RZ, RZ, P0 ;  /* 0x000000ffff0a7224 */ /* 0x000fe200000e06ff */
[----:B-1--4-:R-:W-:-:S04]  /*2b90*/  LEA R20, P0, R11, R8, 0x3 ;  /* 0x000000080b147211 */ /* 0x012fc800078018ff */
[----:B------:R-:W-:-:S05]  /*2ba0*/  LEA.HI.X R21, R11, R9, R10, 0x3, P0 ;  /* 0x000000090b157211 */ /* 0x000fca00000f1c0a */
[----:B------:R-:W3:Y:S04]  /*2bb0*/  LDG.E.64 R10, desc[UR8][R20.64] ;  /* 0x00000008140a7981 */ /* 0x000ee8000c1e1b00 */
[----:B------:R-:W4:Y:S04]  /*2bc0*/  LDG.E.64 R12, desc[UR8][R20.64+0x8] ;  /* 0x00000808140c7981 */ /* 0x000f28000c1e1b00 */
[----:B--2---:R-:W2:Y:S04]  /*2bd0*/  LDG.E.64 R14, desc[UR8][R20.64+0x10] ;  /* 0x00001008140e7981 */ /* 0x004ea8000c1e1b00 */
[----:B------:R-:W5:Y:S01]  /*2be0*/  LDG.E.64 R16, desc[UR8][R20.64+0x18] ;  /* 0x0000180814107981 */ /* 0x000f62000c1e1b00 */
[----:B------:R-:W-:Y:S01]  /*2bf0*/  UIADD3 UR5, UPT, UPT, UR5, 0x4, URZ ;  /* 0x0000000405057890 */ /* 0x000fe2000fffe0ff */
[----:B---3--:R-:W-:-:S08]  /*2c00*/  DADD R10, R26, R10 ;  /* 0x000000001a0a7229 */ /* 0x008fd0000000000a */
[----:B----4-:R-:W-:-:S08]  /*2c10*/  DADD R10, R10, R12 ;  /* 0x000000000a0a7229 */ /* 0x010fd0000000000c */
[----:B--2---:R-:W-:-:S08]  /*2c20*/  DADD R10, R10, R14 ;  /* 0x000000000a0a7229 */ /* 0x004fd0000000000e */
[----:B-----5:R-:W-:-:S11]  /*2c30*/  DADD R26, R10, R16 ;  /* 0x000000000a1a7229 */ /* 0x020fd60000000010 */
.L_x_40:
[----:B------:R-:W-:Y:S05]  /*2c40*/  @!P1 BRA `(.L_x_38) ;  /* 0x0000000000349947 */ /* 0x000fea0003800000 */
[----:B------:R-:W-:-:S05]  /*2c50*/  IADD3 R11, P0, PT, R2, UR5, RZ ;  /* 0x00000005020b7c10 */ /* 0x000fca000ff1e0ff */
[----:B------:R-:W-:Y:S01]  /*2c60*/  IMAD.X R12, RZ, RZ, RZ, P0 ;  /* 0x000000ffff0c7224 */ /* 0x000fe200000e06ff */
[----:B------:R-:W-:-:S04]  /*2c70*/  LEA R10, P0, R11, R8, 0x3 ;  /* 0x000000080b0a7211 */ /* 0x000fc800078018ff */
[----:B------:R-:W-:-:S05]  /*2c80*/  LEA.HI.X R11, R11, R9, R12, 0x3, P0 ;  /* 0x000000090b0b7211 */ /* 0x000fca00000f1c0c */
[----:B------:R-:W3:Y:S01]  /*2c90*/  LDG.E.64 R12, desc[UR8][R10.64] ;  /* 0x000000080a0c7981 */ /* 0x000ee2000c1e1b00 */
[----:B------:R-:W-:Y:S01]  /*2ca0*/  ISETP.NE.AND P0, PT, R18, 0x1, PT ;  /* 0x000000011200780c */ /* 0x000fe20003f05270 */
[----:B---3--:R-:W-:-:S12]  /*2cb0*/  DADD R26, R26, R12 ;  /* 0x000000001a1a7229 */ /* 0x008fd8000000000c */
[----:B------:R-:W-:Y:S05]  /*2cc0*/  @!P0 BRA `(.L_x_38) ;  /* 0x0000000000148947 */ /* 0x000fea0003800000 */
[----:B------:R-:W-:Y:S01]  /*2cd0*/  ISETP.NE.AND P0, PT, R18, 0x2, PT ;  /* 0x000000021200780c */ /* 0x000fe20003f05270 */
[----:B------:R-:W3:-:S12]  /*2ce0*/  LDG.E.64 R12, desc[UR8][R10.64+0x8] ;  /* 0x000008080a0c7981 */ /* 0x000ed8000c1e1b00 */
[----:B-12-4-:R-:W2:Y:S01]  /*2cf0*/  @P0 LDG.E.64 R14, desc[UR8][R10.64+0x10] ;  /* 0x000010080a0e0981 */ /* 0x016ea2000c1e1b00 */
[----:B---3--:R-:W-:-:S08]  /*2d00*/  DADD R26, R26, R12 ;  /* 0x000000001a1a7229 */ /* 0x008fd0000000000c */
[----:B--2---:R-:W-:-:S11]  /*2d10*/  @P0 DADD R26, R26, R14 ;  /* 0x000000001a1a0229 */ /* 0x004fd6000000000e */
.L_x_38:
[----:B------:R-:W0:Y:S01]  /*2d20*/  LDCU UR6, c[0x3][0x48] ;  /* 0x00c00900ff0677ac */ /* 0x000e220008000800 */
[----:B------:R-:W-:Y:S01]  /*2d30*/  DFMA R6, R26, R26, R6 ;  /* 0x0000001a1a06722b */ /* 0x000fe20000000006 */
[----:B------:R-:W-:Y:S02]  /*2d40*/  UIADD3 UR5, UPT, UPT, UR4, 0x1, URZ ;  /* 0x0000000104057890 */ /* 0x000fe4000fffe0ff */
[----:B0-----:R-:W-:-:S09]  /*2d50*/  UISETP.NE.AND UP0, UPT, UR4, UR6, UPT ;  /* 0x000000060400728c */ /* 0x001fd2000bf05270 */
[----:B------:R-:W-:Y:S05]  /*2d60*/  BRA.U UP0, `(.L_x_41) ;  /* 0xfffffff9001c7547 */ /* 0x000fea000b83ffff */
.L_x_35:
[----:B------:R-:W0:Y:S02]  /*2d70*/  LDC.64 R2, c[0x4][0x40] ;  /* 0x01001000ff027b82 */ /* 0x000e240000000a00 */
[----:B0-----:R-:W5:Y:S02]  /*2d80*/  LDG.E.64 R2, desc[UR8][R2.64] ;  /* 0x0000000802027981 */ /* 0x001f64000c1e1b00 */
[----:B-----5:R-:W-:-:S05]  /*2d90*/  IMAD.WIDE.U32 R4, R0, 0x30, R2 ;  /* 0x0000003000047825 */ /* 0x020fca00078e0002 */
[----:B------:R-:W5:Y:S01]  /*2da0*/  LDG.E R8, desc[UR8][R4.64+0x18] ;  /* 0x0000180804087981 */ /* 0x000f62000c1e1900 */
[----:B------:R-:W-:Y:S01]  /*2db0*/  BSSY.RECONVERGENT B0, `(.L_x_42) ;  /* 0x0000052000007945 */ /* 0x000fe20003800200 */
[----:B-----5:R-:W-:-:S13]  /*2dc0*/  ISETP.NE.AND P0, PT, R8, 0x1, PT ;  /* 0x000000010800780c */ /* 0x020fda0003f05270 */
[----:B------:R-:W-:Y:S05]  /*2dd0*/  @!P0 BRA `(.L_x_43) ;  /* 0x0000000400348947 */ /* 0x000fea0003800000 */
[----:B------:R-:W5:Y:S04]  /*2de0*/  LDG.E.64 R2, desc[UR8][R4.64] ;  /* 0x0000000804027981 */ /* 0x000f68000c1e1b00 */
[----:B------:R-:W5:Y:S04]  /*2df0*/  LDG.E.64 R8, desc[UR8][R4.64+0x10] ;  /* 0x0000100804087981 */ /* 0x000f68000c1e1b00 */
[----:B------:R-:W5:Y:S01]  /*2e00*/  LDG.E.64 R10, desc[UR8][R4.64+0x8] ;  /* 0x00000808040a7981 */ /* 0x000f62000c1e1b00 */
[----:B-1234-:R-:W-:Y:S01]  /*2e10*/  IMAD.MOV.U32 R14, RZ, RZ, 0x2f800000 ;  /* 0x2f800000ff0e7424 */ /* 0x01efe200078e00ff */
[----:B------:R-:W-:Y:S01]  /*2e20*/  BSSY.RECONVERGENT B1, `(.L_x_44) ;  /* 0x000003f000017945 */ /* 0x000fe20003800200 */
[----:B-----5:R-:W-:-:S04]  /*2e30*/  SHF.R.U32.HI R12, RZ, 0x2, R3 ;  /* 0x00000002ff0c7819 */ /* 0x020fc80000011603 */
[----:B------:R-:W-:Y:S01]  /*2e40*/  LOP3.LUT R12, R12, R3, RZ, 0x3c, !PT ;  /* 0x000000030c0c7212 */ /* 0x000fe200078e3cff */
[----:B------:R-:W-:Y:S01]  /*2e50*/  IMAD.SHL.U32 R3, R9, 0x10, RZ ;  /* 0x0000001009037824 */ /* 0x000fe200078e00ff */
[----:B------:R0:W-:Y:S03]  /*2e60*/  STG.E.64 desc[UR8][R4.64+0x8], R8 ;  /* 0x0000080804007986 */ /* 0x0001e6000c101b08 */
[----:B------:R-:W-:-:S05]  /*2e70*/  IMAD.SHL.U32 R13, R12, 0x2, RZ ;  /* 0x000000020c0d7824 */ /* 0x000fca00078e00ff */
[----:B------:R-:W-:-:S04]  /*2e80*/  LOP3.LUT R12, R12, R13, R3, 0x96, !PT ;  /* 0x0000000d0c0c7212 */ /* 0x000fc800078e9603 */
[----:B------:R-:W-:-:S04]  /*2e90*/  LOP3.LUT R12, R12, R9, RZ, 0x3c, !PT ;  /* 0x000000090c0c7212 */ /* 0x000fc800078e3cff */
[----:B------:R-:W-:-:S04]  /*2ea0*/  IADD3 R3, PT, PT, R2, 0x587c5, R12 ;  /* 0x000587c502037810 */ /* 0x000fc80007ffe00c */
[----:B------:R-:W-:-:S05]  /*2eb0*/  I2FP.F32.U32 R3, R3 ;  /* 0x0000000300037245 */ /* 0x000fca0000201000 */
[----:B------:R-:W-:Y:S01]  /*2ec0*/  FFMA R3, R3, R14, 1.1641532182693481445e-10 ;  /* 0x2f00000003037423 */ /* 0x000fe2000000000e */
[----:B------:R-:W-:-:S04]  /*2ed0*/  IMAD.MOV.U32 R14, RZ, RZ, 0x3e055027 ;  /* 0x3e055027ff0e7424 */ /* 0x000fc800078e00ff */
[----:B------:R-:W-:-:S13]  /*2ee0*/  FSETP.GEU.AND P0, PT, R3, 1.175494350822287508e-38, PT ;  /* 0x008000000300780b */ /* 0x000fda0003f0e000 */
[----:B------:R-:W-:-:S04]  /*2ef0*/  @!P0 FMUL R3, R3, 8388608 ;  /* 0x4b00000003038820 */ /* 0x000fc80000400000 */
[----:B------:R-:W-:-:S05]  /*2f00*/  VIADD R13, R3, 0xc0d55555 ;  /* 0xc0d55555030d7836 */ /* 0x000fca0000000000 */
[----:B------:R-:W-:-:S04]  /*2f10*/  LOP3.LUT R16, R13, 0xff800000, RZ, 0xc0, !PT ;  /* 0xff8000000d107812 */ /* 0x000fc800078ec0ff */
[-C--:B------:R-:W-:Y:S02]  /*2f20*/  IADD3 R13, PT, PT, R3, -R16.reuse, RZ ;  /* 0x80000010030d7210 */ /* 0x080fe40007ffe0ff */
[----:B------:R-:W-:Y:S01]  /*2f30*/  I2FP.F32.S32 R15, R16 ;  /* 0x00000010000f7245 */ /* 0x000fe20000201400 */
[----:B------:R-:W-:Y:S02]  /*2f40*/  IMAD.MOV.U32 R16, RZ, RZ, 0x7f800000 ;  /* 0x7f800000ff107424 */ /* 0x000fe400078e00ff */
[----:B------:R-:W-:Y:S01]  /*2f50*/  FADD R17, R13, -1 ;  /* 0xbf8000000d117421 */ /* 0x000fe20000000000 */
[----:B------:R-:W-:-:S03]  /*2f60*/  SHF.R.U32.HI R13, RZ, 0x2, R10 ;  /* 0x00000002ff0d7819 */ /* 0x000fc6000001160a */
[----:B------:R-:W-:Y:S01]  /*2f70*/  FFMA R14, R17, -R14, 0.14084610342979431152 ;  /* 0x3e1039f6110e7423 */ /* 0x000fe2000000080e */
[----:B------:R-:W-:Y:S01]  /*2f80*/  LOP3.LUT R13, R13, R10, RZ, 0x3c, !PT ;  /* 0x0000000a0d0d7212 */ /* 0x000fe200078e3cff */
[----:B------:R-:W-:Y:S02]  /*2f90*/  IMAD.SHL.U32 R10, R12, 0x10, RZ ;  /* 0x000000100c0a7824 */ /* 0x000fe400078e00ff */
[----:B------:R-:W-:-:S04]  /*2fa0*/  FFMA R14, R17, R14, -0.12148627638816833496 ;  /* 0xbdf8cdcc110e7423 */ /* 0x000fc8000000000e */
[----:B------:R-:W-:-:S04]  /*2fb0*/  FFMA R14, R17, R14, 0.13980610668659210205 ;  /* 0x3e0f2955110e7423 */ /* 0x000fc8000000000e */
[----:B------:R-:W-:-:S04]  /*2fc0*/  FFMA R14, R17, R14, -0.16684235632419586182 ;  /* 0xbe2ad8b9110e7423 */ /* 0x000fc8000000000e */
[----:B------:R-:W-:-:S04]  /*2fd0*/  FFMA R14, R17, R14, 0.20012299716472625732 ;  /* 0x3e4ced0b110e7423 */ /* 0x000fc8000000000e */
[----:B------:R-:W-:-:S04]  /*2fe0*/  FFMA R14, R17, R14, -0.24999669194221496582 ;  /* 0xbe7fff22110e7423 */ /* 0x000fc8000000000e */
[----:B------:R-:W-:-:S04]  /*2ff0*/  FFMA R14, R17, R14, 0.33333182334899902344 ;  /* 0x3eaaaa78110e7423 */ /* 0x000fc8000000000e */
[----:B------:R-:W-:Y:S01]  /*3000*/  FFMA R18, R17, R14, -0.5 ;  /* 0xbf00000011127423 */ /* 0x000fe2000000000e */
[----:B------:R-:W-:Y:S02]  /*3010*/  FSEL R14, RZ, -23, P0 ;  /* 0xc1b80000ff0e7808 */ /* 0x000fe40000000000 */
[----:B------:R-:W-:Y:S01]  /*3020*/  ISETP.GT.U32.AND P0, PT, R3, 0x7f7fffff, PT ;  /* 0x7f7fffff0300780c */ /* 0x000fe20003f04070 */
[----:B------:R-:W-:Y:S02]  /*3030*/  FMUL R18, R17, R18 ;  /* 0x0000001211127220 */ /* 0x000fe40000400000 */
[----:B------:R-:W-:Y:S01]  /*3040*/  FFMA R15, R15, 1.1920928955078125e-07, R14 ;  /* 0x340000000f0f7823 */ /* 0x000fe2000000000e */
[----:B------:R-:W-:Y:S02]  /*3050*/  IMAD.SHL.U32 R14, R13, 0x2, RZ ;  /* 0x000000020d0e7824 */ /* 0x000fe400078e00ff */
[----:B------:R-:W-:-:S04]  /*3060*/  FFMA R18, R17, R18, R17 ;  /* 0x0000001211127223 */ /* 0x000fc80000000011 */
[----:B------:R-:W-:Y:S01]  /*3070*/  FFMA R15, R15, 0.69314718246459960938, R18 ;  /* 0x3f3172180f0f7823 */ /* 0x000fe20000000012 */
[----:B------:R-:W-:Y:S01]  /*3080*/  LOP3.LUT R13, R13, R14, R10, 0x96, !PT ;  /* 0x0000000e0d0d7212 */ /* 0x000fe200078e960a */
[----:B------:R-:W-:Y:S02]  /*3090*/  VIADD R10, R2, 0xb0f8a ;  /* 0x000b0f8a020a7836 */ /* 0x000fe40000000000 */
[C---:B------:R-:W-:Y:S01]  /*30a0*/  @P0 FFMA R15, R3.reuse, R16, +INF ;  /* 0x7f800000030f0423 */ /* 0x040fe20000000010 */
[----:B------:R-:W-:Y:S02]  /*30b0*/  FSETP.NEU.AND P0, PT, R3, RZ, PT ;  /* 0x000000ff0300720b */ /* 0x000fe40003f0d000 */
[----:B------:R-:W-:Y:S01]  /*30c0*/  LOP3.LUT R13, R13, R12, RZ, 0x3c, !PT ;  /* 0x0000000c0d0d7212 */ /* 0x000fe200078e3cff */
[----:B------:R-:W-:Y:S01]  /*30d0*/  FMUL R15, R15, -2 ;  /* 0xc00000000f0f7820 */ /* 0x000fe20000400000 */
[----:B------:R0:W-:Y:S02]  /*30e0*/  STG.E.64 desc[UR8][R4.64], R10 ;  /* 0x0000000a04007986 */ /* 0x0001e4000c101b08 */
[----:B------:R-:W-:-:S02]  /*30f0*/  IADD3 R2, PT, PT, R13, R10, RZ ;  /* 0x0000000a0d027210 */ /* 0x000fc40007ffe0ff */
[----:B------:R-:W-:Y:S01]  /*3100*/  FSEL R15, R15, +INF , P0 ;  /* 0x7f8000000f0f7808 */ /* 0x000fe20000000000 */
[----:B------:R0:W-:Y:S01]  /*3110*/  STG.E.64 desc[UR8][R4.64+0x10], R12 ;  /* 0x0000100c04007986 */ /* 0x0001e2000c101b08 */
[----:B------:R-:W-:Y:S02]  /*3120*/  I2FP.F32.U32 R2, R2 ;  /* 0x0000000200027245 */ /* 0x000fe40000201000 */
[----:B------:R0:W1:Y:S01]  /*3130*/  MUFU.RSQ R16, R15 ;  /* 0x0000000f00107308 */ /* 0x0000620000001400 */
[----:B------:R-:W-:-:S05]  /*3140*/  VIADD R3, R15, 0xf3000000 ;  /* 0xf30000000f037836 */ /* 0x000fca0000000000 */
[----:B------:R-:W-:Y:S01]  /*3150*/  ISETP.GT.U32.AND P0, PT, R3, 0x727fffff, PT ;  /* 0x727fffff0300780c */ /* 0x000fe20003f04070 */
[----:B------:R-:W-:-:S04]  /*3160*/  IMAD.MOV.U32 R3, RZ, RZ, 0x30c90fdb ;  /* 0x30c90fdbff037424 */ /* 0x000fc800078e00ff */
[----:B------:R-:W-:-:S08]  /*3170*/  FFMA R14, R2, R3, 7.314590599882819788e-10 ;  /* 0x30490fdb020e7423 */ /* 0x000fd00000000003 */
[----:B01----:R-:W-:Y:S05]  /*3180*/  @!P0 BRA `(.L_x_45) ;  /* 0x0000000000108947 */ /* 0x003fea0003800000 */
[----:B------:R-:W-:-:S07]  /*3190*/  MOV R11, 0x31b0 ;  /* 0x000031b0000b7802 */ /* 0x000fce0000000f00 */
[----:B------:R-:W-:Y:S05]  /*31a0*/  CALL.REL.NOINC `($__internal_1_$__cuda_sm20_sqrt_rn_f32_slowpath) ;  /* 0x00000008000c7944 */ /* 0x000fea0003c00000 */
[----:B------:R-:W-:Y:S01]  /*31b0*/  IMAD.MOV.U32 R2, RZ, RZ, R15 ;  /* 0x000000ffff027224 */ /* 0x000fe200078e000f */
[----:B------:R-:W-:Y:S06]  /*31c0*/  BRA `(.L_x_46) ;  /* 0x0000000000107947 */ /* 0x000fec0003800000 */
.L_x_45:
[----:B------:R-:W-:Y:S01]  /*31d0*/  FMUL.FTZ R2, R15, R16 ;  /* 0x000000100f027220 */ /* 0x000fe20000410000 */
[----:B------:R-:W-:-:S03]  /*31e0*/  FMUL.FTZ R16, R16, 0.5 ;  /* 0x3f00000010107820 */ /* 0x000fc60000410000 */
[----:B------:R-:W-:-:S04]  /*31f0*/  FFMA R15, -R2, R2, R15 ;  /* 0x00000002020f7223 */ /* 0x000fc8000000010f */
[----:B------:R-:W-:-:S07]  /*3200*/  FFMA R2, R15, R16, R2 ;  /* 0x000000100f027223 */ /* 0x000fce0000000002 */
.L_x_46:
[----:B------:R-:W-:Y:S05]  /*3210*/  BSYNC.RECONVERGENT B1 ;  /* 0x0000000000017941 */ /* 0x000fea0003800200 */
.L_x_44:
[----:B------:R-:W-:Y:S01]  /*3220*/  FMUL.RZ R8, R14, 0.15915493667125701904 ;  /* 0x3e22f9830e087820 */ /* 0x000fe2000040c000 */
[----:B------:R-:W-:-:S03]  /*3230*/  IMAD.MOV.U32 R11, RZ, RZ, 0x1 ;  /* 0x00000001ff0b7424 */ /* 0x000fc600078e00ff */
[----:B------:R-:W0:Y:S02]  /*3240*/  MUFU.COS R3, R8 ;  /* 0x0000000800037308 */ /* 0x000e240000000000 */
[----:B------:R1:W-:Y:S01]  /*3250*/  STG.E desc[UR8][R4.64+0x18], R11 ;  /* 0x0000180b04007986 */ /* 0x0003e2000c101908 */
[----:B0-----:R-:W-:-:S05]  /*3260*/  FMUL R9, R3, R2 ;  /* 0x0000000203097220 */ /* 0x001fca0000400000 */
[----:B------:R-:W0:Y:S01]  /*3270*/  MUFU.SIN R3, R8 ;  /* 0x0000000800037308 */ /* 0x000e220000000400 */
[----:B------:R1:W-:Y:S01]  /*3280*/  STG.E desc[UR8][R4.64+0x20], R9 ;  /* 0x0000200904007986 */ /* 0x0003e2000c101908 */
[----:B0-----:R-:W-:Y:S01]  /*3290*/  FMUL R14, R3, R2 ;  /* 0x00000002030e7220 */ /* 0x001fe20000400000 */
[----:B-1----:R-:W-:Y:S06]  /*32a0*/  BRA `(.L_x_47) ;  /* 0x0000000000087947 */ /* 0x002fec0003800000 */
.L_x_43:
[----:B-1234-:R0:W5:Y:S04]  /*32b0*/  LDG.E R14, desc[UR8][R4.64+0x20] ;  /* 0x00002008040e7981 */ /* 0x01e168000c1e1900 */
[----:B------:R0:W-:Y:S02]  /*32c0*/  STG.E desc[UR8][R4.64+0x18], RZ ;  /* 0x000018ff04007986 */ /* 0x0001e4000c101908 */
.L_x_47:
[----:B------:R-:W-:Y:S05]  /*32d0*/  BSYNC.RECONVERGENT B0 ;  /* 0x0000000000007941 */ /* 0x000fea0003800200 */
.L_x_42:
[----:B0-----:R-:W0:Y:S01]  /*32e0*/  LDC.64 R4, c[0x4][0xd0] ;  /* 0x01003400ff047b82 */ /* 0x001e220000000a00 */
[----:B-----5:R-:W1:Y:S01]  /*32f0*/  F2F.F64.F32 R2, |R14| ;  /* 0x4000000e00027310 */ /* 0x020e620000201800 */
[----:B------:R-:W2:Y:S01]  /*3300*/  LDCU UR4, c[0x3][0x4c] ;  /* 0x00c00980ff0477ac */ /* 0x000ea20008000800 */
[----:B------:R-:W-:Y:S02]  /*3310*/  IMAD.MOV.U32 R12, RZ, RZ, -0x66666666 ;  /* 0x9999999aff0c7424 */ /* 0x000fe400078e00ff */
[----:B------:R-:W-:-:S03]  /*3320*/  IMAD.MOV.U32 R13, RZ, RZ, 0x3fd99999 ;  /* 0x3fd99999ff0d7424 */ /* 0x000fc600078e00ff */
[----:B------:R-:W3:Y:S01]  /*3330*/  LDC.64 R10, c[0x4][0x68] ;  /* 0x01001a00ff0a7b82 */ /* 0x000ee20000000a00 */
[----:B0-----:R-:W4:Y:S02]  /*3340*/  LDG.E.64 R8, desc[UR8][R4.64] ;  /* 0x0000000804087981 */ /* 0x001f24000c1e1b00 */
[----:B-1----:R-:W-:-:S05]  /*3350*/  DFMA R2, R2, R12, 1 ;  /* 0x3ff000000202742b */ /* 0x002fca000000000c */
[----:B------:R-:W0:Y:S01]  /*3360*/  LDC.64 R14, c[0x0][0x388] ;  /* 0x0000e200ff0e7b82 */ /* 0x000e220000000a00 */
[----:B--2---:R-:W-:Y:S02]  /*3370*/  IMAD R13, R0, UR4, RZ ;  /* 0x00000004000d7c24 */ /* 0x004fe4000f8e02ff */
[----:B------:R-:W-:Y:S02]  /*3380*/  DMUL R2, R2, R6 ;  /* 0x0000000602027228 */ /* 0x000fe40000000000 */
[----:B----4-:R-:W-:-:S05]  /*3390*/  IMAD.WIDE.U32 R8, R13, 0x8, R8 ;  /* 0x000000080d087825 */ /* 0x010fca00078e0008 */
[----:B------:R-:W-:Y:S04]  /*33a0*/  STG.E.64 desc[UR8][R8.64], R2 ;  /* 0x0000000208007986 */ /* 0x000fe8000c101b08 */
[----:B------:R-:W2:Y:S04]  /*33b0*/  LDG.E.64 R6, desc[UR8][R4.64] ;  /* 0x0000000804067981 */ /* 0x000ea8000c1e1b00 */
[----:B---3--:R-:W3:Y:S01]  /*33c0*/  LDG.E.64 R10, desc[UR8][R10.64] ;  /* 0x000000080a0a7981 */ /* 0x008ee2000c1e1b00 */
[----:B--2---:R-:W-:-:S03]  /*33d0*/  IMAD.WIDE.U32 R6, R13, 0x8, R6 ;  /* 0x000000080d067825 */ /* 0x004fc600078e0006 */
[----:B---3--:R-:W2:Y:S04]  /*33e0*/  LDG.E.64 R12, desc[UR8][R10.64] ;  /* 0x000000080a0c7981 */ /* 0x008ea8000c1e1b00 */
[----:B------:R-:W2:Y:S01]  /*33f0*/  LDG.E.64 R6, desc[UR8][R6.64] ;  /* 0x0000000806067981 */ /* 0x000ea2000c1e1b00 */
[----:B0-----:R-:W-:Y:S01]  /*3400*/  IMAD.WIDE.U32 R14, R0, 0x8, R14 ;  /* 0x00000008000e7825 */ /* 0x001fe200078e000e */
[----:B--2---:R-:W-:-:S07]  /*3410*/  DADD R12, R6, R12 ;  /* 0x00000000060c7229 */ /* 0x004fce000000000c */
[----:B------:R-:W-:Y:S01]  /*3420*/  STG.E.64 desc[UR8][R14.64], R12 ;  /* 0x0000000c0e007986 */ /* 0x000fe2000c101b08 */
[----:B------:R-:W-:Y:S05]  /*3430*/  EXIT ;  /* 0x000000000000794d */ /* 0x000fea0003800000 */
        .weak           $__internal_0_$__cuda_sm20_div_rn_f64_full
        .type           $__internal_0_$__cuda_sm20_div_rn_f64_full,@function
        .size           $__internal_0_$__cuda_sm20_div_rn_f64_full,($__internal_1_$__cuda_sm20_sqrt_rn_f32_slowpath - $__internal_0_$__cuda_sm20_div_rn_f64_full)
$__internal_0_$__cuda_sm20_div_rn_f64_full:
[C---:B------:R-:W-:Y:S01]  /*3440*/  FSETP.GEU.AND P0, PT, |R11|.reuse, 1.469367938527859385e-39, PT ;  /* 0x001000000b00780b */ /* 0x040fe20003f0e200 */
[----:B------:R-:W-:Y:S01]  /*3450*/  IMAD.MOV.U32 R3, RZ, RZ, 0x1ca00000 ;  /* 0x1ca00000ff037424 */ /* 0x000fe200078e00ff */
[----:B------:R-:W-:Y:S01]  /*3460*/  LOP3.LUT R8, R11, 0x800fffff, RZ, 0xc0, !PT ;  /* 0x800fffff0b087812 */ /* 0x000fe200078ec0ff */
[----:B------:R-:W-:Y:S01]  /*3470*/  BSSY.RECONVERGENT B1, `(.L_x_48) ;  /* 0x0000054000017945 */ /* 0x000fe20003800200 */
[C---:B------:R-:W-:Y:S02]  /*3480*/  FSETP.GEU.AND P2, PT, |R13|.reuse, 1.469367938527859385e-39, PT ;  /* 0x001000000d00780b */ /* 0x040fe40003f4e200 */
[----:B------:R-:W-:Y:S01]  /*3490*/  LOP3.LUT R9, R8, 0x3ff00000, RZ, 0xfc, !PT ;  /* 0x3ff0000008097812 */ /* 0x000fe200078efcff */
[----:B------:R-:W-:Y:S01]  /*34a0*/  IMAD.MOV.U32 R8, RZ, RZ, R10 ;  /* 0x000000ffff087224 */ /* 0x000fe200078e000a */
[----:B------:R-:W-:Y:S02]  /*34b0*/  MOV R14, 0x1 ;  /* 0x00000001000e7802 */ /* 0x000fe40000000f00 */
[----:B------:R-:W-:-:S02]  /*34c0*/  LOP3.LUT R5, R13, 0x7ff00000, RZ, 0xc0, !PT ;  /* 0x7ff000000d057812 */ /* 0x000fc400078ec0ff */
[----:B------:R-:W-:Y:S01]  /*34d0*/  LOP3.LUT R22, R11, 0x7ff00000, RZ, 0xc0, !PT ;  /* 0x7ff000000b167812 */ /* 0x000fe200078ec0ff */
[----:B------:R-:W-:Y:S02]  /*34e0*/  @!P0 DMUL R8, R10, 8.98846567431157953865e+307 ;  /* 0x7fe000000a088828 */ /* 0x000fe40000000000 */
[----:B------:R-:W-:Y:S01]  /*34f0*/  IMAD.MOV.U32 R23, RZ, RZ, R5 ;  /* 0x000000ffff177224 */ /* 0x000fe200078e0005 */
[----:B------:R-:W-:Y:S02]  /*3500*/  ISETP.GE.U32.AND P1, PT, R5, R22, PT ;  /* 0x000000160500720c */ /* 0x000fe40003f26070 */
[----:B------:R-:W-:Y:S01]  /*3510*/  @!P2 LOP3.LUT R18, R11, 0x7ff00000, RZ, 0xc0, !PT ;  /* 0x7ff000000b12a812 */ /* 0x000fe200078ec0ff */
[----:B------:R-:W0:Y:S03]  /*3520*/  MUFU.RCP64H R15, R9 ;  /* 0x00000009000f7308 */ /* 0x000e260000001800 */
[----:B------:R-:W-:-:S02]  /*3530*/  @!P2 ISETP.GE.U32.AND P3, PT, R5, R18, PT ;  /* 0x000000120500a20c */ /* 0x000fc40003f66070 */
[----:B------:R-:W-:Y:S02]  /*3540*/  @!P0 LOP3.LUT R22, R9, 0x7ff00000, RZ, 0xc0, !PT ;  /* 0x7ff0000009168812 */ /* 0x000fe400078ec0ff */
[----:B------:R-:W-:-:S03]  /*3550*/  @!P2 SEL R19, R3, 0x63400000, !P3 ;  /* 0x634000000313a807 */ /* 0x000fc60005800000 */
[----:B------:R-:W-:Y:S01]  /*3560*/  VIADD R25, R22, 0xffffffff ;  /* 0xffffffff16197836 */ /* 0x000fe20000000000 */
[----:B------:R-:W-:-:S04]  /*3570*/  @!P2 LOP3.LUT R20, R19, 0x80000000, R13, 0xf8, !PT ;  /* 0x800000001314a812 */ /* 0x000fc800078ef80d */
[----:B------:R-:W-:Y:S01]  /*3580*/  @!P2 LOP3.LUT R21, R20, 0x100000, RZ, 0xfc, !PT ;  /* 0x001000001415a812 */ /* 0x000fe200078efcff */
[----:B------:R-:W-:Y:S01]  /*3590*/  @!P2 IMAD.MOV.U32 R20, RZ, RZ, RZ ;  /* 0x000000ffff14a224 */ /* 0x000fe200078e00ff */
[----:B0-----:R-:W-:-:S08]  /*35a0*/  DFMA R16, R14, -R8, 1 ;  /* 0x3ff000000e10742b */ /* 0x001fd00000000808 */
[----:B------:R-:W-:-:S08]  /*35b0*/  DFMA R16, R16, R16, R16 ;  /* 0x000000101010722b */ /* 0x000fd00000000010 */
[----:B------:R-:W-:Y:S01]  /*35c0*/  DFMA R16, R14, R16, R14 ;  /* 0x000000100e10722b */ /* 0x000fe2000000000e */
[----:B------:R-:W-:Y:S01]  /*35d0*/  SEL R15, R3, 0x63400000, !P1 ;  /* 0x63400000030f7807 */ /* 0x000fe20004800000 */
[----:B------:R-:W-:-:S03]  /*35e0*/  IMAD.MOV.U32 R14, RZ, RZ, R12 ;  /* 0x000000ffff0e7224 */ /* 0x000fc600078e000c */
[----:B------:R-:W-:-:S03]  /*35f0*/  LOP3.LUT R15, R15, 0x800fffff, R13, 0xf8, !PT ;  /* 0x800fffff0f0f7812 */ /* 0x000fc600078ef80d */
[----:B------:R-:W-:-:S03]  /*3600*/  DFMA R18, R16, -R8, 1 ;  /* 0x3ff000001012742b */ /* 0x000fc60000000808 */
[----:B------:R-:W-:-:S05]  /*3610*/  @!P2 DFMA R14, R14, 2, -R20 ;  /* 0x400000000e0ea82b */ /* 0x000fca0000000814 */
[----:B------:R-:W-:-:S05]  /*3620*/  DFMA R18, R16, R18, R16 ;  /* 0x000000121012722b */ /* 0x000fca0000000010 */
[----:B------:R-:W-:-:S03]  /*3630*/  @!P2 LOP3.LUT R23, R15, 0x7ff00000, RZ, 0xc0, !PT ;  /* 0x7ff000000f17a812 */ /* 0x000fc600078ec0ff */
[----:B------:R-:W-:Y:S02]  /*3640*/  DMUL R16, R18, R14 ;  /* 0x0000000e12107228 */ /* 0x000fe40000000000 */
[----:B------:R-:W-:-:S05]  /*3650*/  VIADD R24, R23, 0xffffffff ;  /* 0xffffffff17187836 */ /* 0x000fca0000000000 */
[----:B------:R-:W-:Y:S01]  /*3660*/  ISETP.GT.U32.AND P0, PT, R24, 0x7feffffe, PT ;  /* 0x7feffffe1800780c */ /* 0x000fe20003f04070 */
[----:B------:R-:W-:-:S03]  /*3670*/  DFMA R20, R16, -R8, R14 ;  /* 0x800000081014722b */ /* 0x000fc6000000000e */
[----:B------:R-:W-:-:S05]  /*3680*/  ISETP.GT.U32.OR P0, PT, R25, 0x7feffffe, P0 ;  /* 0x7feffffe1900780c */ /* 0x000fca0000704470 */
[----:B------:R-:W-:-:S08]  /*3690*/  DFMA R20, R18, R20, R16 ;  /* 0x000000141214722b */ /* 0x000fd00000000010 */
[----:B------:R-:W-:Y:S05]  /*36a0*/  @P0 BRA `(.L_x_49) ;  /* 0x00000000006c0947 */ /* 0x000fea0003800000 */
[----:B------:R-:W-:-:S04]  /*36b0*/  LOP3.LUT R16, R11, 0x7ff00000, RZ, 0xc0, !PT ;  /* 0x7ff000000b107812 */ /* 0x000fc800078ec0ff */
[CC--:B------:R-:W-:Y:S02]  /*36c0*/  VIADDMNMX R12, R5.reuse, -R16.reuse, 0xb9600000, !PT ;  /* 0xb9600000050c7446 */ /* 0x0c0fe40007800910 */
[----:B------:R-:W-:Y:S02]  /*36d0*/  ISETP.GE.U32.AND P0, PT, R5, R16, PT ;  /* 0x000000100500720c */ /* 0x000fe40003f06070 */
[----:B------:R-:W-:Y:S02]  /*36e0*/  VIMNMX R12, PT, PT, R12, 0x46a00000, PT ;  /* 0x46a000000c0c7848 */ /* 0x000fe40003fe0100 */
[----:B------:R-:W-:-:S04]  /*36f0*/  SEL R3, R3, 0x63400000, !P0 ;  /* 0x6340000003037807 */ /* 0x000fc80004000000 */
[----:B------:R-:W-:Y:S01]  /*3700*/  IADD3 R3, PT, PT, -R3, R12, RZ ;  /* 0x0000000c03037210 */ /* 0x000fe20007ffe1ff */
[----:B------:R-:W-:-:S04]  /*3710*/  IMAD.MOV.U32 R12, RZ, RZ, RZ ;  /* 0x000000ffff0c7224 */ /* 0x000fc800078e00ff */
[----:B------:R-:W-:-:S06]  /*3720*/  VIADD R13, R3, 0x7fe00000 ;  /* 0x7fe00000030d7836 */ /* 0x000fcc0000000000 */
[----:B------:R-:W-:-:S10]  /*3730*/  DMUL R16, R20, R12 ;  /* 0x0000000c14107228 */ /* 0x000fd40000000000 */
[----:B------:R-:W-:-:S13]  /*3740*/  FSETP.GTU.AND P0, PT, |R17|, 1.469367938527859385e-39, PT ;  /* 0x001000001100780b */ /* 0x000fda0003f0c200 */
[----:B------:R-:W-:Y:S05]  /*3750*/  @P0 BRA `(.L_x_50) ;  /* 0x0000000000940947 */ /* 0x000fea0003800000 */
[----:B------:R-:W-:Y:S01]  /*3760*/  DFMA R8, R20, -R8, R14 ;  /* 0x800000081408722b */ /* 0x000fe2000000000e */
[----:B------:R-:W-:-:S09]  /*3770*/  IMAD.MOV.U32 R12, RZ, RZ, RZ ;  /* 0x000000ffff0c7224 */ /* 0x000fd200078e00ff */
[C---:B------:R-:W-:Y:S02]  /*3780*/  FSETP.NEU.AND P0, PT, R9.reuse, RZ, PT ;  /* 0x000000ff0900720b */ /* 0x040fe40003f0d000 */
[----:B------:R-:W-:-:S04]  /*3790*/  LOP3.LUT R11, R9, 0x80000000, R11, 0x48, !PT ;  /* 0x80000000090b7812 */ /* 0x000fc800078e480b */
[----:B------:R-:W-:-:S07]  /*37a0*/  LOP3.LUT R13, R11, R13, RZ, 0xfc, !PT ;  /* 0x0000000d0b0d7212 */ /* 0x000fce00078efcff */
[----:B------:R-:W-:Y:S05]  /*37b0*/  @!P0 BRA `(.L_x_50) ;  /* 0x00000000007c8947 */ /* 0x000fea0003800000 */
[----:B------:R-:W-:Y:S01]  /*37c0*/  IMAD.MOV R9, RZ, RZ, -R3 ;  /* 0x000000ffff097224 */ /* 0x000fe200078e0a03 */
[----:B------:R-:W-:Y:S01]  /*37d0*/  DMUL.RP R12, R20, R12 ;  /* 0x0000000c140c7228 */ /* 0x000fe20000008000 */
[----:B------:R-:W-:Y:S01]  /*37e0*/  IMAD.MOV.U32 R8, RZ, RZ, RZ ;  /* 0x000000ffff087224 */ /* 0x000fe200078e00ff */
[----:B------:R-:W-:-:S05]  /*37f0*/  IADD3 R3, PT, PT, -R3, -0x43300000, RZ ;  /* 0xbcd0000003037810 */ /* 0x000fca0007ffe1ff */
[----:B------:R-:W-:-:S03]  /*3800*/  DFMA R8, R16, -R8, R20 ;  /* 0x800000081008722b */ /* 0x000fc60000000014 */
[----:B------:R-:W-:-:S07]  /*3810*/  LOP3.LUT R11, R13, R11, RZ, 0x3c, !PT ;  /* 0x0000000b0d0b7212 */ /* 0x000fce00078e3cff */
[----:B------:R-:W-:-:S04]  /*3820*/  FSETP.NEU.AND P0, PT, |R9|, R3, PT ;  /* 0x000000030900720b */ /* 0x000fc80003f0d200 */
[----:B------:R-:W-:Y:S02]  /*3830*/  FSEL R16, R12, R16, !P0 ;  /* 0x000000100c107208 */ /* 0x000fe40004000000 */
[----:B------:R-:W-:Y:S01]  /*3840*/  FSEL R17, R11, R17, !P0 ;  /* 0x000000110b117208 */ /* 0x000fe20004000000 */
[----:B------:R-:W-:Y:S06]  /*3850*/  BRA `(.L_x_50) ;  /* 0x0000000000547947 */ /* 0x000fec0003800000 */
.L_x_49:
[----:B------:R-:W-:-:S14]  /*3860*/  DSETP.NAN.AND P0, PT, R12, R12, PT ;  /* 0x0000000c0c00722a */ /* 0x000fdc0003f08000 */
[----:B------:R-:W-:Y:S05]  /*3870*/  @P0 BRA `(.L_x_51) ;  /* 0x0000000000440947 */ /* 0x000fea0003800000 */
[----:B------:R-:W-:-:S14]  /*3880*/  DSETP.NAN.AND P0, PT, R10, R10, PT ;  /* 0x0000000a0a00722a */ /* 0x000fdc0003f08000 */
[----:B------:R-:W-:Y:S05]  /*3890*/  @P0 BRA `(.L_x_52) ;  /* 0x0000000000300947 */ /* 0x000fea0003800000 */
[----:B------:R-:W-:Y:S01]  /*38a0*/  ISETP.NE.AND P0, PT, R23, R22, PT ;  /* 0x000000161700720c */ /* 0x000fe20003f05270 */
[----:B------:R-:W-:Y:S01]  /*38b0*/  IMAD.MOV.U32 R16, RZ, RZ, 0x0 ;  /* 0x00000000ff107424 */ /* 0x000fe200078e00ff */
[----:B------:R-:W-:-:S11]  /*38c0*/  MOV R17, 0xfff80000 ;  /* 0xfff8000000117802 */ /* 0x000fd60000000f00 */
[----:B------:R-:W-:Y:S05]  /*38d0*/  @!P0 BRA `(.L_x_50) ;  /* 0x0000000000348947 */ /* 0x000fea0003800000 */
[----:B------:R-:W-:Y:S02]  /*38e0*/  ISETP.NE.AND P0, PT, R23, 0x7ff00000, PT ;  /* 0x7ff000001700780c */ /* 0x000fe40003f05270 */
[----:B------:R-:W-:Y:S02]  /*38f0*/  LOP3.LUT R17, R13, 0x80000000, R11, 0x48, !PT ;  /* 0x800000000d117812 */ /* 0x000fe400078e480b */
[----:B------:R-:W-:-:S13]  /*3900*/  ISETP.EQ.OR P0, PT, R22, RZ, !P0 ;  /* 0x000000ff1600720c */ /* 0x000fda0004702670 */
[----:B------:R-:W-:Y:S01]  /*3910*/  @P0 LOP3.LUT R3, R17, 0x7ff00000, RZ, 0xfc, !PT ;  /* 0x7ff0000011030812 */ /* 0x000fe200078efcff */
[----:B------:R-:W-:Y:S02]  /*3920*/  @!P0 IMAD.MOV.U32 R16, RZ, RZ, RZ ;  /* 0x000000ffff108224 */ /* 0x000fe400078e00ff */
[----:B------:R-:W-:Y:S02]  /*3930*/  @P0 IMAD.MOV.U32 R16, RZ, RZ, RZ ;  /* 0x000000ffff100224 */ /* 0x000fe400078e00ff */
[----:B------:R-:W-:Y:S01]  /*3940*/  @P0 IMAD.MOV.U32 R17, RZ, RZ, R3 ;  /* 0x000000ffff110224 */ /* 0x000fe200078e0003 */
[----:B------:R-:W-:Y:S06]  /*3950*/  BRA `(.L_x_50) ;  /* 0x0000000000147947 */ /* 0x000fec0003800000 */
.L_x_52:
[----:B------:R-:W-:Y:S01]  /*3960*/  LOP3.LUT R17, R11, 0x80000, RZ, 0xfc, !PT ;  /* 0x000800000b117812 */ /* 0x000fe200078efcff */
[----:B------:R-:W-:Y:S01]  /*3970*/  IMAD.MOV.U32 R16, RZ, RZ, R10 ;  /* 0x000000ffff107224 */ /* 0x000fe200078e000a */
[----:B------:R-:W-:Y:S06]  /*3980*/  BRA `(.L_x_50) ;  /* 0x0000000000087947 */ /* 0x000fec0003800000 */
.L_x_51:
[----:B------:R-:W-:Y:S01]  /*3990*/  LOP3.LUT R17, R13, 0x80000, RZ, 0xfc, !PT ;  /* 0x000800000d117812 */ /* 0x000fe200078efcff */
[----:B------:R-:W-:-:S07]  /*39a0*/  IMAD.MOV.U32 R16, RZ, RZ, R12 ;  /* 0x000000ffff107224 */ /* 0x000fce00078e000c */
.L_x_50:
[----:B------:R-:W-:Y:S05]  /*39b0*/  BSYNC.RECONVERGENT B1 ;  /* 0x0000000000017941 */ /* 0x000fea0003800200 */
.L_x_48:
[----:B------:R-:W-:-:S04]  /*39c0*/  IMAD.MOV.U32 R5, RZ, RZ, 0x0 ;  /* 0x00000000ff057424 */ /* 0x000fc800078e00ff */
[----:B------:R-:W-:Y:S05]  /*39d0*/  RET.REL.NODEC R4 `(calc_benchmark_func_f4) ;  /* 0xffffffc404887950 */ /* 0x000fea0003c3ffff */
        .weak           $__internal_1_$__cuda_sm20_sqrt_rn_f32_slowpath
        .type           $__internal_1_$__cuda_sm20_sqrt_rn_f32_slowpath,@function
        .size           $__internal_1_$__cuda_sm20_sqrt_rn_f32_slowpath,(.L_x_195 - $__internal_1_$__cuda_sm20_sqrt_rn_f32_slowpath)
$__internal_1_$__cuda_sm20_sqrt_rn_f32_slowpath:
[----:B------:R-:W-:-:S13]  /*39e0*/  LOP3.LUT P0, RZ, R15, 0x7fffffff, RZ, 0xc0, !PT ;  /* 0x7fffffff0fff7812 */ /* 0x000fda000780c0ff */
[----:B------:R-:W-:Y:S05]  /*39f0*/  @!P0 BRA `(.L_x_53) ;  /* 0x0000000000448947 */ /* 0x000fea0003800000 */
[----:B------:R-:W-:Y:S02]  /*3a00*/  FSETP.GEU.FTZ.AND P0, PT, R15, RZ, PT ;  /* 0x000000ff0f00720b */ /* 0x000fe40003f1e000 */
[----:B------:R-:W-:-:S11]  /*3a10*/  MOV R2, R15 ;  /* 0x0000000f00027202 */ /* 0x000fd60000000f00 */
[----:B------:R-:W-:Y:S01]  /*3a20*/  @!P0 IMAD.MOV.U32 R15, RZ, RZ, 0x7fffffff ;  /* 0x7fffffffff0f8424 */ /* 0x000fe200078e00ff */
[----:B------:R-:W-:Y:S06]  /*3a30*/  @!P0 BRA `(.L_x_53) ;  /* 0x0000000000348947 */ /* 0x000fec0003800000 */
[----:B------:R-:W-:-:S13]  /*3a40*/  FSETP.GTU.FTZ.AND P0, PT, |R2|, +INF , PT ;  /* 0x7f8000000200780b */ /* 0x000fda0003f1c200 */
[----:B------:R-:W-:Y:S01]  /*3a50*/  @P0 FADD.FTZ R15, R2, 1 ;  /* 0x3f800000020f0421 */ /* 0x000fe20000010000 */
[----:B------:R-:W-:Y:S06]  /*3a60*/  @P0 BRA `(.L_x_53) ;  /* 0x0000000000280947 */ /* 0x000fec0003800000 */
[----:B------:R-:W-:-:S13]  /*3a70*/  FSETP.NEU.FTZ.AND P0, PT, |R2|, +INF , PT ;  /* 0x7f8000000200780b */ /* 0x000fda0003f1d200 */
[----:B------:R-:W-:Y:S01]  /*3a80*/  @P0 FFMA R3, R2, 1.84467440737095516160e+19, RZ ;  /* 0x5f80000002030823 */ /* 0x000fe200000000ff */
[----:B------:R-:W-:-:S03]  /*3a90*/  @!P0 IMAD.MOV.U32 R15, RZ, RZ, R2 ;  /* 0x000000ffff0f8224 */ /* 0x000fc600078e0002 */
[----:B------:R-:W0:Y:S02]  /*3aa0*/  @P0 MUFU.RSQ R8, R3 ;  /* 0x0000000300080308 */ /* 0x000e240000001400 */
[----:B0-----:R-:W-:Y:S01]  /*3ab0*/  @P0 FMUL.FTZ R10, R3, R8 ;  /* 0x00000008030a0220 */ /* 0x001fe20000410000 */
[----:B------:R-:W-:-:S03]  /*3ac0*/  @P0 FMUL.FTZ R8, R8, 0.5 ;  /* 0x3f00000008080820 */ /* 0x000fc60000410000 */
[----:B------:R-:W-:-:S04]  /*3ad0*/  @P0 FADD.FTZ R9, -R10, -RZ ;  /* 0x800000ff0a090221 */ /* 0x000fc80000010100 */
[----:B------:R-:W-:-:S04]  /*3ae0*/  @P0 FFMA R9, R10, R9, R3 ;  /* 0x000000090a090223 */ /* 0x000fc80000000003 */
[----:B------:R-:W-:-:S04]  /*3af0*/  @P0 FFMA R8, R9, R8, R10 ;  /* 0x0000000809080223 */ /* 0x000fc8000000000a */
[----:B------:R-:W-:-:S07]  /*3b00*/  @P0 FMUL.FTZ R15, R8, 2.3283064365386962891e-10 ;  /* 0x2f800000080f0820 */ /* 0x000fce0000410000 */
.L_x_53:
[----:B------:R-:W-:Y:S02]  /*3b10*/  IMAD.MOV.U32 R2, RZ, RZ, R11 ;  /* 0x000000ffff027224 */ /* 0x000fe400078e000b */
[----:B------:R-:W-:-:S04]  /*3b20*/  IMAD.MOV.U32 R3, RZ, RZ, 0x0 ;  /* 0x00000000ff037424 */ /* 0x000fc800078e00ff */
[----:B------:R-:W-:Y:S05]  /*3b30*/  RET.REL.NODEC R2 `(calc_benchmark_func_f4) ;  /* 0xffffffc402307950 */ /* 0x000fea0003c3ffff */
.L_x_54:
        /* <DEDUP_REMOVED lines=12> */
.L_x_195:


//--------------------- .text.calc_benchmark_func_f3 --------------------------
	.section	.text.calc_benchmark_func_f3,"ax",@progbits
	.align	128
        .global         calc_benchmark_func_f3
        .type           calc_benchmark_func_f3,@function
        .size           calc_benchmark_func_f3,(.L_x_197 - calc_benchmark_func_f3)
        .other          calc_benchmark_func_f3,@"STO_CUDA_ENTRY STV_DEFAULT"
calc_benchmark_func_f3:
.text.calc_benchmark_func_f3:
[----:B------:R-:W-:Y:S01]  /*0000*/  LDC R1, c[0x0][0x37c] ;  /* 0x0000df00ff017b82 */ /* 0x000fe20000000800 */
[----:B------:R-:W0:Y:S01]  /*0010*/  LDCU UR5, c[0x3][0x48] ;  /* 0x00c00900ff0577ac */ /* 0x000e220008000800 */
[----:B------:R-:W1:Y:S06]  /*0020*/  S2R R3, SR_TID.X ;  /* 0x0000000000037919 */ /* 0x000e6c0000002100 */
[----:B------:R-:W1:Y:S01]  /*0030*/  S2UR UR4, SR_CTAID.Y ;  /* 0x00000000000479c3 */ /* 0x000e620000002600 */
[----:B------:R-:W2:Y:S07]  /*0040*/  LDCU.64 UR6, c[0x0][0x358] ;  /* 0x00006b00ff0677ac */ /* 0x000eae0008000a00 */
[----:B------:R-:W1:Y:S01]  /*0050*/  LDC R2, c[0x0][0x360] ;  /* 0x0000d800ff027b82 */ /* 0x000e620000000800 */
[----:B0-----:R-:W-:-:S05]  /*0060*/  IMAD.U32 R7, RZ, RZ, UR5 ;  /* 0x00000005ff077e24 */ /* 0x001fca000f8e00ff */
[----:B------:R-:W-:Y:S01]  /*0070*/  ISETP.GE.AND P0, PT, R7, 0x1, PT ;  /* 0x000000010700780c */ /* 0x000fe20003f06270 */
[----:B-1----:R-:W-:-:S04]  /*0080*/  IMAD R2, R2, UR4, R3 ;  /* 0x0000000402027c24 */ /* 0x002fc8000f8e0203 */
[----:B------:R-:W-:-:S08]  /*0090*/  IMAD R3, R2, R7, RZ ;  /* 0x0000000702037224 */ /* 0x000fd000078e02ff */
[----:B--2---:R-:W-:Y:S05]  /*00a0*/  @!P0 BRA `(.L_x_55) ;  /* 0x0000002400108947 */ /* 0x004fea0003800000 */
[C---:B------:R-:W-:Y:S01]  /*00b0*/  ISETP.GE.U32.AND P0, PT, R7.reuse, 0x4, PT ;  /* 0x000000040700780c */ /* 0x040fe20003f06070 */
[----:B------:R-:W-:Y:S01]  /*00c0*/  IMAD.MOV.U32 R0, RZ, RZ, RZ ;  /* 0x000000ffff007224 */ /* 0x000fe200078e00ff */
[----:B------:R-:W-:-:S04]  /*00d0*/  LOP3.LUT R5, R7, 0x3, RZ, 0xc0, !PT ;  /* 0x0000000307057812 */ /* 0x000fc800078ec0ff */
[----:B------:R-:W-:-:S07]  /*00e0*/  ISETP.NE.AND P1, PT, R5, RZ, PT ;  /* 0x000000ff0500720c */ /* 0x000fce0003f25270 */
[----:B------:R-:W-:Y:S06]  /*00f0*/  @!P0 BRA `(.L_x_56) ;  /* 0x0000000000d88947 */ /* 0x000fec0003800000 */
[----:B------:R-:W0:Y:S01]  /*0100*/  LDC.64 R8, c[0x4][0x70] ;  /* 0x01001c00ff087b82 */ /* 0x000e220000000a00 */
[----:B------:R-:W-:Y:S01]  /*0110*/  LOP3.LUT R0, R7, 0x7ffffffc, RZ, 0xc0, !PT ;  /* 0x7ffffffc07007812 */ /* 0x000fe200078ec0ff */
[----:B------:R-:W-:Y:S01]  /*0120*/  IMAD.MOV.U32 R4, RZ, RZ, RZ ;  /* 0x000000ffff047224 */ /* 0x000fe200078e00ff */
[----:B------:R-:W1:Y:S05]  /*0130*/  LDCU.64 UR4, c[0x0][0x380] ;  /* 0x00007000ff0477ac */ /* 0x000e6a0008000a00 */
[----:B------:R-:W2:Y:S02]  /*0140*/  LDC.64 R10, c[0x4][0xa8] ;  /* 0x01002a00ff0a7b82 */ /* 0x000ea40000000a00 */
.L_x_57:
[----:B0--3--:R-:W3:Y:S01]  /*0150*/  LDG.E.64 R18, desc[UR6][R8.64] ;  /* 0x0000000608127981 */ /* 0x009ee2000c1e1b00 */
[----:B------:R-:W-:-:S03]  /*0160*/  IADD3 R6, P2, PT, R3, R4, RZ ;  /* 0x0000000403067210 */ /* 0x000fc60007f5e0ff */
[----:B--2---:R-:W2:Y:S02]  /*0170*/  LDG.E.64 R22, desc[UR6][R10.64] ;  /* 0x000000060a167981 */ /* 0x004ea4000c1e1b00 */
[----:B------:R-:W-:Y:S02]  /*0180*/  IMAD.X R13, RZ, RZ, RZ, P2 ;  /* 0x000000ffff0d7224 */ /* 0x000fe400010e06ff */
[C---:B------:R-:W-:Y:S01]  /*0190*/  IMAD.SHL.U32 R14, R6.reuse, 0x8, RZ ;  /* 0x00000008060e7824 */ /* 0x040fe200078e00ff */
[----:B---3--:R-:W3:Y:S02]  /*01a0*/  LD.E.64 R18, desc[UR6][R18.64] ;  /* 0x0000000612127980 */ /* 0x008ee4000c101b00 */
[----:B------:R-:W-:Y:S02]  /*01b0*/  SHF.L.U64.HI R6, R6, 0x3, R13 ;  /* 0x0000000306067819 */ /* 0x000fe4000001020d */
[----:B-1----:R-:W-:-:S04]  /*01c0*/  IADD3 R12, P2, PT, R14, UR4, RZ ;  /* 0x000000040e0c7c10 */ /* 0x002fc8000ff5e0ff */
[----:B------:R-:W-:-:S05]  /*01d0*/  IADD3.X R13, PT, PT, R6, UR5, RZ, P2, !PT ;  /* 0x00000005060d7c10 */ /* 0x000fca00097fe4ff */
[----:B------:R-:W4:Y:S01]  /*01e0*/  LDG.E.64 R16, desc[UR6][R12.64] ;  /* 0x000000060c107981 */ /* 0x000f22000c1e1b00 */
[----:B---3--:R-:W-:-:S06]  /*01f0*/  IMAD.WIDE.U32 R20, R4, 0x8, R18 ;  /* 0x0000000804147825 */ /* 0x008fcc00078e0012 */
[----:B------:R-:W4:Y:S01]  /*0200*/  LD.E.64 R20, desc[UR6][R20.64] ;  /* 0x0000000614147980 */ /* 0x000f22000c101b00 */
[----:B--2---:R-:W-:-:S05]  /*0210*/  IADD3 R28, P2, PT, R22, R14, RZ ;  /* 0x0000000e161c7210 */ /* 0x004fca0007f5e0ff */
[----:B------:R-:W-:Y:S01]  /*0220*/  IMAD.X R29, R23, 0x1, R6, P2 ;  /* 0x00000001171d7824 */ /* 0x000fe200010e0606 */
[----:B----4-:R-:W-:-:S07]  /*0230*/  DADD R16, R16, -R20 ;  /* 0x0000000010107229 */ /* 0x010fce0000000814 */
[----:B------:R0:W-:Y:S04]  /*0240*/  ST.E.64 desc[UR6][R28.64], R16 ;  /* 0x000000101c007985 */ /* 0x0001e8000c101b06 */
[----:B------:R-:W2:Y:S04]  /*0250*/  LDG.E.64 R22, desc[UR6][R8.64] ;  /* 0x0000000608167981 */ /* 0x000ea8000c1e1b00 */
[----:B------:R-:W3:Y:S04]  /*0260*/  LDG.E.64 R26, desc[UR6][R10.64] ;  /* 0x000000060a1a7981 */ /* 0x000ee8000c1e1b00 */
[----:B------:R-:W4:Y:S04]  /*0270*/  LDG.E.64 R18, desc[UR6][R12.64+0x8] ;  /* 0x000008060c127981 */ /* 0x000f28000c1e1b00 */
[----:B--2---:R-:W2:Y:S02]  /*0280*/  LD.E.64 R22, desc[UR6][R22.64] ;  /* 0x0000000616167980 */ /* 0x004ea4000c101b00 */
[----:B--2---:R-:W-:-:S06]  /*0290*/  IMAD.WIDE.U32 R24, R4, 0x8, R22 ;  /* 0x0000000804187825 */ /* 0x004fcc00078e0016 */
[----:B------:R-:W4:Y:S01]  /*02a0*/  LD.E.64 R24, desc[UR6][R24.64+0x8] ;  /* 0x0000080618187980 */ /* 0x000f22000c101b00 */
[----:B---3--:R-:W-:-:S05]  /*02b0*/  IADD3 R30, P2, PT, R26, R14, RZ ;  /* 0x0000000e1a1e7210 */ /* 0x008fca0007f5e0ff */
[----:B------:R-:W-:Y:S01]  /*02c0*/  IMAD.X R31, R27, 0x1, R6, P2 ;  /* 0x000000011b1f7824 */ /* 0x000fe200010e0606 */
[----:B----4-:R-:W-:-:S07]  /*02d0*/  DADD R18, R18, -R24 ;  /* 0x0000000012127229 */ /* 0x010fce0000000818 */
[----:B------:R1:W-:Y:S04]  /*02e0*/  ST.E.64 desc[UR6][R30.64+0x8], R18 ;  /* 0x000008121e007985 */ /* 0x0003e8000c101b06 */
[----:B------:R-:W2:Y:S04]  /*02f0*/  LDG.E.64 R20, desc[UR6][R8.64] ;  /* 0x0000000608147981 */ /* 0x000ea8000c1e1b00 */
[----:B------:R-:W3:Y:S04]  /*0300*/  LDG.E.64 R26, desc[UR6][R10.64] ;  /* 0x000000060a1a7981 */ /* 0x000ee8000c1e1b00 */
[----:B0-----:R-:W4:Y:S04]  /*0310*/  LDG.E.64 R16, desc[UR6][R12.64+0x10] ;  /* 0x000010060c107981 */ /* 0x001f28000c1e1b00 */
        /* <DEDUP_REMOVED lines=8> */
[----:B------:R-:W4:Y:S04]  /*03a0*/  LDG.E.64 R26, desc[UR6][R10.64] ;  /* 0x000000060a1a7981 */ /* 0x000f28000c1e1b00 */
[----:B-1----:R-:W5:Y:S04]  /*03b0*/  LDG.E.64 R18, desc[UR6][R12.64+0x18] ;  /* 0x000018060c127981 */ /* 0x002f68000c1e1b00 */
[----:B--2---:R-:W2:Y:S02]  /*03c0*/  LD.E.64 R24, desc[UR6][R24.64] ;  /* 0x0000000618187980 */ /* 0x004ea4000c101b00 */
[----:B--2---:R-:W-:-:S06]  /*03d0*/  IMAD.WIDE.U32 R20, R4, 0x8, R24 ;  /* 0x0000000804147825 */ /* 0x004fcc00078e0018 */
[----:B------:R-:W5:Y:S01]  /*03e0*/  LD.E.64 R20, desc[UR6][R20.64+0x18] ;  /* 0x0000180614147980 */ /* 0x000f62000c101b00 */
[----:B----4-:R-:W-:-:S05]  /*03f0*/  IADD3 R14, P2, PT, R26, R14, RZ ;  /* 0x0000000e1a0e7210 */ /* 0x010fca0007f5e0ff */
[----:B------:R-:W-:Y:S02]  /*0400*/  IMAD.X R15, R27, 0x1, R6, P2 ;  /* 0x000000011b0f7824 */ /* 0x000fe400010e0606 */
[----:B------:R-:W-:-:S05]  /*0410*/  VIADD R4, R4, 0x4 ;  /* 0x0000000404047836 */ /* 0x000fca0000000000 */
[----:B------:R-:W-:Y:S01]  /*0420*/  ISETP.NE.AND P2, PT, R4, R0, PT ;  /* 0x000000000400720c */ /* 0x000fe20003f45270 */
[----:B-----5:R-:W-:-:S07]  /*0430*/  DADD R18, R18, -R20 ;  /* 0x0000000012127229 */ /* 0x020fce0000000814 */
[----:B------:R3:W-:Y:S05]  /*0440*/  ST.E.64 desc[UR6][R14.64+0x18], R18 ;  /* 0x000018120e007985 */ /* 0x0007ea000c101b06 */
[----:B------:R-:W-:Y:S05]  /*0450*/  @P2 BRA `(.L_x_57) ;  /* 0xfffffffc003c2947 */ /* 0x000fea000383ffff */
.L_x_56:
[----:B------:R-:W-:Y:S05]  /*0460*/  @!P1 BRA `(.L_x_58) ;  /* 0x0000000000609947 */ /* 0x000fea0003800000 */
[----:B------:R-:W0:Y:S01]  /*0470*/  LDC.64 R10, c[0x4][0x70] ;  /* 0x01001c00ff0a7b82 */ /* 0x000e220000000a00 */
[----:B------:R-:W1:Y:S01]  /*0480*/  LDCU.64 UR8, c[0x0][0x380] ;  /* 0x00007000ff0877ac */ /* 0x000e620008000a00 */
[----:B------:R-:W-:-:S06]  /*0490*/  UMOV UR4, URZ ;  /* 0x000000ff00047c82 */ /* 0x000fcc0008000000 */
[----:B------:R-:W2:Y:S02]  /*04a0*/  LDC.64 R8, c[0x4][0xa8] ;  /* 0x01002a00ff087b82 */ /* 0x000ea40000000a00 */
.L_x_59:
[----:B0--34-:R-:W3:Y:S01]  /*04b0*/  LDG.E.64 R14, desc[UR6][R10.64] ;  /* 0x000000060a0e7981 */ /* 0x019ee2000c1e1b00 */
        /* <DEDUP_REMOVED lines=11> */
[----:B--2---:R-:W-:Y:S01]  /*0570*/  IADD3 R14, P1, PT, R18, R23, RZ ;  /* 0x00000017120e7210 */ /* 0x004fe20007f3e0ff */
[----:B------:R-:W-:-:S04]  /*0580*/  UIADD3 UR4, UPT, UPT, UR4, 0x1, URZ ;  /* 0x0000000104047890 */ /* 0x000fc8000fffe0ff */
[----:B------:R-:W-:Y:S02]  /*0590*/  IMAD.X R15, R19, 0x1, R25, P1 ;  /* 0x00000001130f7824 */ /* 0x000fe400008e0619 */
[----:B------:R-:W-:Y:S01]  /*05a0*/  ISETP.NE.AND P1, PT, R5, UR4, PT ;  /* 0x0000000405007c0c */ /* 0x000fe2000bf25270 */
[----:B------:R-:W-:Y:S01]  /*05b0*/  VIADD R0, R0, 0x1 ;  /* 0x0000000100007836 */ /* 0x000fe20000000000 */
[----:B----4-:R-:W-:-:S07]  /*05c0*/  DADD R12, R12, -R16 ;  /* 0x000000000c0c7229 */ /* 0x010fce0000000810 */
[----:B------:R4:W-:Y:S04]  /*05d0*/  ST.E.64 desc[UR6][R14.64], R12 ;  /* 0x0000000c0e007985 */ /* 0x0009e8000c101b06 */
[----:B------:R-:W-:Y:S05]  /*05e0*/  @P1 BRA `(.L_x_59) ;  /* 0xfffffffc00b01947 */ /* 0x000fea000383ffff */
.L_x_58:
[----:B------:R-:W-:Y:S01]  /*05f0*/  IMAD.MOV.U32 R4, RZ, RZ, RZ ;  /* 0x000000ffff047224 */ /* 0x000fe200078e00ff */
[----:B------:R-:W-:Y:S06]  /*0600*/  @!P0 BRA `(.L_x_60) ;  /* 0x0000000800348947 */ /* 0x000fec0003800000 */
[----:B------:R-:W-:Y:S01]  /*0610*/  LOP3.LUT R4, R7, 0x7ffffffc, RZ, 0xc0, !PT ;  /* 0x7ffffffc07047812 */ /* 0x000fe200078ec0ff */
[----:B------:R-:W-:-:S06]  /*0620*/  UMOV UR4, URZ ;  /* 0x000000ff00047c82 */ /* 0x000fcc0008000000 */
.L_x_69:
[----:B0-----:R-:W0:Y:S02]  /*0630*/  LDC.64 R10, c[0x4][0x60] ;  /* 0x01001800ff0a7b82 */ /* 0x001e240000000a00 */
[----:B0-----:R-:W3:Y:S06]  /*0640*/  LDG.E.64 R10, desc[UR6][R10.64] ;  /* 0x000000060a0a7981 */ /* 0x001eec000c1e1b00 */
[----:B----4-:R-:W0:Y:S02]  /*0650*/  LDC.64 R12, c[0x4][0xa8] ;  /* 0x01002a00ff0c7b82 */ /* 0x010e240000000a00 */
[----:B0-----:R-:W2:Y:S01]  /*0660*/  LDG.E.64 R8, desc[UR6][R12.64] ;  /* 0x000000060c087981 */ /* 0x001ea2000c1e1b00 */
[----:B------:R-:W-:-:S04]  /*0670*/  IADD3 R7, P0, PT, R3, UR4, RZ ;  /* 0x0000000403077c10 */ /* 0x000fc8000ff1e0ff */
[----:B------:R-:W-:Y:S01]  /*0680*/  SHF.L.U32 R6, R7, 0x3, RZ ;  /* 0x0000000307067819 */ /* 0x000fe200000006ff */
[----:B------:R-:W-:-:S05]  /*0690*/  IMAD.X R0, RZ, RZ, RZ, P0 ;  /* 0x000000ffff007224 */ /* 0x000fca00000e06ff */
[----:B------:R-:W-:Y:S01]  /*06a0*/  SHF.L.U64.HI R7, R7, 0x3, R0 ;  /* 0x0000000307077819 */ /* 0x000fe20000010200 */
[----:B---3--:R-:W3:Y:S01]  /*06b0*/  LD.E.64 R16, desc[UR6][R10.64] ;  /* 0x000000060a107980 */ /* 0x008ee2000c101b00 */
[----:B--2---:R-:W-:-:S05]  /*06c0*/  IADD3 R18, P0, PT, R8, R6, RZ ;  /* 0x0000000608127210 */ /* 0x004fca0007f1e0ff */
[----:B------:R-:W-:-:S06]  /*06d0*/  IMAD.X R19, R9, 0x1, R7, P0 ;  /* 0x0000000109137824 */ /* 0x000fcc00000e0607 */
[----:B------:R-:W2:Y:S01]  /*06e0*/  LD.E.64 R18, desc[UR6][R18.64] ;  /* 0x0000000612127980 */ /* 0x000ea2000c101b00 */
[----:B------:R-:W-:Y:S01]  /*06f0*/  IMAD.MOV.U32 R8, RZ, RZ, 0x1 ;  /* 0x00000001ff087424 */ /* 0x000fe200078e00ff */
[----:B------:R-:W-:Y:S01]  /*0700*/  UIADD3 UR4, UPT, UPT, UR4, 0x4, URZ ;  /* 0x0000000404047890 */ /* 0x000fe2000fffe0ff */
[----:B------:R-:W-:Y:S05]  /*0710*/  BSSY.RECONVERGENT B0, `(.L_x_61) ;  /* 0x0000013000007945 */ /* 0x000fea0003800200 */
[----:B------:R-:W-:Y:S01]  /*0720*/  ISETP.NE.AND P1, PT, R4, UR4, PT ;  /* 0x0000000404007c0c */ /* 0x000fe2000bf25270 */
[----:B---3--:R-:W0:Y:S02]  /*0730*/  MUFU.RCP64H R9, R17 ;  /* 0x0000001100097308 */ /* 0x008e240000001800 */
[----:B0-----:R-:W-:-:S08]  /*0740*/  DFMA R12, -R16, R8, 1 ;  /* 0x3ff00000100c742b */ /* 0x001fd00000000108 */
[----:B------:R-:W-:-:S08]  /*0750*/  DFMA R12, R12, R12, R12 ;  /* 0x0000000c0c0c722b */ /* 0x000fd0000000000c */
[----:B------:R-:W-:Y:S01]  /*0760*/  DFMA R12, R8, R12, R8 ;  /* 0x0000000c080c722b */ /* 0x000fe20000000008 */
[----:B--2---:R-:W-:-:S07]  /*0770*/  FSETP.GEU.AND P2, PT, |R19|, 6.5827683646048100446e-37, PT ;  /* 0x036000001300780b */ /* 0x004fce0003f4e200 */
        /* <DEDUP_REMOVED lines=8> */
[----:B------:R-:W-:-:S07]  /*0800*/  MOV R0, 0x820 ;  /* 0x0000082000007802 */ /* 0x000fce0000000f00 */
[----:B------:R-:W-:Y:S05]  /*0810*/  CALL.REL.NOINC `($__internal_2_$__cuda_sm20_div_rn_f64_full) ;  /* 0x0000002800747944 */ /* 0x000fea0003c00000 */
[----:B------:R-:W-:Y:S02]  /*0820*/  IMAD.MOV.U32 R8, RZ, RZ, R36 ;  /* 0x000000ffff087224 */ /* 0x000fe400078e0024 */
[----:B------:R-:W-:-:S07]  /*0830*/  IMAD.MOV.U32 R9, RZ, RZ, R37 ;  /* 0x000000ffff097224 */ /* 0x000fce00078e0025 */
.L_x_62:
[----:B------:R-:W-:Y:S05]  /*0840*/  BSYNC.RECONVERGENT B0 ;  /* 0x0000000000007941 */ /* 0x000fea0003800200 */
.L_x_61:
[----:B------:R-:W0:Y:S02]  /*0850*/  LDC.64 R10, c[0x4][0xb0] ;  /* 0x01002c00ff0a7b82 */ /* 0x000e240000000a00 */
[----:B0-----:R-:W2:Y:S06]  /*0860*/  LDG.E.64 R10, desc[UR6][R10.64] ;  /* 0x000000060a0a7981 */ /* 0x001eac000c1e1b00 */
[----:B------:R-:W0:Y:S08]  /*0870*/  LDC.64 R22, c[0x4][0x60] ;  /* 0x01001800ff167b82 */ /* 0x000e300000000a00 */
[----:B------:R-:W1:Y:S01]  /*0880*/  LDC.64 R20, c[0x4][0xa8] ;  /* 0x01002a00ff147b82 */ /* 0x000e620000000a00 */
[----:B--2---:R-:W-:-:S05]  /*0890*/  IADD3 R14, P0, PT, R10, R6, RZ ;  /* 0x000000060a0e7210 */ /* 0x004fca0007f1e0ff */
[----:B------:R-:W-:-:S05]  /*08a0*/  IMAD.X R15, R11, 0x1, R7, P0 ;  /* 0x000000010b0f7824 */ /* 0x000fca00000e0607 */
[----:B------:R2:W-:Y:S04]  /*08b0*/  ST.E.64 desc[UR6][R14.64], R8 ;  /* 0x000000080e007985 */ /* 0x0005e8000c101b06 */
[----:B0-----:R-:W3:Y:S04]  /*08c0*/  LDG.E.64 R16, desc[UR6][R22.64] ;  /* 0x0000000616107981 */ /* 0x001ee8000c1e1b00 */
[----:B-1----:R-:W4:Y:S04]  /*08d0*/  LDG.E.64 R12, desc[UR6][R20.64] ;  /* 0x00000006140c7981 */ /* 0x002f28000c1e1b00 */
[----:B---3--:R-:W3:Y:S01]  /*08e0*/  LD.E.64 R16, desc[UR6][R16.64] ;  /* 0x0000000610107980 */ /* 0x008ee2000c101b00 */
[----:B----4-:R-:W-:-:S05]  /*08f0*/  IADD3 R18, P0, PT, R12, R6, RZ ;  /* 0x000000060c127210 */ /* 0x010fca0007f1e0ff */
[----:B------:R-:W-:-:S06]  /*0900*/  IMAD.X R19, R13, 0x1, R7, P0 ;  /* 0x000000010d137824 */ /* 0x000fcc00000e0607 */
[----:B------:R-:W4:Y:S01]  /*0910*/  LD.E.64 R18, desc[UR6][R18.64+0x8] ;  /* 0x0000080612127980 */ /* 0x000f22000c101b00 */
        /* <DEDUP_REMOVED lines=19> */
.L_x_64:
[----:B------:R-:W-:Y:S05]  /*0a50*/  BSYNC.RECONVERGENT B0 ;  /* 0x0000000000007941 */ /* 0x000fea0003800200 */
.L_x_63:
        /* <DEDUP_REMOVED lines=32> */
.L_x_66:
[----:B------:R-:W-:Y:S05]  /*0c60*/  BSYNC.RECONVERGENT B0 ;  /* 0x0000000000007941 */ /* 0x000fea0003800200 */
.L_x_65:
        /* <DEDUP_REMOVED lines=10> */
[----:B----4-:R-:W-:-:S04]  /*0d10*/  IADD3 R18, P0, PT, R10, R6, RZ ;  /* 0x000000060a127210 */ /* 0x010fc80007f1e0ff */
[----:B------:R-:W-:-:S06]  /*0d20*/  IADD3.X R19, PT, PT, R11, R7, RZ, P0, !PT ;  /* 0x000000070b137210 */ /* 0x000fcc00007fe4ff */
        /* <DEDUP_REMOVED lines=20> */
.L_x_68:
[----:B------:R-:W-:Y:S05]  /*0e70*/  BSYNC.RECONVERGENT B0 ;  /* 0x0000000000007941 */ /* 0x000fea0003800200 */
.L_x_67:
[----:B------:R-:W0:Y:S02]  /*0e80*/  LDC.64 R10, c[0x4][0xb0] ;  /* 0x01002c00ff0a7b82 */ /* 0x000e240000000a00 */
[----:B0-----:R-:W2:Y:S02]  /*0e90*/  LDG.E.64 R10, desc[UR6][R10.64] ;  /* 0x000000060a0a7981 */ /* 0x001ea4000c1e1b00 */
[----:B--2---:R-:W-:-:S05]  /*0ea0*/  IADD3 R6, P0, PT, R10, R6, RZ ;  /* 0x000000060a067210 */ /* 0x004fca0007f1e0ff */
[----:B------:R-:W-:-:S05]  /*0eb0*/  IMAD.X R7, R11, 0x1, R7, P0 ;  /* 0x000000010b077824 */ /* 0x000fca00000e0607 */
[----:B------:R0:W-:Y:S01]  /*0ec0*/  ST.E.64 desc[UR6][R6.64+0x18], R8 ;  /* 0x0000180806007985 */ /* 0x0001e2000c101b06 */
[----:B------:R-:W-:Y:S05]  /*0ed0*/  @P1 BRA `(.L_x_69) ;  /* 0xfffffff400d41947 */ /* 0x000fea000383ffff */
.L_x_60:
[----:B------:R-:W-:-:S13]  /*0ee0*/  ISETP.NE.AND P0, PT, R5, RZ, PT ;  /* 0x000000ff0500720c */ /* 0x000fda0003f05270 */
[----:B------:R-:W-:Y:S05]  /*0ef0*/  @!P0 BRA `(.L_x_70) ;  /* 0x0000000000a88947 */ /* 0x000fea0003800000 */
[----:B------:R-:W-:-:S05]  /*0f00*/  UMOV UR4, URZ ;  /* 0x000000ff00047c82 */ /* 0x000fca0008000000 */
.L_x_73:
[----:B----4-:R-:W3:Y:S02]  /*0f10*/  LDC.64 R12, c[0x4][0x60] ;  /* 0x01001800ff0c7b82 */ /* 0x010ee40000000a00 */
[----:B---3--:R-:W2:Y:S06]  /*0f20*/  LDG.E.64 R16, desc[UR6][R12.64] ;  /* 0x000000060c107981 */ /* 0x008eac000c1e1b00 */
[----:B------:R-:W0:Y:S02]  /*0f30*/  LDC.64 R10, c[0x4][0xa8] ;  /* 0x01002a00ff0a7b82 */ /* 0x000e240000000a00 */
[----:B01----:R-:W3:Y:S01]  /*0f40*/  LDG.E.64 R8, desc[UR6][R10.64] ;  /* 0x000000060a087981 */ /* 0x003ee2000c1e1b00 */
[----:B------:R-:W-:-:S05]  /*0f50*/  IADD3 R7, P0, PT, R3, R4, RZ ;  /* 0x0000000403077210 */ /* 0x000fca0007f1e0ff */
[----:B------:R-:W-:Y:S02]  /*0f60*/  IMAD.X R0, RZ, RZ, RZ, P0 ;  /* 0x000000ffff007224 */ /* 0x000fe400000e06ff */
[----:B------:R-:W-:-:S03]  /*0f70*/  IMAD.SHL.U32 R6, R7, 0x8, RZ ;  /* 0x0000000807067824 */ /* 0x000fc600078e00ff */
[----:B------:R-:W-:Y:S01]  /*0f80*/  SHF.L.U64.HI R7, R7, 0x3, R0 ;  /* 0x0000000307077819 */ /* 0x000fe20000010200 */
[----:B--2---:R-:W2:Y:S01]  /*0f90*/  LD.E.64 R16, desc[UR6][R16.64] ;  /* 0x0000000610107980 */ /* 0x004ea2000c101b00 */
[----:B---3--:R-:W-:-:S05]  /*0fa0*/  IADD3 R18, P0, PT, R8, R6, RZ ;  /* 0x0000000608127210 */ /* 0x008fca0007f1e0ff */
[----:B------:R-:W-:-:S06]  /*0fb0*/  IMAD.X R19, R9, 0x1, R7, P0 ;  /* 0x0000000109137824 */ /* 0x000fcc00000e0607 */
[----:B------:R-:W3:Y:S01]  /*0fc0*/  LD.E.64 R18, desc[UR6][R18.64] ;  /* 0x0000000612127980 */ /* 0x000ee2000c101b00 */
[----:B------:R-:W-:Y:S01]  /*0fd0*/  IMAD.MOV.U32 R8, RZ, RZ, 0x1 ;  /* 0x00000001ff087424 */ /* 0x000fe200078e00ff */
[----:B------:R-:W-:Y:S01]  /*0fe0*/  UIADD3 UR4, UPT, UPT, UR4, 0x1, URZ ;  /* 0x0000000104047890 */ /* 0x000fe2000fffe0ff */
[----:B------:R-:W-:Y:S05]  /*0ff0*/  BSSY.RECONVERGENT B0, `(.L_x_71) ;  /* 0x0000013000007945 */ /* 0x000fea0003800200 */
[----:B------:R-:W-:Y:S01]  /*1000*/  ISETP.NE.AND P1, PT, R5, UR4, PT ;  /* 0x0000000405007c0c */ /* 0x000fe2000bf25270 */
        /* <DEDUP_REMOVED lines=17> */
.L_x_72:
[----:B------:R-:W-:Y:S05]  /*1120*/  BSYNC.RECONVERGENT B0 ;  /* 0x0000000000007941 */ /* 0x000fea0003800200 */
.L_x_71:
[----:B------:R-:W0:Y:S02]  /*1130*/  LDC.64 R10, c[0x4][0xb0] ;  /* 0x01002c00ff0a7b82 */ /* 0x000e240000000a00 */
[----:B0-----:R-:W2:Y:S01]  /*1140*/  LDG.E.64 R10, desc[UR6][R10.64] ;  /* 0x000000060a0a7981 */ /* 0x001ea2000c1e1b00 */
[----:B------:R-:W-:Y:S01]  /*1150*/  VIADD R4, R4, 0x1 ;  /* 0x0000000104047836 */ /* 0x000fe20000000000 */
[----:B--2---:R-:W-:-:S05]  /*1160*/  IADD3 R6, P0, PT, R10, R6, RZ ;  /* 0x000000060a067210 */ /* 0x004fca0007f1e0ff */
[----:B------:R-:W-:-:S05]  /*1170*/  IMAD.X R7, R11, 0x1, R7, P0 ;  /* 0x000000010b077824 */ /* 0x000fca00000e0607 */
[----:B------:R1:W-:Y:S01]  /*1180*/  ST.E.64 desc[UR6][R6.64], R8 ;  /* 0x0000000806007985 */ /* 0x0003e2000c101b06 */
[----:B------:R-:W-:Y:S05]  /*1190*/  @P1 BRA `(.L_x_73) ;  /* 0xfffffffc005c1947 */ /* 0x000fea000383ffff */
.L_x_70:
[----:B------:R-:W2:Y:S01]  /*11a0*/  LDCU UR4, c[0x3][0x48] ;  /* 0x00c00900ff0477ac */ /* 0x000ea20008000800 */
[----:B------:R-:W-:Y:S01]  /*11b0*/  IMAD.MOV.U32 R0, RZ, RZ, RZ ;  /* 0x000000ffff007224 */ /* 0x000fe200078e00ff */
[----:B--2---:R-:W-:-:S12]  /*11c0*/  ULOP3.LUT UR4, UR4, 0x7ffffffc, URZ, 0xc0, !UPT ;  /* 0x7ffffffc04047892 */ /* 0x004fd8000f8ec0ff */
.L_x_77:
[----:B--2-4-:R-:W2:Y:S01]  /*11d0*/  LDC.64 R12, c[0x4][0xb8] ;  /* 0x01002e00ff0c7b82 */ /* 0x014ea20000000a00 */
[----:B01-3--:R-:W-:-:S07]  /*11e0*/  IADD3 R7, P0, PT, R3, R0, RZ ;  /* 0x0000000003077210 */ /* 0x00bfce0007f1e0ff */
[----:B------:R-:W0:Y:S01]  /*11f0*/  LDC R4, c[0x3][0x48] ;  /* 0x00c01200ff047b82 */ /* 0x000e220000000800 */
[----:B--2---:R-:W2:Y:S01]  /*1200*/  LDG.E.64 R8, desc[UR6][R12.64] ;  /* 0x000000060c087981 */ /* 0x004ea2000c1e1b00 */
[----:B------:R-:W-:Y:S02]  /*1210*/  IMAD.X R10, RZ, RZ, RZ, P0 ;  /* 0x000000ffff0a7224 */ /* 0x000fe400000e06ff */
[C---:B------:R-:W-:Y:S02]  /*1220*/  IMAD.SHL.U32 R6, R7.reuse, 0x8, RZ ;  /* 0x0000000807067824 */ /* 0x040fe400078e00ff */
[----:B---3--:R-:W-:Y:S01]  /*1230*/  IMAD.MOV.U32 R28, RZ, RZ, RZ ;  /* 0x000000ffff1c7224 */ /* 0x008fe200078e00ff */
[----:B------:R-:W-:Y:S02]  /*1240*/  SHF.L.U64.HI R7, R7, 0x3, R10 ;  /* 0x0000000307077819 */ /* 0x000fe4000001020a */
[----:B--2---:R-:W-:-:S04]  /*1250*/  IADD3 R8, P0, PT, R8, R6, RZ ;  /* 0x0000000608087210 */ /* 0x004fc80007f1e0ff */
[----:B------:R-:W-:Y:S02]  /*1260*/  IADD3.X R9, PT, PT, R9, R7, RZ, P0, !PT ;  /* 0x0000000709097210 */ /* 0x000fe400007fe4ff */
[----:B0-----:R-:W-:-:S03]  /*1270*/  ISETP.GE.U32.AND P0, PT, R4, 0x4, PT ;  /* 0x000000040400780c */ /* 0x001fc60003f06070 */
[----:B------:R0:W-:Y:S10]  /*1280*/  ST.E.64 desc[UR6][R8.64], RZ ;  /* 0x000000ff08007985 */ /* 0x0001f4000c101b06 */
[----:B0-----:R-:W-:Y:S05]  /*1290*/  @!P0 BRA `(.L_x_74) ;  /* 0x0000000400348947 */ /* 0x001fea0003800000 */
[----:B------:R-:W0:Y:S01]  /*12a0*/  LDC.64 R14, c[0x4][0x78] ;  /* 0x01001e00ff0e7b82 */ /* 0x000e220000000a00 */
[----:B------:R-:W-:Y:S01]  /*12b0*/  IMAD.MOV.U32 R10, RZ, RZ, RZ ;  /* 0x000000ffff0a7224 */ /* 0x000fe200078e00ff */
[----:B------:R-:W-:Y:S01]  /*12c0*/  SHF.R.U32.HI R8, RZ, 0x1d, R0 ;  /* 0x0000001dff087819 */ /* 0x000fe20000011600 */
[----:B------:R-:W-:-:S05]  /*12d0*/  IMAD.SHL.U32 R9, R0, 0x8, RZ ;  /* 0x0000000800097824 */ /* 0x000fca00078e00ff */
[----:B------:R-:W1:Y:S02]  /*12e0*/  LDC.64 R16, c[0x4][0xb0] ;  /* 0x01002c00ff107b82 */ /* 0x000e640000000a00 */
.L_x_75:
[----:B0-2---:R-:W2:Y:S04]  /*12f0*/  LDG.E.64 R18, desc[UR6][R14.64] ;  /* 0x000000060e127981 */ /* 0x005ea8000c1e1b00 */
[----:B------:R-:W3:Y:S04]  /*1300*/  LDG.E.64 R22, desc[UR6][R12.64] ;  /* 0x000000060c167981 */ /* 0x000ee8000c1e1b00 */
[----:B-1----:R-:W4:Y:S01]  /*1310*/  LDG.E.64 R20, desc[UR6][R16.64] ;  /* 0x0000000610147981 */ /* 0x002f22000c1e1b00 */
[----:B--2---:R-:W-:-:S06]  /*1320*/  IMAD.WIDE.U32 R18, R10, 0x8, R18 ;  /* 0x000000080a127825 */ /* 0x004fcc00078e0012 */
[----:B------:R-:W2:Y:S01]  /*1330*/  LD.E.64 R18, desc[UR6][R18.64] ;  /* 0x0000000612127980 */ /* 0x000ea2000c101b00 */
[----:B------:R-:W-:-:S05]  /*1340*/  IADD3 R11, P0, PT, R3, R10, RZ ;  /* 0x0000000a030b7210 */ /* 0x000fca0007f1e0ff */
[----:B------:R-:W-:Y:S02]  /*1350*/  IMAD.X R24, RZ, RZ, RZ, P0 ;  /* 0x000000ffff187224 */ /* 0x000fe400000e06ff */
[----:B------:R-:W-:-:S03]  /*1360*/  IMAD.SHL.U32 R26, R11, 0x8, RZ ;  /* 0x000000080b1a7824 */ /* 0x000fc600078e00ff */
[----:B------:R-:W-:Y:S02]  /*1370*/  SHF.L.U64.HI R11, R11, 0x3, R24 ;  /* 0x000000030b0b7819 */ /* 0x000fe40000010218 */
[----:B---3--:R-:W-:Y:S02]  /*1380*/  IADD3 R24, P2, PT, R22, R6, RZ ;  /* 0x0000000616187210 */ /* 0x008fe40007f5e0ff */
[----:B----4-:R-:W-:-:S03]  /*1390*/  IADD3 R20, P1, PT, R20, R26, RZ ;  /* 0x0000001a14147210 */ /* 0x010fc60007f3e0ff */
[----:B------:R-:W-:Y:S02]  /*13a0*/  IMAD.X R25, R23, 0x1, R7, P2 ;  /* 0x0000000117197824 */ /* 0x000fe400010e0607 */
[----:B------:R-:W-:-:S06]  /*13b0*/  IMAD.X R21, R21, 0x1, R11, P1 ;  /* 0x0000000115157824 */ /* 0x000fcc00008e060b */
[----:B------:R-:W3:Y:S01]  /*13c0*/  LD.E.64 R20, desc[UR6][R20.64] ;  /* 0x0000000614147980 */ /* 0x000ee2000c101b00 */
[----:B--2---:R-:W-:-:S05]  /*13d0*/  IADD3 R22, P0, PT, R18, R9, RZ ;  /* 0x0000000912167210 */ /* 0x004fca0007f1e0ff */
[----:B------:R-:W-:Y:S02]  /*13e0*/  IMAD.X R23, R19, 0x1, R8, P0 ;  /* 0x0000000113177824 */ /* 0x000fe400000e0608 */
[----:B------:R-:W3:Y:S04]  /*13f0*/  LD.E.64 R18, desc[UR6][R24.64] ;  /* 0x0000000618127980 */ /* 0x000ee8000c101b00 */
[----:B------:R-:W3:Y:S02]  /*1400*/  LD.E.64 R22, desc[UR6][R22.64] ;  /* 0x0000000616167980 */ /* 0x000ee4000c101b00 */
[----:B---3--:R-:W-:-:S07]  /*1410*/  DFMA R32, R22, R20, R18 ;  /* 0x000000141620722b */ /* 0x008fce0000000012 */
[----:B------:R0:W-:Y:S04]  /*1420*/  ST.E.64 desc[UR6][R24.64], R32 ;  /* 0x0000002018007985 */ /* 0x0001e8000c101b06 */
[----:B------:R-:W2:Y:S04]  /*1430*/  LDG.E.64 R18, desc[UR6][R14.64] ;  /* 0x000000060e127981 */ /* 0x000ea8000c1e1b00 */
[----:B------:R-:W3:Y:S01]  /*1440*/  LDG.E.64 R28, desc[UR6][R16.64] ;  /* 0x00000006101c7981 */ /* 0x000ee2000c1e1b00 */
[----:B--2---:R-:W-:-:S03]  /*1450*/  IMAD.WIDE.U32 R30, R10, 0x8, R18 ;  /* 0x000000080a1e7825 */ /* 0x004fc600078e0012 */
[----:B------:R-:W2:Y:S04]  /*1460*/  LDG.E.64 R18, desc[UR6][R12.64] ;  /* 0x000000060c127981 */ /* 0x000ea8000c1e1b00 */
[----:B------:R-:W4:Y:S01]  /*1470*/  LD.E.64 R30, desc[UR6][R30.64+0x8] ;  /* 0x000008061e1e7980 */ /* 0x000f22000c101b00 */
[----:B---3--:R-:W-:-:S05]  /*1480*/  IADD3 R28, P0, PT, R28, R26, RZ ;  /* 0x0000001a1c1c7210 */ /* 0x008fca0007f1e0ff */
[----:B------:R-:W-:-:S05]  /*1490*/  IMAD.X R29, R29, 0x1, R11, P0 ;  /* 0x000000011d1d7824 */ /* 0x000fca00000e060b */
[----:B------:R-:W3:Y:S01]  /*14a0*/  LD.E.64 R22, desc[UR6][R28.64+0x8] ;  /* 0x000008061c167980 */ /* 0x000ee2000c101b00 */
[----:B--2---:R-:W-:Y:S02]  /*14b0*/  IADD3 R18, P1, PT, R18, R6, RZ ;  /* 0x0000000612127210 */ /* 0x004fe40007f3e0ff */
[----:B----4-:R-:W-:-:S03]  /*14c0*/  IADD3 R20, P0, PT, R30, R9, RZ ;  /* 0x000000091e147210 */ /* 0x010fc60007f1e0ff */
[----:B------:R-:W-:Y:S02]  /*14d0*/  IMAD.X R19, R19, 0x1, R7, P1 ;  /* 0x0000000113137824 */ /* 0x000fe400008e0607 */
[----:B------:R-:W-:-:S03]  /*14e0*/  IMAD.X R21, R31, 0x1, R8, P0 ;  /* 0x000000011f157824 */ /* 0x000fc600000e0608 */
[----:B0-----:R-:W3:Y:S04]  /*14f0*/  LD.E.64 R24, desc[UR6][R18.64] ;  /* 0x0000000612187980 */ /* 0x001ee8000c101b00 */
        /* <DEDUP_REMOVED lines=10> */
[----:B0-----:R-:W3:Y:S01]  /*15a0*/  LD.E.64 R18, desc[UR6][R30.64+0x10] ;  /* 0x000010061e127980 */ /* 0x001ee2000c101b00 */
[----:B--2---:R-:W-:Y:S02]  /*15b0*/  IADD3 R22, P1, PT, R22, R6, RZ ;  /* 0x0000000616167210 */ /* 0x004fe40007f3e0ff */
[----:B----4-:R-:W-:-:S03]  /*15c0*/  IADD3 R24, P0, PT, R24, R9, RZ ;  /* 0x0000000918187210 */ /* 0x010fc60007f1e0ff */
[----:B------:R-:W-:Y:S02]  /*15d0*/  IMAD.X R23, R23, 0x1, R7, P1 ;  /* 0x0000000117177824 */ /* 0x000fe400008e0607 */
[----:B------:R-:W-:-:S03]  /*15e0*/  IMAD.X R25, R25, 0x1, R8, P0 ;  /* 0x0000000119197824 */ /* 0x000fc600000e0608 */
[----:B------:R-:W3:Y:S04]  /*15f0*/  LD.E.64 R20, desc[UR6][R22.64] ;  /* 0x0000000616147980 */ /* 0x000ee8000c101b00 */
[----:B------:R-:W3:Y:S02]  /*1600*/  LD.E.64 R24, desc[UR6][R24.64] ;  /* 0x0000000618187980 */ /* 0x000ee4000c101b00 */
[----:B---3--:R-:W-:-:S07]  /*1610*/  DFMA R32, R24, R18, R20 ;  /* 0x000000121820722b */ /* 0x008fce0000000014 */
[----:B------:R0:W-:Y:S04]  /*1620*/  ST.E.64 desc[UR6][R22.64], R32 ;  /* 0x0000002016007985 */ /* 0x0001e8000c101b06 */
[----:B------:R-:W2:Y:S04]  /*1630*/  LDG.E.64 R18, desc[UR6][R14.64] ;  /* 0x000000060e127981 */ /* 0x000ea8000c1e1b00 */
[----:B------:R-:W3:Y:S04]  /*1640*/  LDG.E.64 R28, desc[UR6][R16.64] ;  /* 0x00000006101c7981 */ /* 0x000ee8000c1e1b00 */
[----:B------:R-:W4:Y:S01]  /*1650*/  LDG.E.64 R20, desc[UR6][R12.64] ;  /* 0x000000060c147981 */ /* 0x000f22000c1e1b00 */
[----:B--2---:R-:W-:-:S06]  /*1660*/  IMAD.WIDE.U32 R18, R10, 0x8, R18 ;  /* 0x000000080a127825 */ /* 0x004fcc00078e0012 */
[----:B------:R-:W2:Y:S01]  /*1670*/  LD.E.64 R18, desc[UR6][R18.64+0x18] ;  /* 0x0000180612127980 */ /* 0x000ea2000c101b00 */
[----:B---3--:R-:W-:Y:S02]  /*1680*/  IADD3 R26, P0, PT, R28, R26, RZ ;  /* 0x0000001a1c1a7210 */ /* 0x008fe40007f1e0ff */
[----:B----4-:R-:W-:-:S03]  /*1690*/  IADD3 R20, P1, PT, R20, R6, RZ ;  /* 0x0000000614147210 */ /* 0x010fc60007f3e0ff */
[----:B------:R-:W-:Y:S01]  /*16a0*/  IMAD.X R27, R29, 0x1, R11, P0 ;  /* 0x000000011d1b7824 */ /* 0x000fe200000e060b */
[----:B------:R-:W-:-:S05]  /*16b0*/  IADD3.X R21, PT, PT, R21, R7, RZ, P1, !PT ;  /* 0x0000000715157210 */ /* 0x000fca0000ffe4ff */
[----:B------:R-:W3:Y:S04]  /*16c0*/  LD.E.64 R26, desc[UR6][R26.64+0x18] ;  /* 0x000018061a1a7980 */ /* 0x000ee8000c101b00 */
[----:B------:R-:W3:Y:S01]  /*16d0*/  LD.E.64 R24, desc[UR6][R20.64] ;  /* 0x0000000614187980 */ /* 0x000ee2000c101b00 */
[----:B--2---:R-:W-:-:S05]  /*16e0*/  IADD3 R28, P0, PT, R18, R9, RZ ;  /* 0x00000009121c7210 */ /* 0x004fca0007f1e0ff */
[----:B------:R-:W-:-:S05]  /*16f0*/  IMAD.X R29, R19, 0x1, R8, P0 ;  /* 0x00000001131d7824 */ /* 0x000fca00000e0608 */
[----:B0-----:R-:W3:Y:S01]  /*1700*/  LD.E.64 R22, desc[UR6][R28.64] ;  /* 0x000000061c167980 */ /* 0x001ee2000c101b00 */
[----:B------:R-:W-:-:S05]  /*1710*/  VIADD R10, R10, 0x4 ;  /* 0x000000040a0a7836 */ /* 0x000fca0000000000 */
[----:B------:R-:W-:Y:S01]  /*1720*/  ISETP.NE.AND P0, PT, R10, UR4, PT ;  /* 0x000000040a007c0c */ /* 0x000fe2000bf05270 */
[----:B---3--:R-:W-:-:S07]  /*1730*/  DFMA R22, R22, R26, R24 ;  /* 0x0000001a1616722b */ /* 0x008fce0000000018 */
[----:B------:R2:W-:Y:S05]  /*1740*/  ST.E.64 desc[UR6][R20.64], R22 ;  /* 0x0000001614007985 */ /* 0x0005ea000c101b06 */
[----:B------:R-:W-:Y:S05]  /*1750*/  @P0 BRA `(.L_x_75) ;  /* 0xfffffff800e40947 */ /* 0x000fea000383ffff */
[----:B------:R-:W-:-:S07]  /*1760*/  IMAD.U32 R28, RZ, RZ, UR4 ;  /* 0x00000004ff1c7e24 */ /* 0x000fce000f8e00ff */
.L_x_74:
[----:B------:R-:W-:-:S13]  /*1770*/  ISETP.NE.AND P0, PT, R5, RZ, PT ;  /* 0x000000ff0500720c */ /* 0x000fda0003f05270 */
[----:B------:R-:W-:Y:S05]  /*1780*/  @!P0 BRA `(.L_x_76) ;  /* 0x0000000400008947 */ /* 0x000fea0003800000 */
[----:B------:R-:W0:Y:S01]  /*1790*/  LDC.64 R8, c[0x4][0x78] ;  /* 0x01001e00ff087b82 */ /* 0x000e220000000a00 */
[----:B------:R-:W3:Y:S04]  /*17a0*/  LDG.E.64 R14, desc[UR6][R12.64] ;  /* 0x000000060c0e7981 */ /* 0x000ee8000c1e1b00 */
[----:B0-----:R-:W4:Y:S03]  /*17b0*/  LDG.E.64 R16, desc[UR6][R8.64] ;  /* 0x0000000608107981 */ /* 0x001f26000c1e1b00 */
[----:B------:R-:W0:Y:S02]  /*17c0*/  LDC.64 R10, c[0x4][0xb0] ;  /* 0x01002c00ff0a7b82 */ /* 0x000e240000000a00 */
[----:B0-----:R-:W5:Y:S01]  /*17d0*/  LDG.E.64 R18, desc[UR6][R10.64] ;  /* 0x000000060a127981 */ /* 0x001f62000c1e1b00 */
[----:B----4-:R-:W-:-:S06]  /*17e0*/  IMAD.WIDE.U32 R16, R28, 0x8, R16 ;  /* 0x000000081c107825 */ /* 0x010fcc00078e0010 */
[----:B------:R-:W4:Y:S01]  /*17f0*/  LD.E.64 R16, desc[UR6][R16.64] ;  /* 0x0000000610107980 */ /* 0x000f22000c101b00 */
[----:B--2---:R-:W-:Y:S01]  /*1800*/  IADD3 R20, P0, PT, R3, R28, RZ ;  /* 0x0000001c03147210 */ /* 0x004fe20007f1e0ff */
[----:B------:R-:W-:-:S04]  /*1810*/  IMAD.SHL.U32 R23, R0, 0x8, RZ ;  /* 0x0000000800177824 */ /* 0x000fc800078e00ff */
[----:B------:R-:W-:Y:S01]  /*1820*/  IMAD.X R21, RZ, RZ, RZ, P0 ;  /* 0x000000ffff157224 */ /* 0x000fe200000e06ff */
[----:B---3--:R-:W-:Y:S01]  /*1830*/  IADD3 R14, P0, PT, R14, R6, RZ ;  /* 0x000000060e0e7210 */ /* 0x008fe20007f1e0ff */
[----:B------:R-:W-:-:S03]  /*1840*/  IMAD.SHL.U32 R22, R20, 0x8, RZ ;  /* 0x0000000814167824 */ /* 0x000fc600078e00ff */
[----:B------:R-:W-:Y:S01]  /*1850*/  SHF.L.U64.HI R20, R20, 0x3, R21 ;  /* 0x0000000314147819 */ /* 0x000fe20000010215 */
[----:B------:R-:W-:Y:S01]  /*1860*/  IMAD.X R15, R15, 0x1, R7, P0 ;  /* 0x000000010f0f7824 */ /* 0x000fe200000e0607 */
[----:B------:R-:W-:Y:S02]  /*1870*/  SHF.R.U32.HI R21, RZ, 0x1d, R0 ;  /* 0x0000001dff157819 */ /* 0x000fe40000011600 */
[----:B-----5:R-:W-:-:S05]  /*1880*/  IADD3 R24, P1, PT, R18, R22, RZ ;  /* 0x0000001612187210 */ /* 0x020fca0007f3e0ff */
[----:B------:R-:W-:-:S06]  /*1890*/  IMAD.X R25, R19, 0x1, R20, P1 ;  /* 0x0000000113197824 */ /* 0x000fcc00008e0614 */
[----:B------:R-:W2:Y:S01]  /*18a0*/  LD.E.64 R24, desc[UR6][R24.64] ;  /* 0x0000000618187980 */ /* 0x000ea2000c101b00 */
[----:B----4-:R-:W-:-:S05]  /*18b0*/  IADD3 R18, P0, PT, R16, R23, RZ ;  /* 0x0000001710127210 */ /* 0x010fca0007f1e0ff */
[----:B------:R-:W-:Y:S02]  /*18c0*/  IMAD.X R19, R17, 0x1, R21, P0 ;  /* 0x0000000111137824 */ /* 0x000fe400000e0615 */
[----:B------:R-:W2:Y:S04]  /*18d0*/  LD.E.64 R16, desc[UR6][R14.64] ;  /* 0x000000060e107980 */ /* 0x000ea8000c101b00 */
[----:B------:R-:W2:Y:S01]  /*18e0*/  LD.E.64 R18, desc[UR6][R18.64] ;  /* 0x0000000612127980 */ /* 0x000ea2000c101b00 */
[----:B------:R-:W-:Y:S01]  /*18f0*/  ISETP.NE.AND P0, PT, R5, 0x1, PT ;  /* 0x000000010500780c */ /* 0x000fe20003f05270 */
[----:B--2---:R-:W-:-:S07]  /*1900*/  DFMA R16, R18, R24, R16 ;  /* 0x000000181210722b */ /* 0x004fce0000000010 */
[----:B------:R0:W-:Y:S05]  /*1910*/  ST.E.64 desc[UR6][R14.64], R16 ;  /* 0x000000100e007985 */ /* 0x0001ea000c101b06 */
[----:B------:R-:W-:Y:S05]  /*1920*/  @!P0 BRA `(.L_x_76) ;  /* 0x0000000000988947 */ /* 0x000fea0003800000 */
[----:B0-----:R-:W2:Y:S01]  /*1930*/  LDG.E.64 R14, desc[UR6][R8.64] ;  /* 0x00000006080e7981 */ /* 0x001ea2000c1e1b00 */
[----:B------:R-:W-:Y:S01]  /*1940*/  IMAD.SHL.U32 R26, R28, 0x8, RZ ;  /* 0x000000081c1a7824 */ /* 0x000fe200078e00ff */
[----:B------:R-:W-:Y:S02]  /*1950*/  SHF.R.U32.HI R28, RZ, 0x1d, R28 ;  /* 0x0000001dff1c7819 */ /* 0x000fe4000001161c */
[----:B------:R-:W3:Y:S04]  /*1960*/  LDG.E.64 R18, desc[UR6][R10.64] ;  /* 0x000000060a127981 */ /* 0x000ee8000c1e1b00 */
[----:B------:R-:W4:Y:S01]  /*1970*/  LDG.E.64 R16, desc[UR6][R12.64] ;  /* 0x000000060c107981 */ /* 0x000f22000c1e1b00 */
[----:B--2---:R-:W-:-:S05]  /*1980*/  IADD3 R14, P0, PT, R14, R26, RZ ;  /* 0x0000001a0e0e7210 */ /* 0x004fca0007f1e0ff */
[----:B------:R-:W-:-:S06]  /*1990*/  IMAD.X R15, R15, 0x1, R28, P0 ;  /* 0x000000010f0f7824 */ /* 0x000fcc00000e061c */
[----:B------:R-:W2:Y:S01]  /*19a0*/  LD.E.64 R14, desc[UR6][R14.64+0x8] ;  /* 0x000008060e0e7980 */ /* 0x000ea2000c101b00 */
[----:B---3--:R-:W-:Y:S02]  /*19b0*/  IADD3 R18, P0, PT, R18, R22, RZ ;  /* 0x0000001612127210 */ /* 0x008fe40007f1e0ff */
[----:B----4-:R-:W-:-:S03]  /*19c0*/  IADD3 R16, P1, PT, R16, R6, RZ ;  /* 0x0000000610107210 */ /* 0x010fc60007f3e0ff */
[----:B------:R-:W-:Y:S02]  /*19d0*/  IMAD.X R19, R19, 0x1, R20, P0 ;  /* 0x0000000113137824 */ /* 0x000fe400000e0614 */
[----:B------:R-:W-:-:S04]  /*19e0*/  IMAD.X R17, R17, 0x1, R7, P1 ;  /* 0x0000000111117824 */ /* 0x000fc800008e0607 */
[----:B------:R-:W3:Y:S04]  /*19f0*/  LD.E.64 R18, desc[UR6][R18.64+0x8] ;  /* 0x0000080612127980 */ /* 0x000ee8000c101b00 */
[----:B------:R-:W3:Y:S01]  /*1a00*/  LD.E.64 R30, desc[UR6][R16.64] ;  /* 0x00000006101e7980 */ /* 0x000ee2000c101b00 */
[----:B--2---:R-:W-:-:S05]  /*1a10*/  IADD3 R24, P0, PT, R14, R23, RZ ;  /* 0x000000170e187210 */ /* 0x004fca0007f1e0ff */
[----:B------:R-:W-:-:S06]  /*1a20*/  IMAD.X R25, R15, 0x1, R21, P0 ;  /* 0x000000010f197824 */ /* 0x000fcc00000e0615 */
[----:B------:R-:W3:Y:S01]  /*1a30*/  LD.E.64 R24, desc[UR6][R24.64] ;  /* 0x0000000618187980 */ /* 0x000ee2000c101b00 */
[----:B------:R-:W-:Y:S01]  /*1a40*/  ISETP.NE.AND P0, PT, R5, 0x2, PT ;  /* 0x000000020500780c */ /* 0x000fe20003f05270 */
[----:B---3--:R-:W-:-:S07]  /*1a50*/  DFMA R30, R24, R18, R30 ;  /* 0x00000012181e722b */ /* 0x008fce000000001e */
[----:B------:R1:W-:Y:S05]  /*1a60*/  ST.E.64 desc[UR6][R16.64], R30 ;  /* 0x0000001e10007985 */ /* 0x0003ea000c101b06 */
[----:B------:R-:W-:Y:S05]  /*1a70*/  @!P0 BRA `(.L_x_76) ;  /* 0x0000000000448947 */ /* 0x000fea0003800000 */
[----:B------:R-:W2:Y:S04]  /*1a80*/  LDG.E.64 R8, desc[UR6][R8.64] ;  /* 0x0000000608087981 */ /* 0x000ea8000c1e1b00 */
[----:B------:R-:W3:Y:S04]  /*1a90*/  LDG.E.64 R10, desc[UR6][R10.64] ;  /* 0x000000060a0a7981 */ /* 0x000ee8000c1e1b00 */
[----:B------:R-:W1:Y:S01]  /*1aa0*/  LDG.E.64 R12, desc[UR6][R12.64] ;  /* 0x000000060c0c7981 */ /* 0x000e62000c1e1b00 */
[----:B--2---:R-:W-:-:S05]  /*1ab0*/  IADD3 R26, P0, PT, R8, R26, RZ ;  /* 0x0000001a081a7210 */ /* 0x004fca0007f1e0ff */
[----:B------:R-:W-:-:S05]  /*1ac0*/  IMAD.X R27, R9, 0x1, R28, P0 ;  /* 0x00000001091b7824 */ /* 0x000fca00000e061c */
[----:B------:R-:W2:Y:S01]  /*1ad0*/  LD.E.64 R14, desc[UR6][R26.64+0x10] ;  /* 0x000010061a0e7980 */ /* 0x000ea2000c101b00 */
[----:B---3--:R-:W-:Y:S02]  /*1ae0*/  IADD3 R22, P0, PT, R10, R22, RZ ;  /* 0x000000160a167210 */ /* 0x008fe40007f1e0ff */
[----:B-1----:R-:W-:Y:S02]  /*1af0*/  IADD3 R16, P1, PT, R12, R6, RZ ;  /* 0x000000060c107210 */ /* 0x002fe40007f3e0ff */
[----:B------:R-:W-:-:S03]  /*1b00*/  IADD3.X R23, PT, PT, R11, R20, RZ, P0, !PT ;  /* 0x000000140b177210 */ /* 0x000fc600007fe4ff */
[----:B------:R-:W-:Y:S02]  /*1b10*/  IMAD.X R17, R13, 0x1, R7, P1 ;  /* 0x000000010d117824 */ /* 0x000fe400008e0607 */
[----:B------:R-:W3:Y:S01]  /*1b20*/  LD.E.64 R8, desc[UR6][R22.64+0x10] ;  /* 0x0000100616087980 */ /* 0x000ee2000c101b00 */
[----:B--2---:R-:W-:-:S04]  /*1b30*/  LEA R18, P0, R0, R14, 0x3 ;  /* 0x0000000e00127211 */ /* 0x004fc800078018ff */
[----:B------:R-:W-:Y:S02]  /*1b40*/  LEA.HI.X R19, R0, R15, RZ, 0x3, P0 ;  /* 0x0000000f00137211 */ /* 0x000fe400000f1cff */
[----:B------:R-:W3:Y:S04]  /*1b50*/  LD.E.64 R14, desc[UR6][R16.64] ;  /* 0x00000006100e7980 */ /* 0x000ee8000c101b00 */
[----:B------:R-:W3:Y:S02]  /*1b60*/  LD.E.64 R6, desc[UR6][R18.64] ;  /* 0x0000000612067980 */ /* 0x000ee4000c101b00 */
[----:B---3--:R-:W-:-:S07]  /*1b70*/  DFMA R6, R6, R8, R14 ;  /* 0x000000080606722b */ /* 0x008fce000000000e */
[----:B------:R3:W-:Y:S04]  /*1b80*/  ST.E.64 desc[UR6][R16.64], R6 ;  /* 0x0000000610007985 */ /* 0x0007e8000c101b06 */
.L_x_76:
[----:B------:R-:W-:-:S05]  /*1b90*/  VIADD R0, R0, 0x1 ;  /* 0x0000000100007836 */ /* 0x000fca0000000000 */
[----:B------:R-:W-:-:S13]  /*1ba0*/  ISETP.NE.AND P0, PT, R0, R4, PT ;  /* 0x000000040000720c */ /* 0x000fda0003f05270 */
[----:B------:R-:W-:Y:S05]  /*1bb0*/  @P0 BRA `(.L_x_77) ;  /* 0xfffffff400840947 */ /* 0x000fea000383ffff */
[C---:B------:R-:W-:Y:S01]  /*1bc0*/  LOP3.LUT R0, R4.reuse, 0x7ffffffc, RZ, 0xc0, !PT ;  /* 0x7ffffffc04007812 */ /* 0x040fe200078ec0ff */
[----:B------:R-:W-:Y:S02]  /*1bd0*/  IMAD.SHL.U32 R4, R4, 0x4, RZ ;  /* 0x0000000404047824 */ /* 0x000fe400078e00ff */
[----:B---3--:R-:W-:Y:S02]  /*1be0*/  IMAD.MOV.U32 R6, RZ, RZ, RZ ;  /* 0x000000ffff067224 */ /* 0x008fe400078e00ff */
[----:B------:R-:W-:-:S07]  /*1bf0*/  IMAD.MOV R8, RZ, RZ, -R0 ;  /* 0x000000ffff087224 */ /* 0x000fce00078e0a00 */
.L_x_81:
[----:B---3--:R-:W3:Y:S01]  /*1c00*/  LDC.64 R18, c[0x4][0xa0] ;  /* 0x01002800ff127b82 */ /* 0x008ee20000000a00 */
[----:B0-----:R-:W-:-:S07]  /*1c10*/  IADD3 R10, P0, PT, R3, R6, RZ ;  /* 0x00000006030a7210 */ /* 0x001fce0007f1e0ff */
[----:B----4-:R-:W4:Y:S01]  /*1c20*/  LDC R7, c[0x3][0x48] ;  /* 0x00c01200ff077b82 */ /* 0x010f220000000800 */
[----:B---3--:R-:W3:Y:S01]  /*1c30*/  LDG.E.64 R12, desc[UR6][R18.64] ;  /* 0x00000006120c7981 */ /* 0x008ee2000c1e1b00 */
[----:B------:R-:W-:Y:S02]  /*1c40*/  IMAD.X R11, RZ, RZ, RZ, P0 ;  /* 0x000000ffff0b7224 */ /* 0x000fe400000e06ff */
[C---:B------:R-:W-:Y:S02]  /*1c50*/  IMAD.SHL.U32 R9, R10.reuse, 0x8, RZ ;  /* 0x000000080a097824 */ /* 0x040fe400078e00ff */
[----:B------:R-:W-:Y:S01]  /*1c60*/  IMAD.MOV.U32 R24, RZ, RZ, RZ ;  /* 0x000000ffff187224 */ /* 0x000fe200078e00ff */
[----:B------:R-:W-:Y:S02]  /*1c70*/  SHF.L.U64.HI R10, R10, 0x3, R11 ;  /* 0x000000030a0a7819 */ /* 0x000fe4000001020b */
[----:B---3--:R-:W-:-:S05]  /*1c80*/  IADD3 R12, P0, PT, R12, R9, RZ ;  /* 0x000000090c0c7210 */ /* 0x008fca0007f1e0ff */
[----:B------:R-:W-:Y:S01]  /*1c90*/  IMAD.X R13, R13, 0x1, R10, P0 ;  /* 0x000000010d0d7824 */ /* 0x000fe200000e060a */
[----:B----4-:R-:W-:-:S04]  /*1ca0*/  ISETP.GE.U32.AND P0, PT, R7, 0x4, PT ;  /* 0x000000040700780c */ /* 0x010fc80003f06070 */
[----:B------:R3:W-:Y:S09]  /*1cb0*/  ST.E.64 desc[UR6][R12.64], RZ ;  /* 0x000000ff0c007985 */ /* 0x0007f2000c101b06 */
[----:B------:R-:W-:Y:S05]  /*1cc0*/  @!P0 BRA `(.L_x_78) ;  /* 0x0000000400248947 */ /* 0x000fea0003800000 */
[----:B01----:R-:W0:Y:S01]  /*1cd0*/  LDC.64 R16, c[0x4][0x88] ;  /* 0x01002200ff107b82 */ /* 0x003e220000000a00 */
[C---:B---3--:R-:W-:Y:S01]  /*1ce0*/  IMAD.SHL.U32 R12, R6.reuse, 0x8, RZ ;  /* 0x00000008060c7824 */ /* 0x048fe200078e00ff */
[--C-:B------:R-:W-:Y:S01]  /*1cf0*/  SHF.R.U32.HI R13, RZ, 0x1d, R6.reuse ;  /* 0x0000001dff0d7819 */ /* 0x100fe20000011606 */
[----:B------:R-:W-:Y:S01]  /*1d00*/  IMAD.SHL.U32 R28, R3, 0x8, RZ ;  /* 0x00000008031c7824 */ /* 0x000fe200078e00ff */
[----:B------:R-:W-:Y:S01]  /*1d10*/  SHF.R.U32.HI R30, RZ, 0x1d, R3 ;  /* 0x0000001dff1e7819 */ /* 0x000fe20000011603 */
[----:B------:R-:W-:Y:S02]  /*1d20*/  IMAD.IADD R11, R6, 0x1, R7 ;  /* 0x00000001060b7824 */ /* 0x000fe400078e0207 */
[C-C-:B------:R-:W-:Y:S01]  /*1d30*/  IMAD R29, R7.reuse, 0x2, R6.reuse ;  /* 0x00000002071d7824 */ /* 0x140fe200078e0206 */
[----:B------:R-:W1:Y:S01]  /*1d40*/  LDC.64 R14, c[0x4][0xb8] ;  /* 0x01002e00ff0e7b82 */ /* 0x000e620000000a00 */
[----:B------:R-:W-:Y:S02]  /*1d50*/  IMAD R31, R7, 0x3, R6 ;  /* 0x00000003071f7824 */ /* 0x000fe400078e0206 */
[----:B------:R-:W-:-:S07]  /*1d60*/  IMAD.MOV.U32 R32, RZ, RZ, R8 ;  /* 0x000000ffff207224 */ /* 0x000fce00078e0008 */
.L_x_79:
[----:B0--3--:R-:W3:Y:S04]  /*1d70*/  LDG.E.64 R24, desc[UR6][R16.64] ;  /* 0x0000000610187981 */ /* 0x009ee8000c1e1b00 */
[----:B--2---:R-:W2:Y:S04]  /*1d80*/  LDG.E.64 R20, desc[UR6][R18.64] ;  /* 0x0000000612147981 */ /* 0x004ea8000c1e1b00 */
[----:B-1----:R-:W4:Y:S01]  /*1d90*/  LDG.E.64 R22, desc[UR6][R14.64] ;  /* 0x000000060e167981 */ /* 0x002f22000c1e1b00 */
[----:B---3--:R-:W-:Y:S02]  /*1da0*/  IADD3 R24, P0, PT, R24, R12, RZ ;  /* 0x0000000c18187210 */ /* 0x008fe40007f1e0ff */
[----:B--2---:R-:W-:-:S03]  /*1db0*/  IADD3 R34, P1, PT, R20, R9, RZ ;  /* 0x0000000914227210 */ /* 0x004fc60007f3e0ff */
[----:B------:R-:W-:Y:S01]  /*1dc0*/  IMAD.X R25, R25, 0x1, R13, P0 ;  /* 0x0000000119197824 */ /* 0x000fe200000e060d */
[----:B----4-:R-:W-:Y:S01]  /*1dd0*/  IADD3 R36, P0, PT, R22, R28, RZ ;  /* 0x0000001c16247210 */ /* 0x010fe20007f1e0ff */
[----:B------:R-:W-:-:S04]  /*1de0*/  IMAD.X R35, R21, 0x1, R10, P1 ;  /* 0x0000000115237824 */ /* 0x000fc800008e060a */
[----:B------:R-:W2:Y:S01]  /*1df0*/  LD.E.64 R24, desc[UR6][R24.64] ;  /* 0x0000000618187980 */ /* 0x000ea2000c101b00 */
[----:B------:R-:W-:-:S03]  /*1e00*/  IADD3.X R37, PT, PT, R23, R30, RZ, P0, !PT ;  /* 0x0000001e17257210 */ /* 0x000fc600007fe4ff */
[----:B------:R-:W2:Y:S04]  /*1e10*/  LD.E.64 R20, desc[UR6][R34.64] ;  /* 0x0000000622147980 */ /* 0x000ea8000c101b00 */
[----:B------:R-:W2:Y:S02]  /*1e20*/  LD.E.64 R22, desc[UR6][R36.64] ;  /* 0x0000000624167980 */ /* 0x000ea4000c101b00 */
[----:B--2---:R-:W-:-:S07]  /*1e30*/  DFMA R36, R24, R22, R20 ;  /* 0x000000161824722b */ /* 0x004fce0000000014 */
[----:B------:R0:W-:Y:S04]  /*1e40*/  ST.E.64 desc[UR6][R34.64], R36 ;  /* 0x0000002422007985 */ /* 0x0001e8000c101b06 */
[----:B------:R-:W2:Y:S04]  /*1e50*/  LDG.E.64 R22, desc[UR6][R14.64] ;  /* 0x000000060e167981 */ /* 0x000ea8000c1e1b00 */
[----:B------:R-:W3:Y:S04]  /*1e60*/  LDG.E.64 R20, desc[UR6][R18.64] ;  /* 0x0000000612147981 */ /* 0x000ee8000c1e1b00 */
[----:B------:R-:W4:Y:S01]  /*1e70*/  LDG.E.64 R26, desc[UR6][R16.64] ;  /* 0x00000006101a7981 */ /* 0x000f22000c1e1b00 */
[----:B--2---:R-:W-:-:S02]  /*1e80*/  IADD3 R22, P0, PT, R22, R28, RZ ;  /* 0x0000001c16167210 */ /* 0x004fc40007f1e0ff */
[----:B---3--:R-:W-:-:S03]  /*1e90*/  IADD3 R24, P1, PT, R20, R9, RZ ;  /* 0x0000000914187210 */ /* 0x008fc60007f3e0ff */
[----:B------:R-:W-:Y:S02]  /*1ea0*/  IMAD.X R23, R23, 0x1, R30, P0 ;  /* 0x0000000117177824 */ /* 0x000fe400000e061e */
[----:B----4-:R-:W-:-:S04]  /*1eb0*/  IMAD.WIDE.U32 R26, R11, 0x8, R26 ;  /* 0x000000080b1a7825 */ /* 0x010fc800078e001a */
[----:B------:R-:W2:Y:S01]  /*1ec0*/  LD.E.64 R22, desc[UR6][R22.64+0x8] ;  /* 0x0000080616167980 */ /* 0x000ea2000c101b00 */
[----:B------:R-:W-:-:S03]  /*1ed0*/  IMAD.X R25, R21, 0x1, R10, P1 ;  /* 0x0000000115197824 */ /* 0x000fc600008e060a */
[----:B------:R-:W2:Y:S04]  /*1ee0*/  LD.E.64 R26, desc[UR6][R26.64] ;  /* 0x000000061a1a7980 */ /* 0x000ea8000c101b00 */
[----:B------:R-:W2:Y:S02]  /*1ef0*/  LD.E.64 R20, desc[UR6][R24.64] ;  /* 0x0000000618147980 */ /* 0x000ea4000c101b00 */
[----:B--2---:R-:W-:-:S07]  /*1f00*/  DFMA R20, R26, R22, R20 ;  /* 0x000000161a14722b */ /* 0x004fce0000000014 */
[----:B------:R1:W-:Y:S04]  /*1f10*/  ST.E.64 desc[UR6][R24.64], R20 ;  /* 0x0000001418007985 */ /* 0x0003e8000c101b06 */
[----:B------:R-:W2:Y:S04]  /*1f20*/  LDG.E.64 R22, desc[UR6][R14.64] ;  /* 0x000000060e167981 */ /* 0x000ea8000c1e1b00 */
[----:B0-----:R-:W3:Y:S04]  /*1f30*/  LDG.E.64 R36, desc[UR6][R16.64] ;  /* 0x0000000610247981 */ /* 0x001ee8000c1e1b00 */
[----:B-1----:R-:W4:Y:S01]  /*1f40*/  LDG.E.64 R20, desc[UR6][R18.64] ;  /* 0x0000000612147981 */ /* 0x002f22000c1e1b00 */
[----:B--2---:R-:W-:Y:S01]  /*1f50*/  IADD3 R34, P0, PT, R22, R28, RZ ;  /* 0x0000001c16227210 */ /* 0x004fe20007f1e0ff */
[----:B---3--:R-:W-:Y:S01]  /*1f60*/  IMAD.WIDE.U32 R36, R29, 0x8, R36 ;  /* 0x000000081d247825 */ /* 0x008fe200078e0024 */
[----:B----4-:R-:W-:-:S03]  /*1f70*/  IADD3 R26, P1, PT, R20, R9, RZ ;  /* 0x00000009141a7210 */ /* 0x010fc60007f3e0ff */
[----:B------:R-:W-:Y:S01]  /*1f80*/  IMAD.X R35, R23, 0x1, R30, P0 ;  /* 0x0000000117237824 */ /* 0x000fe200000e061e */
[----:B------:R-:W2:Y:S01]  /*1f90*/  LD.E.64 R24, desc[UR6][R36.64] ;  /* 0x0000000624187980 */ /* 0x000ea2000c101b00 */
[----:B------:R-:W-:-:S03]  /*1fa0*/  IMAD.X R27, R21, 0x1, R10, P1 ;  /* 0x00000001151b7824 */ /* 0x000fc600008e060a */
        /* <DEDUP_REMOVED lines=14> */
[----:B0-----:R-:W2:Y:S01]  /*2090*/  LD.E.64 R26, desc[UR6][R20.64] ;  /* 0x00000006141a7980 */ /* 0x001ea2000c101b00 */
[----:B------:R-:W-:-:S05]  /*20a0*/  VIADD R32, R32, 0x4 ;  /* 0x0000000420207836 */ /* 0x000fca0000000000 */
[----:B------:R-:W-:Y:S02]  /*20b0*/  ISETP.NE.AND P0, PT, R32, RZ, PT ;  /* 0x000000ff2000720c */ /* 0x000fe40003f05270 */
[----:B------:R-:W-:Y:S01]  /*20c0*/  IADD3 R28, P1, PT, R28, 0x20, RZ ;  /* 0x000000201c1c7810 */ /* 0x000fe20007f3e0ff */
[----:B------:R-:W-:-:S04]  /*20d0*/  IMAD.WIDE.U32 R12, R4, 0x8, R12 ;  /* 0x00000008040c7825 */ /* 0x000fc800078e000c */
[C---:B------:R-:W-:Y:S02]  /*20e0*/  IMAD.IADD R11, R4.reuse, 0x1, R11 ;  /* 0x00000001040b7824 */ /* 0x040fe400078e020b */
[C---:B------:R-:W-:Y:S02]  /*20f0*/  IMAD.IADD R29, R4.reuse, 0x1, R29 ;  /* 0x00000001041d7824 */ /* 0x040fe400078e021d */
[----:B------:R-:W-:Y:S02]  /*2100*/  IMAD.IADD R31, R4, 0x1, R31 ;  /* 0x00000001041f7824 */ /* 0x000fe400078e021f */
[----:B------:R-:W-:Y:S01]  /*2110*/  IMAD.X R30, RZ, RZ, R30, P1 ;  /* 0x000000ffff1e7224 */ /* 0x000fe200008e061e */
[----:B--2---:R-:W-:-:S07]  /*2120*/  DFMA R26, R22, R24, R26 ;  /* 0x00000018161a722b */ /* 0x004fce000000001a */
[----:B------:R3:W-:Y:S01]  /*2130*/  ST.E.64 desc[UR6][R20.64], R26 ;  /* 0x0000001a14007985 */ /* 0x0007e2000c101b06 */
[----:B------:R-:W-:Y:S05]  /*2140*/  @P0 BRA `(.L_x_79) ;  /* 0xfffffffc00080947 */ /* 0x000fea000383ffff */
[----:B------:R-:W-:-:S07]  /*2150*/  IMAD.MOV.U32 R24, RZ, RZ, R0 ;  /* 0x000000ffff187224 */ /* 0x000fce00078e0000 */
.L_x_78:
[----:B------:R-:W-:-:S13]  /*2160*/  ISETP.NE.AND P0, PT, R5, RZ, PT ;  /* 0x000000ff0500720c */ /* 0x000fda0003f05270 */
[----:B------:R-:W-:Y:S05]  /*2170*/  @!P0 BRA `(.L_x_80) ;  /* 0x0000000000d08947 */ /* 0x000fea0003800000 */
[----:B0-----:R-:W2:Y:S01]  /*2180*/  LDC.64 R14, c[0x4][0xb8] ;  /* 0x01002e00ff0e7b82 */ /* 0x001ea20000000a00 */
[----:B---3--:R-:W3:Y:S07]  /*2190*/  LDG.E.64 R12, desc[UR6][R18.64] ;  /* 0x00000006120c7981 */ /* 0x008eee000c1e1b00 */
[----:B-1----:R-:W0:Y:S01]  /*21a0*/  LDC.64 R16, c[0x4][0x88] ;  /* 0x01002200ff107b82 */ /* 0x002e220000000a00 */
[----:B--2---:R-:W2:Y:S04]  /*21b0*/  LDG.E.64 R20, desc[UR6][R14.64] ;  /* 0x000000060e147981 */ /* 0x004ea8000c1e1b00 */
[----:B0-----:R-:W4:Y:S01]  /*21c0*/  LDG.E.64 R22, desc[UR6][R16.64] ;  /* 0x0000000610167981 */ /* 0x001f22000c1e1b00 */
[----:B------:R-:W-:-:S05]  /*21d0*/  IADD3 R27, P0, PT, R3, R24, RZ ;  /* 0x00000018031b7210 */ /* 0x000fca0007f1e0ff */
[----:B------:R-:W-:Y:S02]  /*21e0*/  IMAD.X R26, RZ, RZ, RZ, P0 ;  /* 0x000000ffff1a7224 */ /* 0x000fe400000e06ff */
[----:B------:R-:W-:-:S03]  /*21f0*/  IMAD.SHL.U32 R11, R27, 0x8, RZ ;  /* 0x000000081b0b7824 */ /* 0x000fc600078e00ff */
[----:B------:R-:W-:Y:S01]  /*2200*/  SHF.L.U64.HI R27, R27, 0x3, R26 ;  /* 0x000000031b1b7819 */ /* 0x000fe2000001021a */
[----:B------:R-:W-:Y:S01]  /*2210*/  IMAD R26, R24, R7, R6 ;  /* 0x00000007181a7224 */ /* 0x000fe200078e0206 */
[----:B---3--:R-:W-:-:S04]  /*2220*/  IADD3 R12, P1, PT, R12, R9, RZ ;  /* 0x000000090c0c7210 */ /* 0x008fc80007f3e0ff */
[----:B------:R-:W-:-:S05]  /*2230*/  IADD3.X R13, PT, PT, R13, R10, RZ, P1, !PT ;  /* 0x0000000a0d0d7210 */ /* 0x000fca0000ffe4ff */
[----:B------:R-:W3:Y:S01]  /*2240*/  LD.E.64 R24, desc[UR6][R12.64] ;  /* 0x000000060c187980 */ /* 0x000ee2000c101b00 */
[----:B--2---:R-:W-:-:S05]  /*2250*/  IADD3 R20, P0, PT, R20, R11, RZ ;  /* 0x0000000b14147210 */ /* 0x004fca0007f1e0ff */
[----:B------:R-:W-:Y:S02]  /*2260*/  IMAD.X R21, R21, 0x1, R27, P0 ;  /* 0x0000000115157824 */ /* 0x000fe400000e061b */
[----:B----4-:R-:W-:-:S04]  /*2270*/  IMAD.WIDE.U32 R22, R26, 0x8, R22 ;  /* 0x000000081a167825 */ /* 0x010fc800078e0016 */
[----:B------:R-:W3:Y:S04]  /*2280*/  LD.E.64 R20, desc[UR6][R20.64] ;  /* 0x0000000614147980 */ /* 0x000ee8000c101b00 */
[----:B------:R-:W3:Y:S01]  /*2290*/  LD.E.64 R22, desc[UR6][R22.64] ;  /* 0x0000000616167980 */ /* 0x000ee2000c101b00 */
[----:B------:R-:W-:Y:S01]  /*22a0*/  ISETP.NE.AND P0, PT, R5, 0x1, PT ;  /* 0x000000010500780c */ /* 0x000fe20003f05270 */
[----:B---3--:R-:W-:-:S07]  /*22b0*/  DFMA R24, R22, R20, R24 ;  /* 0x000000141618722b */ /* 0x008fce0000000018 */
[----:B------:R4:W-:Y:S05]  /*22c0*/  ST.E.64 desc[UR6][R12.64], R24 ;  /* 0x000000180c007985 */ /* 0x0009ea000c101b06 */
[----:B------:R-:W-:Y:S05]  /*22d0*/  @!P0 BRA `(.L_x_80) ;  /* 0x0000000000788947 */ /* 0x000fea0003800000 */
[----:B----4-:R-:W2:Y:S04]  /*22e0*/  LDG.E.64 R12, desc[UR6][R14.64] ;  /* 0x000000060e0c7981 */ /* 0x010ea8000c1e1b00 */
[----:B------:R-:W3:Y:S04]  /*22f0*/  LDG.E.64 R20, desc[UR6][R18.64] ;  /* 0x0000000612147981 */ /* 0x000ee8000c1e1b00 */
[----:B------:R-:W4:Y:S01]  /*2300*/  LDG.E.64 R22, desc[UR6][R16.64] ;  /* 0x0000000610167981 */ /* 0x000f22000c1e1b00 */
[----:B------:R-:W-:Y:S01]  /*2310*/  IMAD.IADD R26, R26, 0x1, R7 ;  /* 0x000000011a1a7824 */ /* 0x000fe200078e0207 */
[----:B--2---:R-:W-:-:S02]  /*2320*/  IADD3 R12, P0, PT, R12, R11, RZ ;  /* 0x0000000b0c0c7210 */ /* 0x004fc40007f1e0ff */
[----:B---3--:R-:W-:-:S03]  /*2330*/  IADD3 R20, P1, PT, R20, R9, RZ ;  /* 0x0000000914147210 */ /* 0x008fc60007f3e0ff */
[----:B------:R-:W-:Y:S02]  /*2340*/  IMAD.X R13, R13, 0x1, R27, P0 ;  /* 0x000000010d0d7824 */ /* 0x000fe400000e061b */
[----:B----4-:R-:W-:-:S04]  /*2350*/  IMAD.WIDE.U32 R22, R26, 0x8, R22 ;  /* 0x000000081a167825 */ /* 0x010fc800078e0016 */
[----:B------:R-:W2:Y:S01]  /*2360*/  LD.E.64 R12, desc[UR6][R12.64+0x8] ;  /* 0x000008060c0c7980 */ /* 0x000ea2000c101b00 */
[----:B------:R-:W-:-:S03]  /*2370*/  IMAD.X R21, R21, 0x1, R10, P1 ;  /* 0x0000000115157824 */ /* 0x000fc600008e060a */
[----:B------:R-:W2:Y:S04]  /*2380*/  LD.E.64 R22, desc[UR6][R22.64] ;  /* 0x0000000616167980 */ /* 0x000ea8000c101b00 */
[----:B------:R-:W2:Y:S01]  /*2390*/  LD.E.64 R24, desc[UR6][R20.64] ;  /* 0x0000000614187980 */ /* 0x000ea2000c101b00 */
[----:B------:R-:W-:Y:S01]  /*23a0*/  ISETP.NE.AND P0, PT, R5, 0x2, PT ;  /* 0x000000020500780c */ /* 0x000fe20003f05270 */
[----:B--2---:R-:W-:-:S07]  /*23b0*/  DFMA R24, R22, R12, R24 ;  /* 0x0000000c1618722b */ /* 0x004fce0000000018 */
[----:B------:R0:W-:Y:S05]  /*23c0*/  ST.E.64 desc[UR6][R20.64], R24 ;  /* 0x0000001814007985 */ /* 0x0001ea000c101b06 */
[----:B------:R-:W-:Y:S05]  /*23d0*/  @!P0 BRA `(.L_x_80) ;  /* 0x0000000000388947 */ /* 0x000fea0003800000 */
[----:B------:R-:W2:Y:S04]  /*23e0*/  LDG.E.64 R14, desc[UR6][R14.64] ;  /* 0x000000060e0e7981 */ /* 0x000ea8000c1e1b00 */
[----:B------:R-:W3:Y:S04]  /*23f0*/  LDG.E.64 R18, desc[UR6][R18.64] ;  /* 0x0000000612127981 */ /* 0x000ee8000c1e1b00 */
[----:B------:R-:W4:Y:S01]  /*2400*/  LDG.E.64 R16, desc[UR6][R16.64] ;  /* 0x0000000610107981 */ /* 0x000f22000c1e1b00 */
[----:B0-----:R-:W-:Y:S01]  /*2410*/  IMAD.IADD R21, R26, 0x1, R7 ;  /* 0x000000011a157824 */ /* 0x001fe200078e0207 */
[----:B--2---:R-:W-:-:S02]  /*2420*/  IADD3 R22, P0, PT, R14, R11, RZ ;  /* 0x0000000b0e167210 */ /* 0x004fc40007f1e0ff */
[----:B---3--:R-:W-:-:S03]  /*2430*/  IADD3 R12, P1, PT, R18, R9, RZ ;  /* 0x00000009120c7210 */ /* 0x008fc60007f3e0ff */
[----:B------:R-:W-:Y:S02]  /*2440*/  IMAD.X R23, R15, 0x1, R27, P0 ;  /* 0x000000010f177824 */ /* 0x000fe400000e061b */
[----:B----4-:R-:W-:-:S04]  /*2450*/  IMAD.WIDE.U32 R20, R21, 0x8, R16 ;  /* 0x0000000815147825 */ /* 0x010fc800078e0010 */
[----:B------:R-:W-:Y:S02]  /*2460*/  IMAD.X R13, R19, 0x1, R10, P1 ;  /* 0x00000001130d7824 */ /* 0x000fe400008e060a */
[----:B------:R-:W2:Y:S04]  /*2470*/  LD.E.64 R20, desc[UR6][R20.64] ;  /* 0x0000000614147980 */ /* 0x000ea8000c101b00 */
[----:B------:R-:W2:Y:S04]  /*2480*/  LD.E.64 R10, desc[UR6][R22.64+0x10] ;  /* 0x00001006160a7980 */ /* 0x000ea8000c101b00 */
[----:B------:R-:W2:Y:S02]  /*2490*/  LD.E.64 R14, desc[UR6][R12.64] ;  /* 0x000000060c0e7980 */ /* 0x000ea4000c101b00 */
[----:B--2---:R-:W-:-:S07]  /*24a0*/  DFMA R10, R20, R10, R14 ;  /* 0x0000000a140a722b */ /* 0x004fce000000000e */
[----:B------:R0:W-:Y:S04]  /*24b0*/  ST.E.64 desc[UR6][R12.64], R10 ;  /* 0x0000000a0c007985 */ /* 0x0001e8000c101b06 */
.L_x_80:
[----:B------:R-:W-:-:S05]  /*24c0*/  VIADD R6, R6, 0x1 ;  /* 0x0000000106067836 */ /* 0x000fca0000000000 */
[----:B------:R-:W-:-:S13]  /*24d0*/  ISETP.NE.AND P0, PT, R6, R7, PT ;  /* 0x000000070600720c */ /* 0x000fda0003f05270 */
[----:B------:R-:W-:Y:S05]  /*24e0*/  @P0 BRA `(.L_x_81) ;  /* 0xfffffff400c40947 */ /* 0x000fea000383ffff */
.L_x_55:
[----:B0--34-:R-:W0:Y:S01]  /*24f0*/  LDC.64 R12, c[0x4][0xd0] ;  /* 0x01003400ff0c7b82 */ /* 0x019e220000000a00 */
[----:B------:R-:W3:Y:S01]  /*2500*/  LDCU UR4, c[0x3][0x4c] ;  /* 0x00c00980ff0477ac */ /* 0x000ee20008000800 */
[----:B0-----:R-:W4:Y:S01]  /*2510*/  LDG.E.64 R8, desc[UR6][R12.64] ;  /* 0x000000060c087981 */ /* 0x001f22000c1e1b00 */
[----:B---3--:R-:W-:Y:S01]  /*2520*/  IMAD R4, R2, UR4, RZ ;  /* 0x0000000402047c24 */ /* 0x008fe2000f8e02ff */
[----:B------:R-:W-:-:S03]  /*2530*/  ISETP.GE.AND P0, PT, R7, 0x1, PT ;  /* 0x000000010700780c */ /* 0x000fc60003f06270 */
[----:B----4-:R-:W-:-:S05]  /*2540*/  IMAD.WIDE.U32 R8, R4, 0x8, R8 ;  /* 0x0000000804087825 */ /* 0x010fca00078e0008 */
[----:B------:R0:W-:Y:S05]  /*2550*/  ST.E.64 desc[UR6][R8.64], RZ ;  /* 0x000000ff08007985 */ /* 0x0001ea000c101b06 */
[----:B------:R-:W-:Y:S05]  /*2560*/  @!P0 BRA `(.L_x_82) ;  /* 0x0000000800f48947 */ /* 0x000fea0003800000 */
[C---:B------:R-:W-:Y:S01]  /*2570*/  VIADD R10, R7.reuse, 0xffffffff ;  /* 0xffffffff070a7836 */ /* 0x040fe20000000000 */
[----:B------:R-:W-:Y:S01]  /*2580*/  ISETP.NE.AND P0, PT, R7, 0x1, PT ;  /* 0x000000010700780c */ /* 0x000fe20003f05270 */
[----:B------:R-:W-:-:S04]  /*2590*/  IMAD.MOV.U32 R6, RZ, RZ, RZ ;  /* 0x000000ffff067224 */ /* 0x000fc800078e00ff */
[----:B------:R-:W3:Y:S08]  /*25a0*/  I2F.F64.U32 R10, R10 ;  /* 0x0000000a000a7312 */ /* 0x000ef00000201800 */
[----:B------:R-:W-:Y:S05]  /*25b0*/  @!P0 BRA `(.L_x_83) ;  /* 0x0000000400e88947 */ /* 0x000fea0003800000 */
[----:B------:R-:W-:Y:S01]  /*25c0*/  LOP3.LUT R6, R7, 0x7ffffffe, RZ, 0xc0, !PT ;  /* 0x7ffffffe07067812 */ /* 0x000fe200078ec0ff */
[----:B------:R-:W-:Y:S01]  /*25d0*/  IMAD.SHL.U32 R5, R3, 0x8, RZ ;  /* 0x0000000803057824 */ /* 0x000fe200078e00ff */
[----:B------:R-:W-:Y:S02]  /*25e0*/  SHF.R.U32.HI R7, RZ, 0x1d, R3 ;  /* 0x0000001dff077819 */ /* 0x000fe40000011603 */
[----:B0-----:R-:W-:Y:S01]  /*25f0*/  CS2R R8, SRZ ;  /* 0x0000000000087805 */ /* 0x001fe2000001ff00 */
[----:B------:R-:W-:Y:S01]  /*2600*/  UMOV UR4, URZ ;  /* 0x000000ff00047c82 */ /* 0x000fe20008000000 */
[----:B-1----:R-:W-:-:S07]  /*2610*/  IMAD.MOV R30, RZ, RZ, -R6 ;  /* 0x000000ffff1e7224 */ /* 0x002fce00078e0a06 */
.L_x_93:
[----:B----4-:R-:W0:Y:S02]  /*2620*/  LDC.64 R18, c[0x4][0xa0] ;  /* 0x01002800ff127b82 */ /* 0x010e240000000a00 */
[----:B0-----:R-:W4:Y:S01]  /*2630*/  LDG.E.64 R14, desc[UR6][R18.64] ;  /* 0x00000006120e7981 */ /* 0x001f22000c1e1b00 */
[----:B------:R-:W-:Y:S02]  /*2640*/  FSETP.GEU.AND P1, PT, |R9|, 6.5827683646048100446e-37, PT ;  /* 0x036000000900780b */ /* 0x000fe40003f2e200 */
[----:B----4-:R-:W-:-:S05]  /*2650*/  IADD3 R28, P0, PT, R14, R5, RZ ;  /* 0x000000050e1c7210 */ /* 0x010fca0007f1e0ff */
[----:B------:R-:W-:-:S06]  /*2660*/  IMAD.X R29, R15, 0x1, R7, P0 ;  /* 0x000000010f1d7824 */ /* 0x000fcc00000e0607 */
[----:B------:R-:W5:Y:S01]  /*2670*/  LD.E.64 R28, desc[UR6][R28.64] ;  /* 0x000000061c1c7980 */ /* 0x000f62000c101b00 */
[----:B---3--:R-:W0:Y:S01]  /*2680*/  MUFU.RCP64H R15, R11 ;  /* 0x0000000b000f7308 */ /* 0x008e220000001800 */
[----:B------:R-:W-:-:S06]  /*2690*/  IMAD.MOV.U32 R14, RZ, RZ, 0x1 ;  /* 0x00000001ff0e7424 */ /* 0x000fcc00078e00ff */
[----:B0-----:R-:W-:-:S08]  /*26a0*/  DFMA R16, -R10, R14, 1 ;  /* 0x3ff000000a10742b */ /* 0x001fd0000000010e */
[----:B------:R-:W-:-:S08]  /*26b0*/  DFMA R16, R16, R16, R16 ;  /* 0x000000101010722b */ /* 0x000fd00000000010 */
[----:B------:R-:W-:-:S08]  /*26c0*/  DFMA R16, R14, R16, R14 ;  /* 0x000000100e10722b */ /* 0x000fd0000000000e */
        /* <DEDUP_REMOVED lines=9> */
[----:B------:R-:W-:Y:S01]  /*2760*/  MOV R19, R9 ;  /* 0x0000000900137202 */ /* 0x000fe20000000f00 */
[----:B------:R-:W-:Y:S01]  /*2770*/  IMAD.MOV.U32 R16, RZ, RZ, R10 ;  /* 0x000000ffff107224 */ /* 0x000fe200078e000a */
[----:B------:R-:W-:Y:S01]  /*2780*/  MOV R0, 0x27b0 ;  /* 0x000027b000007802 */ /* 0x000fe20000000f00 */
[----:B------:R-:W-:-:S07]  /*2790*/  IMAD.MOV.U32 R17, RZ, RZ, R11 ;  /* 0x000000ffff117224 */ /* 0x000fce00078e000b */
[----:B--2--5:R-:W-:Y:S05]  /*27a0*/  CALL.REL.NOINC `($__internal_2_$__cuda_sm20_div_rn_f64_full) ;  /* 0x0000000800907944 */ /* 0x024fea0003c00000 */
.L_x_84:
[----:B------:R-:W-:Y:S01]  /*27b0*/  BSSY.RECONVERGENT B0, `(.L_x_85) ;  /* 0x0000005000007945 */ /* 0x000fe20003800200 */
[----:B------:R-:W-:Y:S01]  /*27c0*/  IMAD.MOV.U32 R32, RZ, RZ, R36 ;  /* 0x000000ffff207224 */ /* 0x000fe200078e0024 */
[----:B------:R-:W-:Y:S01]  /*27d0*/  MOV R0, 0x2800 ;  /* 0x0000280000007802 */ /* 0x000fe20000000f00 */
[----:B------:R-:W-:-:S07]  /*27e0*/  IMAD.MOV.U32 R31, RZ, RZ, R37 ;  /* 0x000000ffff1f7224 */ /* 0x000fce00078e0025 */
[----:B--2--5:R-:W-:Y:S05]  /*27f0*/  CALL.REL.NOINC `($calc_benchmark_func_f3$__internal_accurate_pow) ;  /* 0x0000000c00f07944 */ /* 0x024fea0003c00000 */
[----:B------:R-:W-:Y:S05]  /*2800*/  BSYNC.RECONVERGENT B0 ;  /* 0x0000000000007941 */ /* 0x000fea0003800200 */
.L_x_85:
[----:B------:R-:W0:Y:S02]  /*2810*/  LDC.64 R24, c[0x4][0xd0] ;  /* 0x01003400ff187b82 */ /* 0x000e240000000a00 */
[----:B0-----:R-:W2:Y:S01]  /*2820*/  LDG.E.64 R20, desc[UR6][R24.64] ;  /* 0x0000000618147981 */ /* 0x001ea2000c1e1b00 */
[----:B------:R-:W-:-:S05]  /*2830*/  DADD R22, R36, 1000000 ;  /* 0x412e848024167429 */ /* 0x000fca0000000000 */
[----:B------:R-:W0:Y:S05]  /*2840*/  LDC.64 R14, c[0x4][0xa0] ;  /* 0x01002800ff0e7b82 */ /* 0x000e2a0000000a00 */
[----:B------:R-:W-:Y:S01]  /*2850*/  LOP3.LUT R22, R23, 0x7ff00000, RZ, 0xc0, !PT ;  /* 0x7ff0000017167812 */ /* 0x000fe200078ec0ff */
[----:B--2---:R-:W-:-:S05]  /*2860*/  IMAD.WIDE.U32 R20, R4, 0x8, R20 ;  /* 0x0000000804147825 */ /* 0x004fca00078e0014 */
[----:B------:R1:W5:Y:S01]  /*2870*/  LD.E.64 R18, desc[UR6][R20.64] ;  /* 0x0000000614127980 */ /* 0x000362000c101b00 */
[----:B------:R-:W-:Y:S01]  /*2880*/  ISETP.NE.AND P0, PT, R22, 0x7ff00000, PT ;  /* 0x7ff000001600780c */ /* 0x000fe20003f05270 */
[----:B------:R-:W-:Y:S01]  /*2890*/  BSSY.RECONVERGENT B0, `(.L_x_86) ;  /* 0x000000a000007945 */ /* 0x000fe20003800200 */
[----:B------:R-:W-:-:S11]  /*28a0*/  DSETP.NEU.AND P2, PT, R36, RZ, PT ;  /* 0x000000ff2400722a */ /* 0x000fd60003f4d000 */
[----:B01----:R-:W-:Y:S05]  /*28b0*/  @P0 BRA `(.L_x_87) ;  /* 0x00000000001c0947 */ /* 0x003fea0003800000 */
[----:B------:R-:W-:-:S14]  /*28c0*/  DSETP.NAN.AND P0, PT, R36, R36, PT ;  /* 0x000000242400722a */ /* 0x000fdc0003f08000 */
[----:B------:R-:W-:Y:S01]  /*28d0*/  @P0 DADD R16, R36, 1000000 ;  /* 0x412e848024100429 */ /* 0x000fe20000000000 */
[----:B------:R-:W-:Y:S10]  /*28e0*/  @P0 BRA `(.L_x_87) ;  /* 0x0000000000100947 */ /* 0x000ff40003800000 */
[----:B------:R-:W-:-:S14]  /*28f0*/  DSETP.NEU.AND P0, PT, R36, +INF , PT ;  /* 0x7ff000002400742a */ /* 0x000fdc0003f0d000 */
[----:B------:R-:W-:Y:S01]  /*2900*/  @!P0 ISETP.GE.AND P1, PT, R37, RZ, PT ;  /* 0x000000ff2500820c */ /* 0x000fe20003f26270 */
[----:B------:R-:W-:-:S03]  /*2910*/  @!P0 IMAD.MOV.U32 R16, RZ, RZ, RZ ;  /* 0x000000ffff108224 */ /* 0x000fc600078e00ff */
[----:B------:R-:W-:-:S09]  /*2920*/  @!P0 SEL R17, RZ, 0x7ff00000, !P1 ;  /* 0x7ff00000ff118807 */ /* 0x000fd20004800000 */
.L_x_87:
[----:B------:R-:W-:Y:S05]  /*2930*/  BSYNC.RECONVERGENT B0 ;  /* 0x0000000000007941 */ /* 0x000fea0003800200 */
.L_x_86:
[----:B------:R-:W-:Y:S01]  /*2940*/  DMUL R28, R28, R28 ;  /* 0x0000001c1c1c7228 */ /* 0x000fe20000000000 */
[----:B------:R-:W-:Y:S02]  /*2950*/  FSEL R16, R16, RZ, P2 ;  /* 0x000000ff10107208 */ /* 0x000fe40001000000 */
[----:B------:R-:W-:-:S06]  /*2960*/  FSEL R17, R17, 1.875, P2 ;  /* 0x3ff0000011117808 */ /* 0x000fcc0001000000 */
[----:B-----5:R-:W-:-:S07]  /*2970*/  DFMA R18, R28, R16, R18 ;  /* 0x000000101c12722b */ /* 0x020fce0000000012 */
[----:B------:R0:W-:Y:S04]  /*2980*/  ST.E.64 desc[UR6][R20.64], R18 ;  /* 0x0000001214007985 */ /* 0x0001e8000c101b06 */
[----:B------:R-:W2:Y:S01]  /*2990*/  LDG.E.64 R14, desc[UR6][R14.64] ;  /* 0x000000060e0e7981 */ /* 0x000ea2000c1e1b00 */
[----:B------:R-:W1:Y:S01]  /*29a0*/  MUFU.RCP64H R17, R11 ;  /* 0x0000000b00117308 */ /* 0x000e620000001800 */
[----:B------:R-:W-:-:S06]  /*29b0*/  IMAD.MOV.U32 R16, RZ, RZ, 0x1 ;  /* 0x00000001ff107424 */ /* 0x000fcc00078e00ff */
[----:B-1----:R-:W-:-:S08]  /*29c0*/  DFMA R22, -R10, R16, 1 ;  /* 0x3ff000000a16742b */ /* 0x002fd00000000110 */
[----:B------:R-:W-:Y:S01]  /*29d0*/  DFMA R22, R22, R22, R22 ;  /* 0x000000161616722b */ /* 0x000fe20000000016 */
[----:B------:R-:W-:-:S07]  /*29e0*/  UIADD3 UR5, UPT, UPT, UR4, 0x1, URZ ;  /* 0x0000000104057890 */ /* 0x000fce000fffe0ff */
[----:B------:R-:W-:Y:S02]  /*29f0*/  DFMA R22, R16, R22, R16 ;  /* 0x000000161016722b */ /* 0x000fe40000000010 */
[----:B0-----:R-:W0:Y:S06]  /*2a00*/  I2F.F64.U32 R18, UR5 ;  /* 0x0000000500127d12 */ /* 0x001e2c0008201800 */
[----:B------:R-:W-:Y:S01]  /*2a10*/  DFMA R16, -R10, R22, 1 ;  /* 0x3ff000000a10742b */ /* 0x000fe20000000116 */
[----:B--2---:R-:W-:-:S05]  /*2a20*/  IADD3 R28, P0, PT, R14, R5, RZ ;  /* 0x000000050e1c7210 */ /* 0x004fca0007f1e0ff */
[----:B------:R-:W-:-:S06]  /*2a30*/  IMAD.X R29, R15, 0x1, R7, P0 ;  /* 0x000000010f1d7824 */ /* 0x000fcc00000e0607 */
[----:B------:R-:W5:Y:S01]  /*2a40*/  LD.E.64 R28, desc[UR6][R28.64+0x8] ;  /* 0x000008061c1c7980 */ /* 0x000f62000c101b00 */
[----:B------:R-:W-:Y:S01]  /*2a50*/  DFMA R16, R22, R16, R22 ;  /* 0x000000101610722b */ /* 0x000fe20000000016 */
[----:B0-----:R-:W-:-:S07]  /*2a60*/  FSETP.GEU.AND P1, PT, |R19|, 6.5827683646048100446e-37, PT ;  /* 0x036000001300780b */ /* 0x001fce0003f2e200 */
        /* <DEDUP_REMOVED lines=9> */
[----:B-----5:R-:W-:Y:S05]  /*2b00*/  CALL.REL.NOINC `($__internal_2_$__cuda_sm20_div_rn_f64_full) ;  /* 0x0000000400b87944 */ /* 0x020fea0003c00000 */
.L_x_88:
[----:B------:R-:W-:Y:S01]  /*2b10*/  BSSY.RECONVERGENT B0, `(.L_x_89) ;  /* 0x0000005000007945 */ /* 0x000fe20003800200 */
[----:B------:R-:W-:Y:S01]  /*2b20*/  IMAD.MOV.U32 R32, RZ, RZ, R36 ;  /* 0x000000ffff207224 */ /* 0x000fe200078e0024 */
[----:B------:R-:W-:Y:S01]  /*2b30*/  MOV R0, 0x2b60 ;  /* 0x00002b6000007802 */ /* 0x000fe20000000f00 */
[----:B------:R-:W-:-:S07]  /*2b40*/  IMAD.MOV.U32 R31, RZ, RZ, R37 ;  /* 0x000000ffff1f7224 */ /* 0x000fce00078e0025 */
[----:B-----5:R-:W-:Y:S05]  /*2b50*/  CALL.REL.NOINC `($calc_benchmark_func_f3$__internal_accurate_pow) ;  /* 0x0000000c00187944 */ /* 0x020fea0003c00000 */
[----:B------:R-:W-:Y:S05]  /*2b60*/  BSYNC.RECONVERGENT B0 ;  /* 0x0000000000007941 */ /* 0x000fea0003800200 */
.L_x_89:
[----:B------:R-:W-:Y:S01]  /*2b70*/  DADD R14, R36, 1000000 ;  /* 0x412e8480240e7429 */ /* 0x000fe20000000000 */
[----:B------:R-:W-:Y:S09]  /*2b80*/  BSSY.RECONVERGENT B0, `(.L_x_90) ;  /* 0x000000d000007945 */ /* 0x000ff20003800200 */
[----:B------:R-:W-:-:S04]  /*2b90*/  LOP3.LUT R14, R15, 0x7ff00000, RZ, 0xc0, !PT ;  /* 0x7ff000000f0e7812 */ /* 0x000fc800078ec0ff */
[----:B------:R-:W-:-:S13]  /*2ba0*/  ISETP.NE.AND P0, PT, R14, 0x7ff00000, PT ;  /* 0x7ff000000e00780c */ /* 0x000fda0003f05270 */
[----:B------:R-:W-:Y:S05]  /*2bb0*/  @P0 BRA `(.L_x_91) ;  /* 0x0000000000240947 */ /* 0x000fea0003800000 */
[----:B------:R-:W-:-:S14]  /*2bc0*/  DSETP.NAN.AND P0, PT, R36, R36, PT ;  /* 0x000000242400722a */ /* 0x000fdc0003f08000 */
[----:B------:R-:W-:Y:S05]  /*2bd0*/  @P0 BRA `(.L_x_92) ;  /* 0x0000000000180947 */ /* 0x000fea0003800000 */
[----:B------:R-:W-:-:S14]  /*2be0*/  DSETP.NEU.AND P0, PT, R36, +INF , PT ;  /* 0x7ff000002400742a */ /* 0x000fdc0003f0d000 */
[----:B------:R-:W-:Y:S05]  /*2bf0*/  @P0 BRA `(.L_x_91) ;  /* 0x0000000000140947 */ /* 0x000fea0003800000 */
[----:B------:R-:W-:Y:S01]  /*2c00*/  ISETP.GE.AND P0, PT, R37, RZ, PT ;  /* 0x000000ff2500720c */ /* 0x000fe20003f06270 */
[----:B------:R-:W-:-:S03]  /*2c10*/  IMAD.MOV.U32 R16, RZ, RZ, RZ ;  /* 0x000000ffff107224 */ /* 0x000fc600078e00ff */
[----:B------:R-:W-:Y:S01]  /*2c20*/  SEL R17, RZ, 0x7ff00000, !P0 ;  /* 0x7ff00000ff117807 */ /* 0x000fe20004000000 */
[----:B------:R-:W-:Y:S08]  /*2c30*/  BRA `(.L_x_91) ;  /* 0x0000000000047947 */ /* 0x000ff00003800000 */
.L_x_92:
[----:B------:R-:W-:-:S11]  /*2c40*/  DADD R16, R36, 1000000 ;  /* 0x412e848024107429 */ /* 0x000fd60000000000 */
.L_x_91:
[----:B------:R-:W-:Y:S05]  /*2c50*/  BSYNC.RECONVERGENT B0 ;  /* 0x0000000000007941 */ /* 0x000fea0003800200 */
.L_x_90:
[----:B------:R-:W2:Y:S01]  /*2c60*/  LDG.E.64 R14, desc[UR6][R12.64] ;  /* 0x000000060c0e7981 */ /* 0x000ea2000c1e1b00 */
[----:B------:R-:W-:Y:S02]  /*2c70*/  DSETP.NEU.AND P0, PT, R36, RZ, PT ;  /* 0x000000ff2400722a */ /* 0x000fe40003f0d000 */
[----:B------:R-:W-:Y:S01]  /*2c80*/  DMUL R28, R28, R28 ;  /* 0x0000001c1c1c7228 */ /* 0x000fe20000000000 */
[----:B--2---:R-:W-:-:S05]  /*2c90*/  IMAD.WIDE.U32 R14, R4, 0x8, R14 ;  /* 0x00000008040e7825 */ /* 0x004fca00078e000e */
[----:B------:R-:W2:Y:S01]  /*2ca0*/  LD.E.64 R18, desc[UR6][R14.64] ;  /* 0x000000060e127980 */ /* 0x000ea2000c101b00 */
[----:B------:R-:W-:Y:S01]  /*2cb0*/  FSEL R16, R16, RZ, P0 ;  /* 0x000000ff10107208 */ /* 0x000fe20000000000 */
[----:B------:R-:W-:Y:S01]  /*2cc0*/  VIADD R30, R30, 0x2 ;  /* 0x000000021e1e7836 */ /* 0x000fe20000000000 */
[----:B------:R-:W-:Y:S01]  /*2cd0*/  FSEL R17, R17, 1.875, P0 ;  /* 0x3ff0000011117808 */ /* 0x000fe20000000000 */
[----:B------:R-:W-:Y:S01]  /*2ce0*/  UIADD3 UR4, UPT, UPT, UR4, 0x2, URZ ;  /* 0x0000000204047890 */ /* 0x000fe2000fffe0ff */
[----:B------:R-:W-:Y:S01]  /*2cf0*/  IADD3 R5, P1, PT, R5, 0x10, RZ ;  /* 0x0000001005057810 */ /* 0x000fe20007f3e0ff */
[----:B------:R-:W-:Y:S01]  /*2d00*/  DADD R8, R8, 2 ;  /* 0x4000000008087429 */ /* 0x000fe20000000000 */
[----:B------:R-:W-:-:S03]  /*2d10*/  ISETP.NE.AND P0, PT, R30, RZ, PT ;  /* 0x000000ff1e00720c */ /* 0x000fc60003f05270 */
[----:B------:R-:W-:Y:S01]  /*2d20*/  IMAD.X R7, RZ, RZ, R7, P1 ;  /* 0x000000ffff077224 */ /* 0x000fe200008e0607 */
[----:B--2---:R-:W-:-:S07]  /*2d30*/  DFMA R18, R28, R16, R18 ;  /* 0x000000101c12722b */ /* 0x004fce0000000012 */
[----:B------:R4:W-:Y:S02]  /*2d40*/  ST.E.64 desc[UR6][R14.64], R18 ;  /* 0x000000120e007985 */ /* 0x0009e4000c101b06 */
[----:B------:R-:W-:Y:S05]  /*2d50*/  @P0 BRA `(.L_x_93) ;  /* 0xfffffff800300947 */ /* 0x000fea000383ffff */
.L_x_83:
[----:B------:R-:W5:Y:S02]  /*2d60*/  LDCU UR4, c[0x3][0x48] ;  /* 0x00c00900ff0477ac */ /* 0x000f640008000800 */
[----:B-----5:R-:W-:-:S04]  /*2d70*/  ULOP3.LUT UR4, UR4, 0x1, URZ, 0xc0, !UPT ;  /* 0x0000000104047892 */ /* 0x020fc8000f8ec0ff */
[----:B------:R-:W-:-:S09]  /*2d80*/  UISETP.NE.U32.AND UP0, UPT, UR4, 0x1, UPT ;  /* 0x000000010400788c */ /* 0x000fd2000bf05070 */
[----:B------:R-:W-:Y:S05]  /*2d90*/  BRA.U UP0, `(.L_x_82) ;  /* 0x0000000100e87547 */ /* 0x000fea000b800000 */
[----:B----4-:R-:W0:Y:S02]  /*2da0*/  LDC.64 R14, c[0x4][0xa0] ;  /* 0x01002800ff0e7b82 */ /* 0x010e240000000a00 */
[----:B0-----:R0:W4:Y:S01]  /*2db0*/  LDG.E.64 R8, desc[UR6][R14.64] ;  /* 0x000000060e087981 */ /* 0x001122000c1e1b00 */
[----:B------:R-:W-:-:S04]  /*2dc0*/  IADD3 R3, P0, PT, R3, R6, RZ ;  /* 0x0000000603037210 */ /* 0x000fc80007f1e0ff */
[----:B------:R-:W-:Y:S01]  /*2dd0*/  IADD3.X R0, PT, PT, RZ, RZ, RZ, P0, !PT ;  /* 0x000000ffff007210 */ /* 0x000fe200007fe4ff */
[----:B-1-3--:R-:W1:Y:S01]  /*2de0*/  MUFU.RCP64H R17, R11 ;  /* 0x0000000b00117308 */ /* 0x00ae620000001800 */
[----:B------:R-:W-:-:S06]  /*2df0*/  IMAD.MOV.U32 R16, RZ, RZ, 0x1 ;  /* 0x00000001ff107424 */ /* 0x000fcc00078e00ff */
[----:B-1----:R-:W-:-:S08]  /*2e00*/  DFMA R18, -R10, R16, 1 ;  /* 0x3ff000000a12742b */ /* 0x002fd00000000110 */
[----:B------:R-:W-:-:S08]  /*2e10*/  DFMA R18, R18, R18, R18 ;  /* 0x000000121212722b */ /* 0x000fd00000000012 */
[----:B------:R-:W-:Y:S02]  /*2e20*/  DFMA R16, R16, R18, R16 ;  /* 0x000000121010722b */ /* 0x000fe40000000010 */
[----:B------:R-:W1:Y:S06]  /*2e30*/  I2F.F64.U32 R18, R6 ;  /* 0x0000000600127312 */ /* 0x000e6c0000201800 */
[----:B0-----:R-:W-:Y:S01]  /*2e40*/  DFMA R14, -R10, R16, 1 ;  /* 0x3ff000000a0e742b */ /* 0x001fe20000000110 */
[----:B----4-:R-:W-:-:S04]  /*2e50*/  LEA R8, P0, R3, R8, 0x3 ;  /* 0x0000000803087211 */ /* 0x010fc800078018ff */
[----:B------:R-:W-:-:S06]  /*2e60*/  LEA.HI.X R9, R3, R9, R0, 0x3, P0 ;  /* 0x0000000903097211 */ /* 0x000fcc00000f1c00 */
[----:B------:R-:W5:Y:S01]  /*2e70*/  LD.E.64 R8, desc[UR6][R8.64] ;  /* 0x0000000608087980 */ /* 0x000f62000c101b00 */
[----:B------:R-:W-:Y:S01]  /*2e80*/  DFMA R16, R16, R14, R16 ;  /* 0x0000000e1010722b */ /* 0x000fe20000000010 */
[----:B-1----:R-:W-:-:S07]  /*2e90*/  FSETP.GEU.AND P1, PT, |R19|, 6.5827683646048100446e-37, PT ;  /* 0x036000001300780b */ /* 0x002fce0003f2e200 */
        /* <DEDUP_REMOVED lines=9> */
[----:B--2--5:R-:W-:Y:S05]  /*2f30*/  CALL.REL.NOINC `($__internal_2_$__cuda_sm20_div_rn_f64_full) ;  /* 0x0000000000ac7944 */ /* 0x024fea0003c00000 */
[----:B------:R-:W-:Y:S02]  /*2f40*/  IMAD.MOV.U32 R28, RZ, RZ, R36 ;  /* 0x000000ffff1c7224 */ /* 0x000fe400078e0024 */
[----:B------:R-:W-:-:S07]  /*2f50*/  IMAD.MOV.U32 R29, RZ, RZ, R37 ;  /* 0x000000ffff1d7224 */ /* 0x000fce00078e0025 */
.L_x_94:
[----:B------:R-:W-:Y:S01]  /*2f60*/  BSSY.RECONVERGENT B0, `(.L_x_95) ;  /* 0x0000005000007945 */ /* 0x000fe20003800200 */
[----:B------:R-:W-:Y:S01]  /*2f70*/  IMAD.MOV.U32 R32, RZ, RZ, R28 ;  /* 0x000000ffff207224 */ /* 0x000fe200078e001c */
[----:B------:R-:W-:Y:S01]  /*2f80*/  MOV R0, 0x2fb0 ;  /* 0x00002fb000007802 */ /* 0x000fe20000000f00 */
[----:B------:R-:W-:-:S07]  /*2f90*/  IMAD.MOV.U32 R31, RZ, RZ, R29 ;  /* 0x000000ffff1f7224 */ /* 0x000fce00078e001d */
[----:B--2--5:R-:W-:Y:S05]  /*2fa0*/  CALL.REL.NOINC `($calc_benchmark_func_f3$__internal_accurate_pow) ;  /* 0x0000000800047944 */ /* 0x024fea0003c00000 */
[----:B------:R-:W-:Y:S05]  /*2fb0*/  BSYNC.RECONVERGENT B0 ;  /* 0x0000000000007941 */ /* 0x000fea0003800200 */
.L_x_95:
        /* <DEDUP_REMOVED lines=13> */
.L_x_98:
[----:B------:R-:W-:-:S11]  /*3090*/  DADD R16, R28, 1000000 ;  /* 0x412e84801c107429 */ /* 0x000fd60000000000 */
.L_x_97:
[----:B------:R-:W-:Y:S05]  /*30a0*/  BSYNC.RECONVERGENT B0 ;  /* 0x0000000000007941 */ /* 0x000fea0003800200 */
.L_x_96:
[----:B------:R-:W2:Y:S01]  /*30b0*/  LDG.E.64 R6, desc[UR6][R12.64] ;  /* 0x000000060c067981 */ /* 0x000ea2000c1e1b00 */
[----:B------:R-:W-:Y:S02]  /*30c0*/  DSETP.NEU.AND P0, PT, R28, RZ, PT ;  /* 0x000000ff1c00722a */ /* 0x000fe40003f0d000 */
[----:B------:R-:W-:Y:S01]  /*30d0*/  DMUL R8, R8, R8 ;  /* 0x0000000808087228 */ /* 0x000fe20000000000 */
[----:B--2---:R-:W-:-:S05]  /*30e0*/  IMAD.WIDE.U32 R6, R4, 0x8, R6 ;  /* 0x0000000804067825 */ /* 0x004fca00078e0006 */
[----:B------:R-:W2:Y:S01]  /*30f0*/  LD.E.64 R10, desc[UR6][R6.64] ;  /* 0x00000006060a7980 */ /* 0x000ea2000c101b00 */
[----:B------:R-:W-:Y:S02]  /*3100*/  FSEL R14, R16, RZ, P0 ;  /* 0x000000ff100e7208 */ /* 0x000fe40000000000 */
[----:B------:R-:W-:-:S06]  /*3110*/  FSEL R15, R17, 1.875, P0 ;  /* 0x3ff00000110f7808 */ /* 0x000fcc0000000000 */
[----:B--2---:R-:W-:-:S07]  /*3120*/  DFMA R8, R8, R14, R10 ;  /* 0x0000000e0808722b */ /* 0x004fce000000000a */
[----:B------:R0:W-:Y:S04]  /*3130*/  ST.E.64 desc[UR6][R6.64], R8 ;  /* 0x0000000806007985 */ /* 0x0001e8000c101b06 */
.L_x_82:
[----:B0-----:R-:W0:Y:S01]  /*3140*/  LDC.64 R6, c[0x4][0x68] ;  /* 0x01001a00ff067b82 */ /* 0x001e220000000a00 */
[----:B------:R-:W5:Y:S07]  /*3150*/  LDG.E.64 R12, desc[UR6][R12.64] ;  /* 0x000000060c0c7981 */ /* 0x000f6e000c1e1b00 */
[----:B---3--:R-:W3:Y:S01]  /*3160*/  LDC.64 R10, c[0x0][0x388] ;  /* 0x0000e200ff0a7b82 */ /* 0x008ee20000000a00 */
[----:B0-----:R-:W2:Y:S01]  /*3170*/  LDG.E.64 R6, desc[UR6][R6.64] ;  /* 0x0000000606067981 */ /* 0x001ea2000c1e1b00 */
[----:B-----5:R-:W-:-:S06]  /*3180*/  IMAD.WIDE.U32 R4, R4, 0x8, R12 ;  /* 0x0000000804047825 */ /* 0x020fcc00078e000c */
[----:B------:R-:W5:Y:S04]  /*3190*/  LD.E.64 R4, desc[UR6][R4.64] ;  /* 0x0000000604047980 */ /* 0x000f68000c101b00 */
[----:B--2---:R-:W5:Y:S01]  /*31a0*/  LD.E.64 R8, desc[UR6][R6.64] ;  /* 0x0000000606087980 */ /* 0x004f62000c101b00 */
[----:B---3--:R-:W-:Y:S01]  /*31b0*/  IMAD.WIDE.U32 R2, R2, 0x8, R10 ;  /* 0x0000000802027825 */ /* 0x008fe200078e000a */
[----:B-----5:R-:W-:-:S07]  /*31c0*/  DADD R8, R4, R8 ;  /* 0x0000000004087229 */ /* 0x020fce0000000008 */
[----:B------:R-:W-:Y:S01]  /*31d0*/  STG.E.64 desc[UR6][R2.64], R8 ;  /* 0x0000000802007986 */ /* 0x000fe2000c101b06 */
[----:B------:R-:W-:Y:S05]  /*31e0*/  EXIT ;  /* 0x000000000000794d */ /* 0x000fea0003800000 */
        .weak           $__internal_2_$__cuda_sm20_div_rn_f64_full
        .type           $__internal_2_$__cuda_sm20_div_rn_f64_full,@function
        .size           $__internal_2_$__cuda_sm20_div_rn_f64_full,($calc_benchmark_func_f3$__internal_accurate_pow - $__internal_2_$__cuda_sm20_div_rn_f64_full)
$__internal_2_$__cuda_sm20_div_rn_f64_full:
[C---:B------:R-:W-:Y:S01]  /*31f0*/  FSETP.GEU.AND P0, PT, |R17|.reuse, 1.469367938527859385e-39, PT ;  /* 0x001000001100780b */ /* 0x040fe20003f0e200 */
[----:B------:R-:W-:Y:S01]  /*3200*/  IMAD.MOV.U32 R22, RZ, RZ, 0x1 ;  /* 0x00000001ff167424 */ /* 0x000fe200078e00ff */
[----:B------:R-:W-:Y:S01]  /*3210*/  LOP3.LUT R14, R17, 0x800fffff, RZ, 0xc0, !PT ;  /* 0x800fffff110e7812 */ /* 0x000fe200078ec0ff */
[----:B------:R-:W-:Y:S01]  /*3220*/  IMAD.MOV.U32 R32, RZ, RZ, 0x1ca00000 ;  /* 0x1ca00000ff207424 */ /* 0x000fe200078e00ff */
[C---:B------:R-:W-:Y:S01]  /*3230*/  FSETP.GEU.AND P3, PT, |R19|.reuse, 1.469367938527859385e-39, PT ;  /* 0x001000001300780b */ /* 0x040fe20003f6e200 */
[----:B------:R-:W-:Y:S01]  /*3240*/  BSSY.RECONVERGENT B1, `(.L_x_99) ;  /* 0x0000052000017945 */ /* 0x000fe20003800200 */
[----:B------:R-:W-:Y:S01]  /*3250*/  LOP3.LUT R15, R14, 0x3ff00000, RZ, 0xfc, !PT ;  /* 0x3ff000000e0f7812 */ /* 0x000fe200078efcff */
[----:B------:R-:W-:Y:S01]  /*3260*/  IMAD.MOV.U32 R14, RZ, RZ, R16 ;  /* 0x000000ffff0e7224 */ /* 0x000fe200078e0010 */
[----:B------:R-:W-:Y:S02]  /*3270*/  LOP3.LUT R31, R19, 0x7ff00000, RZ, 0xc0, !PT ;  /* 0x7ff00000131f7812 */ /* 0x000fe400078ec0ff */
[----:B------:R-:W-:-:S03]  /*3280*/  LOP3.LUT R34, R17, 0x7ff00000, RZ, 0xc0, !PT ;  /* 0x7ff0000011227812 */ /* 0x000fc600078ec0ff */
[----:B------:R-:W-:Y:S01]  /*3290*/  @!P0 DMUL R14, R16, 8.98846567431157953865e+307 ;  /* 0x7fe00000100e8828 */ /* 0x000fe20000000000 */
[----:B------:R-:W-:-:S03]  /*32a0*/  ISETP.GE.U32.AND P2, PT, R31, R34, PT ;  /* 0x000000221f00720c */ /* 0x000fc60003f46070 */
[----:B------:R-:W-:Y:S01]  /*32b0*/  @!P3 LOP3.LUT R20, R17, 0x7ff00000, RZ, 0xc0, !PT ;  /* 0x7ff000001114b812 */ /* 0x000fe200078ec0ff */
[----:B------:R-:W-:Y:S01]  /*32c0*/  @!P3 IMAD.MOV.U32 R26, RZ, RZ, RZ ;  /* 0x000000ffff1ab224 */ /* 0x000fe200078e00ff */
[----:B------:R-:W0:Y:S01]  /*32d0*/  MUFU.RCP64H R23, R15 ;  /* 0x0000000f00177308 */ /* 0x000e220000001800 */
[----:B------:R-:W-:Y:S02]  /*32e0*/  SEL R21, R32, 0x63400000, !P2 ;  /* 0x6340000020157807 */ /* 0x000fe40005000000 */
[----:B------:R-:W-:Y:S02]  /*32f0*/  @!P3 ISETP.GE.U32.AND P4, PT, R31, R20, PT ;  /* 0x000000141f00b20c */ /* 0x000fe40003f86070 */
[----:B------:R-:W-:Y:S02]  /*3300*/  LOP3.LUT R21, R21, 0x800fffff, R19, 0xf8, !PT ;  /* 0x800fffff15157812 */ /* 0x000fe400078ef813 */
[----:B------:R-:W-:Y:S01]  /*3310*/  @!P0 LOP3.LUT R34, R15, 0x7ff00000, RZ, 0xc0, !PT ;  /* 0x7ff000000f228812 */ /* 0x000fe200078ec0ff */
[----:B0-----:R-:W-:-:S08]  /*3320*/  DFMA R24, R22, -R14, 1 ;  /* 0x3ff000001618742b */ /* 0x001fd0000000080e */
[----:B------:R-:W-:-:S08]  /*3330*/  DFMA R24, R24, R24, R24 ;  /* 0x000000181818722b */ /* 0x000fd00000000018 */
[----:B------:R-:W-:Y:S01]  /*3340*/  DFMA R24, R22, R24, R22 ;  /* 0x000000181618722b */ /* 0x000fe20000000016 */
[----:B------:R-:W-:-:S04]  /*3350*/  @!P3 SEL R23, R32, 0x63400000, !P4 ;  /* 0x634000002017b807 */ /* 0x000fc80006000000 */
[----:B------:R-:W-:-:S03]  /*3360*/  @!P3 LOP3.LUT R20, R23, 0x80000000, R19, 0xf8, !PT ;  /* 0x800000001714b812 */ /* 0x000fc600078ef813 */
[----:B------:R-:W-:Y:S01]  /*3370*/  DFMA R22, R24, -R14, 1 ;  /* 0x3ff000001816742b */ /* 0x000fe2000000080e */
[----:B------:R-:W-:Y:S01]  /*3380*/  @!P3 LOP3.LUT R27, R20, 0x100000, RZ, 0xfc, !PT ;  /* 0x00100000141bb812 */ /* 0x000fe200078efcff */
[----:B------:R-:W-:-:S06]  /*3390*/  IMAD.MOV.U32 R20, RZ, RZ, R18 ;  /* 0x000000ffff147224 */ /* 0x000fcc00078e0012 */
[----:B------:R-:W-:Y:S02]  /*33a0*/  DFMA R22, R24, R22, R24 ;  /* 0x000000161816722b */ /* 0x000fe40000000018 */
[----:B------:R-:W-:-:S08]  /*33b0*/  @!P3 DFMA R20, R20, 2, -R26 ;  /* 0x400000001414b82b */ /* 0x000fd0000000081a */
[----:B------:R-:W-:-:S08]  /*33c0*/  DMUL R24, R22, R20 ;  /* 0x0000001416187228 */ /* 0x000fd00000000000 */
[----:B------:R-:W-:-:S08]  /*33d0*/  DFMA R26, R24, -R14, R20 ;  /* 0x8000000e181a722b */ /* 0x000fd00000000014 */
[----:B------:R-:W-:Y:S01]  /*33e0*/  DFMA R26, R22, R26, R24 ;  /* 0x0000001a161a722b */ /* 0x000fe20000000018 */
[----:B------:R-:W-:Y:S01]  /*33f0*/  IMAD.MOV.U32 R22, RZ, RZ, R31 ;  /* 0x000000ffff167224 */ /* 0x000fe200078e001f */
[----:B------:R-:W-:Y:S01]  /*3400*/  @!P3 LOP3.LUT R22, R21, 0x7ff00000, RZ, 0xc0, !PT ;  /* 0x7ff000001516b812 */ /* 0x000fe200078ec0ff */
[----:B------:R-:W-:-:S03]  /*3410*/  VIADD R24, R34, 0xffffffff ;  /* 0xffffffff22187836 */ /* 0x000fc60000000000 */
[----:B------:R-:W-:-:S04]  /*3420*/  IADD3 R23, PT, PT, R22, -0x1, RZ ;  /* 0xffffffff16177810 */ /* 0x000fc80007ffe0ff */
[----:B------:R-:W-:-:S04]  /*3430*/  ISETP.GT.U32.AND P0, PT, R23, 0x7feffffe, PT ;  /* 0x7feffffe1700780c */ /* 0x000fc80003f04070 */
[----:B------:R-:W-:-:S13]  /*3440*/  ISETP.GT.U32.OR P0, PT, R24, 0x7feffffe, P0 ;  /* 0x7feffffe1800780c */ /* 0x000fda0000704470 */
[----:B------:R-:W-:Y:S05]  /*3450*/  @P0 BRA `(.L_x_100) ;  /* 0x00000000006c0947 */ /* 0x000fea0003800000 */
[----:B------:R-:W-:Y:S01]  /*3460*/  LOP3.LUT R18, R17, 0x7ff00000, RZ, 0xc0, !PT ;  /* 0x7ff0000011127812 */ /* 0x000fe200078ec0ff */
[----:B------:R-:W-:-:S03]  /*3470*/  IMAD.MOV.U32 R22, RZ, RZ, RZ ;  /* 0x000000ffff167224 */ /* 0x000fc600078e00ff */
[CC--:B------:R-:W-:Y:S02]  /*3480*/  VIADDMNMX R19, R31.reuse, -R18.reuse, 0xb9600000, !PT ;  /* 0xb96000001f137446 */ /* 0x0c0fe40007800912 */
[----:B------:R-:W-:Y:S02]  /*3490*/  ISETP.GE.U32.AND P0, PT, R31, R18, PT ;  /* 0x000000121f00720c */ /* 0x000fe40003f06070 */
[----:B------:R-:W-:Y:S02]  /*34a0*/  VIMNMX R18, PT, PT, R19, 0x46a00000, PT ;  /* 0x46a0000013127848 */ /* 0x000fe40003fe0100 */
[----:B------:R-:W-:-:S05]  /*34b0*/  SEL R19, R32, 0x63400000, !P0 ;  /* 0x6340000020137807 */ /* 0x000fca0004000000 */
[----:B------:R-:W-:-:S04]  /*34c0*/  IMAD.IADD R18, R18, 0x1, -R19 ;  /* 0x0000000112127824 */ /* 0x000fc800078e0a13 */
        /* <DEDUP_REMOVED lines=12> */
[----:B------:R-:W-:-:S06]  /*3590*/  IMAD.MOV.U32 R14, RZ, RZ, RZ ;  /* 0x000000ffff0e7224 */ /* 0x000fcc00078e00ff */
[----:B------:R-:W-:-:S03]  /*35a0*/  DFMA R14, R24, -R14, R26 ;  /* 0x8000000e180e722b */ /* 0x000fc6000000001a */
[----:B------:R-:W-:-:S03]  /*35b0*/  LOP3.LUT R17, R23, R17, RZ, 0x3c, !PT ;  /* 0x0000001117117212 */ /* 0x000fc600078e3cff */
[----:B------:R-:W-:-:S04]  /*35c0*/  IADD3 R14, PT, PT, -R18, -0x43300000, RZ ;  /* 0xbcd00000120e7810 */ /* 0x000fc80007ffe1ff */
[----:B------:R-:W-:-:S04]  /*35d0*/  FSETP.NEU.AND P0, PT, |R15|, R14, PT ;  /* 0x0000000e0f00720b */ /* 0x000fc80003f0d200 */
[----:B------:R-:W-:Y:S02]  /*35e0*/  FSEL R24, R22, R24, !P0 ;  /* 0x0000001816187208 */ /* 0x000fe40004000000 */
[----:B------:R-:W-:Y:S01]  /*35f0*/  FSEL R25, R17, R25, !P0 ;  /* 0x0000001911197208 */ /* 0x000fe20004000000 */
[----:B------:R-:W-:Y:S06]  /*3600*/  BRA `(.L_x_101) ;  /* 0x0000000000547947 */ /* 0x000fec0003800000 */
.L_x_100:
[----:B------:R-:W-:-:S14]  /*3610*/  DSETP.NAN.AND P0, PT, R18, R18, PT ;  /* 0x000000121200722a */ /* 0x000fdc0003f08000 */
[----:B------:R-:W-:Y:S05]  /*3620*/  @P0 BRA `(.L_x_102) ;  /* 0x0000000000440947 */ /* 0x000fea0003800000 */
[----:B------:R-:W-:-:S14]  /*3630*/  DSETP.NAN.AND P0, PT, R16, R16, PT ;  /* 0x000000101000722a */ /* 0x000fdc0003f08000 */
[----:B------:R-:W-:Y:S05]  /*3640*/  @P0 BRA `(.L_x_103) ;  /* 0x0000000000300947 */ /* 0x000fea0003800000 */
[----:B------:R-:W-:Y:S01]  /*3650*/  ISETP.NE.AND P0, PT, R22, R34, PT ;  /* 0x000000221600720c */ /* 0x000fe20003f05270 */
[----:B------:R-:W-:Y:S02]  /*3660*/  IMAD.MOV.U32 R24, RZ, RZ, 0x0 ;  /* 0x00000000ff187424 */ /* 0x000fe400078e00ff */
[----:B------:R-:W-:-:S10]  /*3670*/  IMAD.MOV.U32 R25, RZ, RZ, -0x80000 ;  /* 0xfff80000ff197424 */ /* 0x000fd400078e00ff */
        /* <DEDUP_REMOVED lines=9> */
.L_x_103:
[----:B------:R-:W-:Y:S01]  /*3710*/  LOP3.LUT R25, R17, 0x80000, RZ, 0xfc, !PT ;  /* 0x0008000011197812 */ /* 0x000fe200078efcff */
[----:B------:R-:W-:Y:S01]  /*3720*/  IMAD.MOV.U32 R24, RZ, RZ, R16 ;  /* 0x000000ffff187224 */ /* 0x000fe200078e0010 */
[----:B------:R-:W-:Y:S06]  /*3730*/  BRA `(.L_x_101) ;  /* 0x0000000000087947 */ /* 0x000fec0003800000 */
.L_x_102:
[----:B------:R-:W-:Y:S01]  /*3740*/  LOP3.LUT R25, R19, 0x80000, RZ, 0xfc, !PT ;  /* 0x0008000013197812 */ /* 0x000fe200078efcff */
[----:B------:R-:W-:-:S07]  /*3750*/  IMAD.MOV.U32 R24, RZ, RZ, R18 ;  /* 0x000000ffff187224 */ /* 0x000fce00078e0012 */
.L_x_101:
[----:B------:R-:W-:Y:S05]  /*3760*/  BSYNC.RECONVERGENT B1 ;  /* 0x0000000000017941 */ /* 0x000fea0003800200 */
.L_x_99:
[----:B------:R-:W-:Y:S01]  /*3770*/  IMAD.MOV.U32 R14, RZ, RZ, R0 ;  /* 0x000000ffff0e7224 */ /* 0x000fe200078e0000 */
[----:B------:R-:W-:Y:S01]  /*3780*/  MOV R36, R24 ;  /* 0x0000001800247202 */ /* 0x000fe20000000f00 */
[----:B------:R-:W-:Y:S02]  /*3790*/  IMAD.MOV.U32 R15, RZ, RZ, 0x0 ;  /* 0x00000000ff0f7424 */ /* 0x000fe400078e00ff */
[----:B------:R-:W-:Y:S02]  /*37a0*/  IMAD.MOV.U32 R37, RZ, RZ, R25 ;  /* 0x000000ffff257224 */ /* 0x000fe400078e0019 */
[----:B------:R-:W-:Y:S05]  /*37b0*/  RET.REL.NODEC R14 `(calc_benchmark_func_f3) ;  /* 0xffffffc80e107950 */ /* 0x000fea0003c3ffff */
        .type           $calc_benchmark_func_f3$__internal_accurate_pow,@function
        .size           $calc_benchmark_func_f3$__internal_accurate_pow,(.L_x_197 - $calc_benchmark_func_f3$__internal_accurate_pow)
$calc_benchmark_func_f3$__internal_accurate_pow:
[----:B------:R-:W0:Y:S01]  /*37c0*/  MUFU.RCP64H R17, 1.95367431640625 ;  /* 0x3fff424000117908 */ /* 0x000e220000001800 */
[----:B------:R-:W-:Y:S01]  /*37d0*/  IMAD.MOV.U32 R14, RZ, RZ, 0x0 ;  /* 0x00000000ff0e7424 */ /* 0x000fe200078e00ff */
[----:B------:R-:W-:Y:S01]  /*37e0*/  UMOV UR8, 0x7d2cafe2 ;  /* 0x7d2cafe200087882 */ /* 0x000fe20000000000 */
[----:B------:R-:W-:Y:S01]  /*37f0*/  IMAD.MOV.U32 R15, RZ, RZ, 0x3fff4240 ;  /* 0x3fff4240ff0f7424 */ /* 0x000fe200078e00ff */
[----:B------:R-:W-:Y:S01]  /*3800*/  UMOV UR9, 0x3eb0f5ff ;  /* 0x3eb0f5ff00097882 */ /* 0x000fe20000000000 */
[----:B------:R-:W-:-:S06]  /*3810*/  IMAD.MOV.U32 R16, RZ, RZ, RZ ;  /* 0x000000ffff107224 */ /* 0x000fcc00078e00ff */
[----:B0-----:R-:W-:-:S08]  /*3820*/  DFMA R14, R16, -R14, 1 ;  /* 0x3ff00000100e742b */ /* 0x001fd0000000080e */
[----:B------:R-:W-:-:S08]  /*3830*/  DFMA R14, R14, R14, R14 ;  /* 0x0000000e0e0e722b */ /* 0x000fd0000000000e */
[----:B------:R-:W-:Y:S01]  /*3840*/  DFMA R14, R16, R14, R16 ;  /* 0x0000000e100e722b */ /* 0x000fe20000000010 */
[----:B------:R-:W-:Y:S02]  /*3850*/  IMAD.MOV.U32 R16, RZ, RZ, 0x41ad3b5a ;  /* 0x41ad3b5aff107424 */ /* 0x000fe400078e00ff */
[----:B------:R-:W-:-:S05]  /*3860*/  IMAD.MOV.U32 R17, RZ, RZ, 0x3ed0f5d2 ;  /* 0x3ed0f5d2ff117424 */ /* 0x000fca00078e00ff */
[----:B------:R-:W-:-:S08]  /*3870*/  DMUL R34, R14, -0.04632568359375 ;  /* 0xbfa7b8000e227828 */ /* 0x000fd00000000000 */
[----:B------:R-:W-:-:S08]  /*3880*/  DFMA R34, R14, -0.04632568359375, R34 ;  /* 0xbfa7b8000e22782b */ /* 0x000fd00000000022 */
[C---:B------:R-:W-:Y:S02]  /*3890*/  DMUL R20, R34.reuse, R34 ;  /* 0x0000002222147228 */ /* 0x040fe40000000000 */
[----:B------:R-:W-:-:S06]  /*38a0*/  DADD R26, -R34, -0.04632568359375 ;  /* 0xbfa7b800221a7429 */ /* 0x000fcc0000000100 */
[----:B------:R-:W-:Y:S01]  /*38b0*/  DFMA R16, R20, UR8, R16 ;  /* 0x0000000814107c2b */ /* 0x000fe20008000010 */
[----:B------:R-:W-:Y:S01]  /*38c0*/  UMOV UR8, 0x75488a3f ;  /* 0x75488a3f00087882 */ /* 0x000fe20000000000 */
[----:B------:R-:W-:Y:S01]  /*38d0*/  UMOV UR9, 0x3ef3b20a ;  /* 0x3ef3b20a00097882 */ /* 0x000fe20000000000 */
[----:B------:R-:W-:-:S05]  /*38e0*/  DADD R26, R26, R26 ;  /* 0x000000001a1a7229 */ /* 0x000fca000000001a */
[----:B------:R-:W-:Y:S01]  /*38f0*/  DFMA R18, R20, R16, UR8 ;  /* 0x0000000814127e2b */ /* 0x000fe20008000010 */
[----:B------:R-:W-:Y:S01]  /*3900*/  UMOV UR8, 0xe4faecd5 ;  /* 0xe4faecd500087882 */ /* 0x000fe20000000000 */
[----:B------:R-:W-:Y:S01]  /*3910*/  UMOV UR9, 0x3f1745cd ;  /* 0x3f1745cd00097882 */ /* 0x000fe20000000000 */
[----:B------:R-:W-:-:S05]  /*3920*/  DFMA R26, -R34, -0.04632568359375, R26 ;  /* 0xbfa7b800221a782b */ /* 0x000fca000000011a */
[----:B------:R-:W-:Y:S01]  /*3930*/  DFMA R18, R20, R18, UR8 ;  /* 0x0000000814127e2b */ /* 0x000fe20008000012 */
[----:B------:R-:W-:Y:S01]  /*3940*/  UMOV UR8, 0x258a578b ;  /* 0x258a578b00087882 */ /* 0x000fe20000000000 */
[----:B------:R-:W-:Y:S01]  /*3950*/  UMOV UR9, 0x3f3c71c7 ;  /* 0x3f3c71c700097882 */ /* 0x000fe20000000000 */
[----:B------:R-:W-:Y:S02]  /*3960*/  DMUL R26, R14, R26 ;  /* 0x0000001a0e1a7228 */ /* 0x000fe40000000000 */
[----:B------:R-:W-:-:S03]  /*3970*/  DMUL R14, R34, R34 ;  /* 0x00000022220e7228 */ /* 0x000fc60000000000 */
[----:B------:R-:W-:Y:S01]  /*3980*/  DFMA R18, R20, R18, UR8 ;  /* 0x0000000814127e2b */ /* 0x000fe20008000012 */
[----:B------:R-:W-:Y:S01]  /*3990*/  UMOV UR8, 0x9242b910 ;  /* 0x9242b91000087882 */ /* 0x000fe20000000000 */
[----:B------:R-:W-:-:S06]  /*39a0*/  UMOV UR9, 0x3f624924 ;  /* 0x3f62492400097882 */ /* 0x000fcc0000000000 */
[----:B------:R-:W-:Y:S01]  /*39b0*/  DFMA R18, R20, R18, UR8 ;  /* 0x0000000814127e2b */ /* 0x000fe20008000012 */
[----:B------:R-:W-:Y:S01]  /*39c0*/  UMOV UR8, 0x99999dfb ;  /* 0x99999dfb00087882 */ /* 0x000fe20000000000 */
[----:B------:R-:W-:-:S06]  /*39d0*/  UMOV UR9, 0x3f899999 ;  /* 0x3f89999900097882 */ /* 0x000fcc0000000000 */
[----:B------:R-:W-:Y:S01]  /*39e0*/  DFMA R18, R20, R18, UR8 ;  /* 0x0000000814127e2b */ /* 0x000fe20008000012 */
[----:B------:R-:W-:Y:S01]  /*39f0*/  UMOV UR8, 0x55555555 ;  /* 0x5555555500087882 */ /* 0x000fe20000000000 */
[----:B------:R-:W-:-:S06]  /*3a00*/  UMOV UR9, 0x3fb55555 ;  /* 0x3fb5555500097882 */ /* 0x000fcc0000000000 */
[----:B------:R-:W-:-:S08]  /*3a10*/  DFMA R24, R20, R18, UR8 ;  /* 0x0000000814187e2b */ /* 0x000fd00008000012 */
[----:B------:R-:W-:Y:S01]  /*3a20*/  DADD R16, -R24, UR8 ;  /* 0x0000000818107e29 */ /* 0x000fe20008000100 */
[----:B------:R-:W-:Y:S01]  /*3a30*/  UMOV UR8, 0xb9e7b0 ;  /* 0x00b9e7b000087882 */ /* 0x000fe20000000000 */
[----:B------:R-:W-:-:S06]  /*3a40*/  UMOV UR9, 0x3c46a4cb ;  /* 0x3c46a4cb00097882 */ /* 0x000fcc0000000000 */
[----:B------:R-:W-:Y:S02]  /*3a50*/  DFMA R16, R20, R18, R16 ;  /* 0x000000121410722b */ /* 0x000fe40000000010 */
[----:B------:R-:W-:Y:S01]  /*3a60*/  DFMA R20, R34, R34, -R14 ;  /* 0x000000222214722b */ /* 0x000fe2000000080e */
[----:B------:R-:W-:Y:S02]  /*3a70*/  VIADD R19, R27, 0x100000 ;  /* 0x001000001b137836 */ /* 0x000fe40000000000 */
[----:B------:R-:W-:-:S03]  /*3a80*/  IMAD.MOV.U32 R18, RZ, RZ, R26 ;  /* 0x000000ffff127224 */ /* 0x000fc600078e001a */
[----:B------:R-:W-:Y:S01]  /*3a90*/  DADD R16, R16, -UR8 ;  /* 0x8000000810107e29 */ /* 0x000fe20008000000 */
[----:B------:R-:W-:Y:S01]  /*3aa0*/  UMOV UR8, 0x0 ;  /* 0x0000000000087882 */ /* 0x000fe20000000000 */
[----:B------:R-:W-:Y:S01]  /*3ab0*/  UMOV UR9, 0x40340000 ;  /* 0x4034000000097882 */ /* 0x000fe20000000000 */
[C---:B------:R-:W-:Y:S02]  /*3ac0*/  DFMA R18, R34.reuse, R18, R20 ;  /* 0x000000122212722b */ /* 0x040fe40000000014 */
[----:B------:R-:W-:-:S08]  /*3ad0*/  DMUL R20, R34, R14 ;  /* 0x0000000e22147228 */ /* 0x000fd00000000000 */
[----:B------:R-:W-:-:S08]  /*3ae0*/  DFMA R22, R34, R14, -R20 ;  /* 0x0000000e2216722b */ /* 0x000fd00000000814 */
[----:B------:R-:W-:Y:S02]  /*3af0*/  DFMA R22, R26, R14, R22 ;  /* 0x0000000e1a16722b */ /* 0x000fe40000000016 */
[----:B------:R-:W-:-:S06]  /*3b00*/  DADD R14, R24, R16 ;  /* 0x00000000180e7229 */ /* 0x000fcc0000000010 */
[----:B------:R-:W-:Y:S02]  /*3b10*/  DFMA R18, R34, R18, R22 ;  /* 0x000000122212722b */ /* 0x000fe40000000016 */
[----:B------:R-:W-:Y:S02]  /*3b20*/  DADD R24, R24, -R14 ;  /* 0x0000000018187229 */ /* 0x000fe4000000080e */
[----:B------:R-:W-:-:S06]  /*3b30*/  DMUL R22, R14, R20 ;  /* 0x000000140e167228 */ /* 0x000fcc0000000000 */
[----:B------:R-:W-:Y:S02]  /*3b40*/  DADD R24, R16, R24 ;  /* 0x0000000010187229 */ /* 0x000fe40000000018 */
[----:B------:R-:W-:-:S08]  /*3b50*/  DFMA R16, R14, R20, -R22 ;  /* 0x000000140e10722b */ /* 0x000fd00000000816 */
[----:B------:R-:W-:Y:S01]  /*3b60*/  DFMA R16, R14, R18, R16 ;  /* 0x000000120e10722b */ /* 0x000fe20000000010 */
[----:B------:R-:W-:Y:S02]  /*3b70*/  IMAD.MOV.U32 R18, RZ, RZ, -0x105c611 ;  /* 0xfefa39efff127424 */ /* 0x000fe400078e00ff */
[----:B------:R-:W-:-:S05]  /*3b80*/  IMAD.MOV.U32 R19, RZ, RZ, 0x3fe62e42 ;  /* 0x3fe62e42ff137424 */ /* 0x000fca00078e00ff */
[----:B------:R-:W-:-:S08]  /*3b90*/  DFMA R24, R24, R20, R16 ;  /* 0x000000141818722b */ /* 0x000fd00000000010 */
[----:B------:R-:W-:-:S08]  /*3ba0*/  DADD R16, R22, R24 ;  /* 0x0000000016107229 */ /* 0x000fd00000000018 */
[--C-:B------:R-:W-:Y:S02]  /*3bb0*/  DADD R14, R34, R16.reuse ;  /* 0x00000000220e7229 */ /* 0x100fe40000000010 */
[----:B------:R-:W-:-:S06]  /*3bc0*/  DADD R22, R22, -R16 ;  /* 0x0000000016167229 */ /* 0x000fcc0000000810 */
[----:B------:R-:W-:Y:S02]  /*3bd0*/  DADD R34, R34, -R14 ;  /* 0x0000000022227229 */ /* 0x000fe4000000080e */
[----:B------:R-:W-:-:S06]  /*3be0*/  DADD R22, R24, R22 ;  /* 0x0000000018167229 */ /* 0x000fcc0000000016 */
[----:B------:R-:W-:Y:S01]  /*3bf0*/  DADD R34, R16, R34 ;  /* 0x0000000010227229 */ /* 0x000fe20000000022 */
[----:B------:R-:W-:Y:S02]  /*3c00*/  IMAD.MOV.U32 R16, RZ, RZ, -0x105c611 ;  /* 0xfefa39efff107424 */ /* 0x000fe400078e00ff */
[----:B------:R-:W-:-:S05]  /*3c10*/  IMAD.MOV.U32 R17, RZ, RZ, 0x3fe62e42 ;  /* 0x3fe62e42ff117424 */ /* 0x000fca00078e00ff */
[----:B------:R-:W-:-:S08]  /*3c20*/  DADD R22, R22, R34 ;  /* 0x0000000016167229 */ /* 0x000fd00000000022 */
[----:B------:R-:W-:-:S08]  /*3c30*/  DADD R26, R26, R22 ;  /* 0x000000001a1a7229 */ /* 0x000fd00000000016 */
[----:B------:R-:W-:-:S08]  /*3c40*/  DADD R20, R14, R26 ;  /* 0x000000000e147229 */ /* 0x000fd0000000001a */
[--C-:B------:R-:W-:Y:S02]  /*3c50*/  DFMA R18, R18, UR8, R20.reuse ;  /* 0x0000000812127c2b */ /* 0x100fe40008000014 */
[----:B------:R-:W-:-:S06]  /*3c60*/  DADD R22, R14, -R20 ;  /* 0x000000000e167229 */ /* 0x000fcc0000000814 */
[----:B------:R-:W-:Y:S02]  /*3c70*/  DFMA R14, -R16, 20, R18 ;  /* 0x40340000100e782b */ /* 0x000fe40000000112 */
[----:B------:R-:W-:-:S06]  /*3c80*/  DADD R22, R26, R22 ;  /* 0x000000001a167229 */ /* 0x000fcc0000000016 */
[----:B------:R-:W-:Y:S01]  /*3c90*/  DADD R14, -R20, R14 ;  /* 0x00000000140e7229 */ /* 0x000fe2000000010e */
[----:B------:R-:W-:Y:S01]  /*3ca0*/  MOV R20, 0x3b39803f ;  /* 0x3b39803f00147802 */ /* 0x000fe20000000f00 */
[----:B------:R-:W-:-:S06]  /*3cb0*/  IMAD.MOV.U32 R21, RZ, RZ, 0x3c7abc9e ;  /* 0x3c7abc9eff157424 */ /* 0x000fcc00078e00ff */
[----:B------:R-:W-:Y:S01]  /*3cc0*/  DADD R22, R22, -R14 ;  /* 0x0000000016167229 */ /* 0x000fe2000000080e */
[----:B------:R-:W-:-:S05]  /*3cd0*/  IMAD.SHL.U32 R14, R31, 0x2, RZ ;  /* 0x000000021f0e7824 */ /* 0x000fca00078e00ff */
[----:B------:R-:W-:Y:S02]  /*3ce0*/  ISETP.GT.U32.AND P0, PT, R14, -0x2000001, PT ;  /* 0xfdffffff0e00780c */ /* 0x000fe40003f04070 */
[----:B------:R-:W-:Y:S01]  /*3cf0*/  DFMA R20, R20, UR8, R22 ;  /* 0x0000000814147c2b */ /* 0x000fe20008000016 */
[----:B------:R-:W-:Y:S01]  /*3d00*/  UMOV UR8, 0x3b39803f ;  /* 0x3b39803f00087882 */ /* 0x000fe20000000000 */
[----:B------:R-:W-:Y:S01]  /*3d10*/  LOP3.LUT R22, R31, 0xff0fffff, RZ, 0xc0, !PT ;  /* 0xff0fffff1f167812 */ /* 0x000fe200078ec0ff */
[----:B------:R-:W-:-:S03]  /*3d20*/  UMOV UR9, 0x3c7abc9e ;  /* 0x3c7abc9e00097882 */ /* 0x000fc60000000000 */
[----:B------:R-:W-:Y:S02]  /*3d30*/  SEL R33, R22, R31, P0 ;  /* 0x0000001f16217207 */ /* 0x000fe40000000000 */
[----:B------:R-:W-:-:S08]  /*3d40*/  DADD R14, R18, R20 ;  /* 0x00000000120e7229 */ /* 0x000fd00000000014 */
[----:B------:R-:W-:Y:S02]  /*3d50*/  DADD R18, R18, -R14 ;  /* 0x0000000012127229 */ /* 0x000fe4000000080e */
[----:B------:R-:W-:-:S06]  /*3d60*/  DMUL R22, R14, R32 ;  /* 0x000000200e167228 */ /* 0x000fcc0000000000 */
[----:B------:R-:W-:Y:S02]  /*3d70*/  DADD R18, R20, R18 ;  /* 0x0000000014127229 */ /* 0x000fe40000000012 */
[----:B------:R-:W-:-:S08]  /*3d80*/  DFMA R14, R14, R32, -R22 ;  /* 0x000000200e0e722b */ /* 0x000fd00000000816 */
[----:B------:R-:W-:Y:S01]  /*3d90*/  DFMA R32, R18, R32, R14 ;  /* 0x000000201220722b */ /* 0x000fe2000000000e */
[----:B------:R-:W-:Y:S02]  /*3da0*/  IMAD.MOV.U32 R14, RZ, RZ, 0x652b82fe ;  /* 0x652b82feff0e7424 */ /* 0x000fe400078e00ff */
[----:B------:R-:W-:-:S05]  /*3db0*/  IMAD.MOV.U32 R15, RZ, RZ, 0x3ff71547 ;  /* 0x3ff71547ff0f7424 */ /* 0x000fca00078e00ff */
[----:B------:R-:W-:-:S08]  /*3dc0*/  DADD R18, R22, R32 ;  /* 0x0000000016127229 */ /* 0x000fd00000000020 */
[----:B------:R-:W-:Y:S02]  /*3dd0*/  DFMA R14, R18, R14, 6.75539944105574400000e+15 ;  /* 0x43380000120e742b */ /* 0x000fe4000000000e */
[----:B------:R-:W-:Y:S01]  /*3de0*/  FSETP.GEU.AND P0, PT, |R19|, 4.1917929649353027344, PT ;  /* 0x4086232b1300780b */ /* 0x000fe20003f0e200 */
[----:B------:R-:W-:-:S05]  /*3df0*/  DADD R22, R22, -R18 ;  /* 0x0000000016167229 */ /* 0x000fca0000000812 */
[----:B------:R-:W-:-:S03]  /*3e00*/  DADD R20, R14, -6.75539944105574400000e+15 ;  /* 0xc33800000e147429 */ /* 0x000fc60000000000 */
[----:B------:R-:W-:-:S05]  /*3e10*/  DADD R32, R32, R22 ;  /* 0x0000000020207229 */ /* 0x000fca0000000016 */
[----:B------:R-:W-:-:S08]  /*3e20*/  DFMA R16, R20, -R16, R18 ;  /* 0x800000101410722b */ /* 0x000fd00000000012 */
[----:B------:R-:W-:Y:S01]  /*3e30*/  DFMA R20, R20, -UR8, R16 ;  /* 0x8000000814147c2b */ /* 0x000fe20008000010 */
[----:B------:R-:W-:Y:S01]  /*3e40*/  UMOV UR8, 0x69ce2bdf ;  /* 0x69ce2bdf00087882 */ /* 0x000fe20000000000 */
[----:B------:R-:W-:Y:S01]  /*3e50*/  IMAD.MOV.U32 R16, RZ, RZ, -0x35dec16 ;  /* 0xfca213eaff107424 */ /* 0x000fe200078e00ff */
[----:B------:R-:W-:Y:S01]  /*3e60*/  UMOV UR9, 0x3e5ade15 ;  /* 0x3e5ade1500097882 */ /* 0x000fe20000000000 */
[----:B------:R-:W-:-:S06]  /*3e70*/  IMAD.MOV.U32 R17, RZ, RZ, 0x3e928af3 ;  /* 0x3e928af3ff117424 */ /* 0x000fcc00078e00ff */
[----:B------:R-:W-:Y:S01]  /*3e80*/  DFMA R16, R20, UR8, R16 ;  /* 0x0000000814107c2b */ /* 0x000fe20008000010 */
        /* <DEDUP_REMOVED lines=24> */
[----:B------:R-:W-:-:S08]  /*4010*/  DFMA R16, R20, R16, 1 ;  /* 0x3ff000001410742b */ /* 0x000fd00000000010 */
[----:B------:R-:W-:-:S10]  /*4020*/  DFMA R16, R20, R16, 1 ;  /* 0x3ff000001410742b */ /* 0x000fd40000000010 */
[----:B------:R-:W-:Y:S02]  /*4030*/  IMAD R21, R14, 0x100000, R17 ;  /* 0x001000000e157824 */ /* 0x000fe400078e0211 */
[----:B------:R-:W-:Y:S01]  /*4040*/  IMAD.MOV.U32 R20, RZ, RZ, R16 ;  /* 0x000000ffff147224 */ /* 0x000fe200078e0010 */
[----:B------:R-:W-:Y:S06]  /*4050*/  @!P0 BRA `(.L_x_104) ;  /* 0x0000000000308947 */ /* 0x000fec0003800000 */
[----:B------:R-:W-:Y:S01]  /*4060*/  FSETP.GEU.AND P1, PT, |R19|, 4.2275390625, PT ;  /* 0x408748001300780b */ /* 0x000fe20003f2e200 */
[C---:B------:R-:W-:Y:S02]  /*4070*/  DADD R20, R18.reuse, +INF ;  /* 0x7ff0000012147429 */ /* 0x040fe40000000000 */
[----:B------:R-:W-:-:S08]  /*4080*/  DSETP.GEU.AND P0, PT, R18, RZ, PT ;  /* 0x000000ff1200722a */ /* 0x000fd00003f0e000 */
[----:B------:R-:W-:Y:S02]  /*4090*/  FSEL R20, R20, RZ, P0 ;  /* 0x000000ff14147208 */ /* 0x000fe40000000000 */
[----:B------:R-:W-:Y:S02]  /*40a0*/  @!P1 LEA.HI R15, R14, R14, RZ, 0x1 ;  /* 0x0000000e0e0f9211 */ /* 0x000fe400078f08ff */
[----:B------:R-:W-:Y:S02]  /*40b0*/  FSEL R21, R21, RZ, P0 ;  /* 0x000000ff15157208 */ /* 0x000fe40000000000 */
[----:B------:R-:W-:-:S05]  /*40c0*/  @!P1 SHF.R.S32.HI R15, RZ, 0x1, R15 ;  /* 0x00000001ff0f9819 */ /* 0x000fca000001140f */
[----:B------:R-:W-:Y:S02]  /*40d0*/  @!P1 IMAD.IADD R14, R14, 0x1, -R15 ;  /* 0x000000010e0e9824 */ /* 0x000fe400078e0a0f */
[----:B------:R-:W-:-:S03]  /*40e0*/  @!P1 IMAD R17, R15, 0x100000, R17 ;  /* 0x001000000f119824 */ /* 0x000fc600078e0211 */
[----:B------:R-:W-:Y:S01]  /*40f0*/  @!P1 LEA R15, R14, 0x3ff00000, 0x14 ;  /* 0x3ff000000e0f9811 */ /* 0x000fe200078ea0ff */
[----:B------:R-:W-:-:S06]  /*4100*/  @!P1 IMAD.MOV.U32 R14, RZ, RZ, RZ ;  /* 0x000000ffff0e9224 */ /* 0x000fcc00078e00ff */
[----:B------:R-:W-:-:S11]  /*4110*/  @!P1 DMUL R20, R16, R14 ;  /* 0x0000000e10149228 */ /* 0x000fd60000000000 */
.L_x_104:
[----:B------:R-:W-:Y:S01]  /*4120*/  DFMA R32, R32, R20, R20 ;  /* 0x000000142020722b */ /* 0x000fe20000000014 */
[----:B------:R-:W-:Y:S01]  /*4130*/  IMAD.MOV.U32 R14, RZ, RZ, R0 ;  /* 0x000000ffff0e7224 */ /* 0x000fe200078e0000 */
[----:B------:R-:W-:Y:S01]  /*4140*/  DSETP.NEU.AND P0, PT, |R20|, +INF , PT ;  /* 0x7ff000001400742a */ /* 0x000fe20003f0d200 */
[----:B------:R-:W-:-:S07]  /*4150*/  IMAD.MOV.U32 R15, RZ, RZ, 0x0 ;  /* 0x00000000ff0f7424 */ /* 0x000fce00078e00ff */
[----:B------:R-:W-:Y:S02]  /*4160*/  FSEL R16, R20, R32, !P0 ;  /* 0x0000002014107208 */ /* 0x000fe40004000000 */
[----:B------:R-:W-:Y:S01]  /*4170*/  FSEL R17, R21, R33, !P0 ;  /* 0x0000002115117208 */ /* 0x000fe20004000000 */
[----:B------:R-:W-:Y:S06]  /*4180*/  RET.REL.NODEC R14 `(calc_benchmark_func_f3) ;  /* 0xffffffbc0e9c7950 */ /* 0x000fec0003c3ffff */
.L_x_105:
        /* <DEDUP_REMOVED lines=15> */
.L_x_197:


//--------------------- .text.calc_benchmark_func_f2 --------------------------
	.section	.text.calc_benchmark_func_f2,"ax",@progbits
	.align	128
        .global         calc_benchmark_func_f2
        .type           calc_benchmark_func_f2,@function
        .size           calc_benchmark_func_f2,(.L_x_198 - calc_benchmark_func_f2)
        .other          calc_benchmark_func_f2,@"STO_CUDA_ENTRY STV_DEFAULT"
calc_benchmark_func_f2:
.text.calc_benchmark_func_f2:
        /* <DEDUP_REMOVED lines=21> */
.L_x_108:
        /* <DEDUP_REMOVED lines=49> */
.L_x_107:
[----:B------:R-:W-:Y:S05]  /*0460*/  BRA.U !UP1, `(.L_x_109) ;  /* 0x0000000109607547 */ /* 0x000fea000b800000 */
[----:B------:R-:W0:Y:S01]  /*0470*/  LDC.64 R6, c[0x4][0x70] ;  /* 0x01001c00ff067b82 */ /* 0x000e220000000a00 */
[----:B------:R-:W1:Y:S01]  /*0480*/  LDCU.64 UR10, c[0x0][0x380] ;  /* 0x00007000ff0a77ac */ /* 0x000e620008000a00 */
[----:B------:R-:W-:-:S06]  /*0490*/  UMOV UR4, URZ ;  /* 0x000000ff00047c82 */ /* 0x000fcc0008000000 */
[----:B------:R-:W2:Y:S02]  /*04a0*/  LDC.64 R4, c[0x4][0xa8] ;  /* 0x01002a00ff047b82 */ /* 0x000ea40000000a00 */
.L_x_110:
        /* <DEDUP_REMOVED lines=20> */
.L_x_109:
[----:B------:R-:W-:Y:S01]  /*05f0*/  UMOV UR4, URZ ;  /* 0x000000ff00047c82 */ /* 0x000fe20008000000 */
[----:B------:R-:W-:Y:S05]  /*0600*/  BRA.U !UP0, `(.L_x_111) ;  /* 0x0000000908547547 */ /* 0x000fea000b800000 */
[----:B------:R-:W-:-:S03]  /*0610*/  ULOP3.LUT UR4, UR5, 0x7ffffffc, URZ, 0xc0, !UPT ;  /* 0x7ffffffc05047892 */ /* 0x000fc6000f8ec0ff */
[----:B------:R-:W-:-:S09]  /*0620*/  UMOV UR5, URZ ;  /* 0x000000ff00057c82 */ /* 0x000fd20008000000 */
.L_x_120:
[----:B0---4-:R-:W0:Y:S02]  /*0630*/  LDC.64 R10, c[0x4][0x60] ;  /* 0x01001800ff0a7b82 */ /* 0x011e240000000a00 */
[----:B0-----:R-:W2:Y:S06]  /*0640*/  LDG.E.64 R8, desc[UR8][R10.64] ;  /* 0x000000080a087981 */ /* 0x001eac000c1e1b00 */
[----:B---3--:R-:W0:Y:S02]  /*0650*/  LDC.64 R14, c[0x4][0xa8] ;  /* 0x01002a00ff0e7b82 */ /* 0x008e240000000a00 */
[----:B0-----:R-:W3:Y:S01]  /*0660*/  LDG.E.64 R4, desc[UR8][R14.64] ;  /* 0x000000080e047981 */ /* 0x001ee2000c1e1b00 */
        /* <DEDUP_REMOVED lines=8> */
[----:B------:R-:W-:Y:S01]  /*06f0*/  HFMA2 R4, -RZ, RZ, 0, 5.9604644775390625e-08 ;  /* 0x00000001ff047431 */ /* 0x000fe200000001ff */
        /* <DEDUP_REMOVED lines=19> */
[----:B------:R-:W-:Y:S05]  /*0830*/  CALL.REL.NOINC `($__internal_3_$__cuda_sm20_div_rn_f64_full) ;  /* 0x0000002400907944 */ /* 0x000fea0003c00000 */
[----:B------:R-:W-:Y:S02]  /*0840*/  IMAD.MOV.U32 R4, RZ, RZ, R16 ;  /* 0x000000ffff047224 */ /* 0x000fe400078e0010 */
[----:B------:R-:W-:-:S07]  /*0850*/  IMAD.MOV.U32 R5, RZ, RZ, R17 ;  /* 0x000000ffff057224 */ /* 0x000fce00078e0011 */
.L_x_113:
[----:B------:R-:W-:Y:S05]  /*0860*/  BSYNC.RECONVERGENT B0 ;  /* 0x0000000000007941 */ /* 0x000fea0003800200 */
.L_x_112:
        /* <DEDUP_REMOVED lines=34> */
.L_x_115:
[----:B------:R-:W-:Y:S05]  /*0a90*/  BSYNC.RECONVERGENT B0 ;  /* 0x0000000000007941 */ /* 0x000fea0003800200 */
.L_x_114:
        /* <DEDUP_REMOVED lines=31> */
[----:B------:R-:W-:Y:S05]  /*0c90*/  CALL.REL.NOINC `($__internal_3_$__cuda_sm20_div_rn_f64_full) ;  /* 0x0000002000787944 */ /* 0x000fea0003c00000 */
[----:B------:R-:W-:Y:S02]  /*0ca0*/  IMAD.MOV.U32 R4, RZ, RZ, R16 ;  /* 0x000000ffff047224 */ /* 0x000fe400078e0010 */
[----:B------:R-:W-:-:S07]  /*0cb0*/  IMAD.MOV.U32 R5, RZ, RZ, R17 ;  /* 0x000000ffff057224 */ /* 0x000fce00078e0011 */
.L_x_117:
[----:B------:R-:W-:Y:S05]  /*0cc0*/  BSYNC.RECONVERGENT B0 ;  /* 0x0000000000007941 */ /* 0x000fea0003800200 */
.L_x_116:
        /* <DEDUP_REMOVED lines=34> */
.L_x_119:
[----:B------:R-:W-:Y:S05]  /*0ef0*/  BSYNC.RECONVERGENT B0 ;  /* 0x0000000000007941 */ /* 0x000fea0003800200 */
.L_x_118:
[----:B------:R-:W0:Y:S02]  /*0f00*/  LDC.64 R8, c[0x4][0xb0] ;  /* 0x01002c00ff087b82 */ /* 0x000e240000000a00 */
[----:B0-----:R-:W2:Y:S02]  /*0f10*/  LDG.E.64 R8, desc[UR8][R8.64] ;  /* 0x0000000808087981 */ /* 0x001ea4000c1e1b00 */
[----:B--2---:R-:W-:-:S05]  /*0f20*/  IADD3 R6, P0, PT, R8, R6, RZ ;  /* 0x0000000608067210 */ /* 0x004fca0007f1e0ff */
[----:B------:R-:W-:-:S05]  /*0f30*/  IMAD.X R7, R9, 0x1, R7, P0 ;  /* 0x0000000109077824 */ /* 0x000fca00000e0607 */
[----:B------:R0:W-:Y:S01]  /*0f40*/  STG.E.64 desc[UR8][R6.64+0x18], R4 ;  /* 0x0000180406007986 */ /* 0x0001e2000c101b08 */
[----:B------:R-:W-:Y:S05]  /*0f50*/  BRA.U UP0, `(.L_x_120) ;  /* 0xfffffff500b47547 */ /* 0x000fea000b83ffff */
.L_x_111:
[----:B------:R-:W-:-:S09]  /*0f60*/  UISETP.NE.AND UP0, UPT, UR6, URZ, UPT ;  /* 0x000000ff0600728c */ /* 0x000fd2000bf05270 */
[----:B------:R-:W-:Y:S05]  /*0f70*/  BRA.U !UP0, `(.L_x_121) ;  /* 0x0000000108b07547 */ /* 0x000fea000b800000 */
[----:B------:R-:W-:-:S05]  /*0f80*/  UMOV UR5, URZ ;  /* 0x000000ff00057c82 */ /* 0x000fca0008000000 */
.L_x_124:
        /* <DEDUP_REMOVED lines=35> */
.L_x_123:
[----:B------:R-:W-:Y:S05]  /*11c0*/  BSYNC.RECONVERGENT B0 ;  /* 0x0000000000007941 */ /* 0x000fea0003800200 */
.L_x_122:
[----:B------:R-:W0:Y:S02]  /*11d0*/  LDC.64 R8, c[0x4][0xb0] ;  /* 0x01002c00ff087b82 */ /* 0x000e240000000a00 */
[----:B0-----:R-:W2:Y:S01]  /*11e0*/  LDG.E.64 R8, desc[UR8][R8.64] ;  /* 0x0000000808087981 */ /* 0x001ea2000c1e1b00 */
[----:B------:R-:W-:Y:S01]  /*11f0*/  UIADD3 UR4, UPT, UPT, UR4, 0x1, URZ ;  /* 0x0000000104047890 */ /* 0x000fe2000fffe0ff */
[----:B--2---:R-:W-:-:S05]  /*1200*/  IADD3 R6, P0, PT, R8, R6, RZ ;  /* 0x0000000608067210 */ /* 0x004fca0007f1e0ff */
[----:B------:R-:W-:-:S05]  /*1210*/  IMAD.X R7, R9, 0x1, R7, P0 ;  /* 0x0000000109077824 */ /* 0x000fca00000e0607 */
[----:B------:R1:W-:Y:S01]  /*1220*/  STG.E.64 desc[UR8][R6.64], R4 ;  /* 0x0000000406007986 */ /* 0x0003e2000c101b08 */
[----:B------:R-:W-:Y:S05]  /*1230*/  BRA.U UP0, `(.L_x_124) ;  /* 0xfffffffd00547547 */ /* 0x000fea000b83ffff */
.L_x_121:
[----:B------:R-:W2:Y:S01]  /*1240*/  LDCU UR4, c[0x3][0x48] ;  /* 0x00c00900ff0477ac */ /* 0x000ea20008000800 */
[----:B------:R-:W-:Y:S01]  /*1250*/  IMAD.MOV.U32 R3, RZ, RZ, RZ ;  /* 0x000000ffff037224 */ /* 0x000fe200078e00ff */
[----:B--2---:R-:W-:-:S12]  /*1260*/  ULOP3.LUT UR4, UR4, 0x7ffffffc, URZ, 0xc0, !UPT ;  /* 0x7ffffffc04047892 */ /* 0x004fd8000f8ec0ff */
.L_x_128:
        /* <DEDUP_REMOVED lines=9> */
[----:B--2---:R-:W-:-:S05]  /*1300*/  IADD3 R6, P0, PT, R6, R4, RZ ;  /* 0x0000000406067210 */ /* 0x004fca0007f1e0ff */
[----:B------:R-:W-:-:S05]  /*1310*/  IMAD.X R7, R7, 0x1, R5, P0 ;  /* 0x0000000107077824 */ /* 0x000fca00000e0605 */
[----:B------:R0:W-:Y:S01]  /*1320*/  STG.E.64 desc[UR8][R6.64], RZ ;  /* 0x000000ff06007986 */ /* 0x0001e2000c101b08 */
[----:B------:R-:W-:Y:S05]  /*1330*/  BRA.U !UP0, `(.L_x_125) ;  /* 0x0000000508347547 */ /* 0x000fea000b800000 */
[----:B------:R-:W1:Y:S01]  /*1340*/  LDC.64 R10, c[0x4][0x78] ;  /* 0x01001e00ff0a7b82 */ /* 0x000e620000000a00 */
[----:B------:R-:W-:Y:S01]  /*1350*/  IMAD.MOV.U32 R23, RZ, RZ, RZ ;  /* 0x000000ffff177224 */ /* 0x000fe200078e00ff */
[----:B0-----:R-:W-:Y:S01]  /*1360*/  SHF.R.U32.HI R6, RZ, 0x1d, R3 ;  /* 0x0000001dff067819 */ /* 0x001fe20000011603 */
[----:B------:R-:W-:-:S05]  /*1370*/  IMAD.SHL.U32 R7, R3, 0x8, RZ ;  /* 0x0000000803077824 */ /* 0x000fca00078e00ff */
[----:B---3--:R-:W0:Y:S02]  /*1380*/  LDC.64 R12, c[0x4][0xb0] ;  /* 0x01002c00ff0c7b82 */ /* 0x008e240000000a00 */
.L_x_126:
[----:B-12---:R-:W2:Y:S04]  /*1390*/  LDG.E.64 R14, desc[UR8][R10.64] ;  /* 0x000000080a0e7981 */ /* 0x006ea8000c1e1b00 */
[----:B------:R-:W3:Y:S01]  /*13a0*/  LDG.E.64 R18, desc[UR8][R8.64] ;  /* 0x0000000808127981 */ /* 0x000ee2000c1e1b00 */
[----:B------:R-:W-:Y:S01]  /*13b0*/  IADD3 R22, P0, PT, R2, R23, RZ ;  /* 0x0000001702167210 */ /* 0x000fe20007f1e0ff */
[----:B--2---:R-:W-:Y:S02]  /*13c0*/  IMAD.WIDE.U32 R26, R23, 0x8, R14 ;  /* 0x00000008171a7825 */ /* 0x004fe400078e000e */
[----:B0-----:R-:W2:Y:S04]  /*13d0*/  LDG.E.64 R14, desc[UR8][R12.64] ;  /* 0x000000080c0e7981 */ /* 0x001ea8000c1e1b00 */
[----:B------:R-:W4:Y:S01]  /*13e0*/  LDG.E.64 R16, desc[UR8][R26.64] ;  /* 0x000000081a107981 */ /* 0x000f22000c1e1b00 */
[----:B------:R-:W-:-:S02]  /*13f0*/  IMAD.X R21, RZ, RZ, RZ, P0 ;  /* 0x000000ffff157224 */ /* 0x000fc400000e06ff */
[----:B------:R-:W-:Y:S01]  /*1400*/  IMAD.SHL.U32 R24, R22, 0x8, RZ ;  /* 0x0000000816187824 */ /* 0x000fe200078e00ff */
[----:B---3--:R-:W-:Y:S02]  /*1410*/  IADD3 R20, P2, PT, R18, R4, RZ ;  /* 0x0000000412147210 */ /* 0x008fe40007f5e0ff */
[----:B------:R-:W-:-:S03]  /*1420*/  SHF.L.U64.HI R22, R22, 0x3, R21 ;  /* 0x0000000316167819 */ /* 0x000fc60000010215 */
[----:B------:R-:W-:-:S05]  /*1430*/  IMAD.X R21, R19, 0x1, R5, P2 ;  /* 0x0000000113157824 */ /* 0x000fca00010e0605 */
[----:B------:R-:W3:Y:S01]  /*1440*/  LDG.E.64 R18, desc[UR8][R20.64] ;  /* 0x0000000814127981 */ /* 0x000ee2000c1e1b00 */
[----:B--2---:R-:W-:Y:S02]  /*1450*/  IADD3 R14, P1, PT, R14, R24, RZ ;  /* 0x000000180e0e7210 */ /* 0x004fe40007f3e0ff */
[----:B----4-:R-:W-:-:S03]  /*1460*/  IADD3 R16, P0, PT, R16, R7, RZ ;  /* 0x0000000710107210 */ /* 0x010fc60007f1e0ff */
[----:B------:R-:W-:Y:S02]  /*1470*/  IMAD.X R15, R15, 0x1, R22, P1 ;  /* 0x000000010f0f7824 */ /* 0x000fe400008e0616 */
[----:B------:R-:W-:-:S04]  /*1480*/  IMAD.X R17, R17, 0x1, R6, P0 ;  /* 0x0000000111117824 */ /* 0x000fc800000e0606 */
        /* <DEDUP_REMOVED lines=10> */
[----:B----4-:R-:W-:Y:S02]  /*1530*/  IADD3 R18, P1, PT, R18, R4, RZ ;  /* 0x0000000412127210 */ /* 0x010fe40007f3e0ff */
[----:B------:R-:W-:-:S03]  /*1540*/  IADD3.X R29, PT, PT, R29, R22, RZ, P0, !PT ;  /* 0x000000161d1d7210 */ /* 0x000fc600007fe4ff */
[----:B------:R-:W-:Y:S02]  /*1550*/  IMAD.X R19, R19, 0x1, R5, P1 ;  /* 0x0000000113137824 */ /* 0x000fe400008e0605 */
        /* <DEDUP_REMOVED lines=17> */
[----:B------:R-:W-:Y:S02]  /*1670*/  IMAD.X R15, R15, 0x1, R5, P1 ;  /* 0x000000010f0f7824 */ /* 0x000fe400008e0605 */
        /* <DEDUP_REMOVED lines=25> */
.L_x_125:
        /* <DEDUP_REMOVED lines=12> */
[----:B---3--:R-:W-:Y:S01]  /*18d0*/  IADD3 R20, P0, PT, R18, R4, RZ ;  /* 0x0000000412147210 */ /* 0x008fe20007f1e0ff */
[C---:B------:R-:W-:Y:S01]  /*18e0*/  IMAD.SHL.U32 R6, R7.reuse, 0x8, RZ ;  /* 0x0000000807067824 */ /* 0x040fe200078e00ff */
[----:B------:R-:W-:Y:S02]  /*18f0*/  SHF.R.U32.HI R23, RZ, 0x1d, R3 ;  /* 0x0000001dff177819 */ /* 0x000fe40000011603 */
[----:B------:R-:W-:Y:S01]  /*1900*/  SHF.L.U64.HI R7, R7, 0x3, R22 ;  /* 0x0000000307077819 */ /* 0x000fe20000010216 */
[----:B------:R-:W-:-:S05]  /*1910*/  IMAD.X R21, R19, 0x1, R5, P0 ;  /* 0x0000000113157824 */ /* 0x000fca00000e0605 */
[----:B------:R-:W3:Y:S01]  /*1920*/  LDG.E.64 R18, desc[UR8][R20.64] ;  /* 0x0000000814127981 */ /* 0x000ee2000c1e1b00 */
[----:B--2---:R-:W-:-:S05]  /*1930*/  IADD3 R16, P1, PT, R16, R6, RZ ;  /* 0x0000000610107210 */ /* 0x004fca0007f3e0ff */
[----:B------:R-:W-:-:S06]  /*1940*/  IMAD.X R17, R17, 0x1, R7, P1 ;  /* 0x0000000111117824 */ /* 0x000fcc00008e0607 */
[----:B------:R-:W3:Y:S01]  /*1950*/  LDG.E.64 R16, desc[UR8][R16.64] ;  /* 0x0000000810107981 */ /* 0x000ee2000c1e1b00 */
[----:B----4-:R-:W-:-:S04]  /*1960*/  IADD3 R10, P0, PT, R10, R27, RZ ;  /* 0x0000001b0a0a7210 */ /* 0x010fc80007f1e0ff */
[----:B------:R-:W-:-:S06]  /*1970*/  IADD3.X R11, PT, PT, R11, R23, RZ, P0, !PT ;  /* 0x000000170b0b7210 */ /* 0x000fcc00007fe4ff */
        /* <DEDUP_REMOVED lines=15> */
[----:B--2---:R-:W-:-:S05]  /*1a70*/  IADD3 R16, P0, PT, R16, R6, RZ ;  /* 0x0000000610107210 */ /* 0x004fca0007f1e0ff */
[----:B------:R-:W-:Y:S01]  /*1a80*/  IMAD.X R17, R17, 0x1, R7, P0 ;  /* 0x0000000111117824 */ /* 0x000fe200000e0607 */
[----:B----4-:R-:W-:-:S05]  /*1a90*/  IADD3 R18, P0, PT, R18, R27, RZ ;  /* 0x0000001b12127210 */ /* 0x010fca0007f1e0ff */
[----:B------:R-:W-:Y:S01]  /*1aa0*/  IMAD.X R19, R19, 0x1, R23, P0 ;  /* 0x0000000113137824 */ /* 0x000fe200000e0617 */
[----:B------:R-:W2:Y:S04]  /*1ab0*/  LDG.E.64 R16, desc[UR8][R16.64+0x8] ;  /* 0x0000080810107981 */ /* 0x000ea8000c1e1b00 */
        /* <DEDUP_REMOVED lines=23> */
.L_x_127:
[----:B------:R-:W-:-:S05]  /*1c30*/  VIADD R3, R3, 0x1 ;  /* 0x0000000103037836 */ /* 0x000fca0000000000 */
[----:B------:R-:W-:-:S13]  /*1c40*/  ISETP.NE.AND P0, PT, R3, UR5, PT ;  /* 0x0000000503007c0c */ /* 0x000fda000bf05270 */
[----:B------:R-:W-:Y:S05]  /*1c50*/  @P0 BRA `(.L_x_128) ;  /* 0xfffffff400840947 */ /* 0x000fea000383ffff */
[----:B------:R-:W-:-:S07]  /*1c60*/  IMAD.MOV.U32 R3, RZ, RZ, RZ ;  /* 0x000000ffff037224 */ /* 0x000fce00078e00ff */
.L_x_132:
        /* <DEDUP_REMOVED lines=16> */
.L_x_130:
[----:B0-23--:R-:W2:Y:S04]  /*1d70*/  LDG.E.64 R14, desc[UR8][R12.64] ;  /* 0x000000080c0e7981 */ /* 0x00dea8000c1e1b00 */
[----:B------:R-:W3:Y:S04]  /*1d80*/  LDG.E.64 R16, desc[UR8][R8.64] ;  /* 0x0000000808107981 */ /* 0x000ee8000c1e1b00 */
[----:B-1----:R-:W4:Y:S01]  /*1d90*/  LDG.E.64 R18, desc[UR8][R10.64] ;  /* 0x000000080a127981 */ /* 0x002f22000c1e1b00 */
[----:B------:R-:W-:-:S04]  /*1da0*/  IADD3 R22, P0, PT, R2, R6, RZ ;  /* 0x0000000602167210 */ /* 0x000fc80007f1e0ff */
[----:B------:R-:W-:Y:S01]  /*1db0*/  IADD3.X R21, PT, PT, RZ, RZ, RZ, P0, !PT ;  /* 0x000000ffff157210 */ /* 0x000fe200007fe4ff */
[----:B------:R-:W-:Y:S02]  /*1dc0*/  IMAD.SHL.U32 R7, R22, 0x8, RZ ;  /* 0x0000000816077824 */ /* 0x000fe400078e00ff */
[----:B------:R-:W-:Y:S01]  /*1dd0*/  IMAD R23, R6, UR5, R3 ;  /* 0x0000000506177c24 */ /* 0x000fe2000f8e0203 */
        /* <DEDUP_REMOVED lines=57> */
.L_x_129:
        /* <DEDUP_REMOVED lines=8> */
[----:B0-----:R-:W-:Y:S01]  /*21f0*/  SHF.L.U32 R7, R22, 0x3, RZ ;  /* 0x0000000316077819 */ /* 0x001fe200000006ff */
[----:B------:R-:W-:Y:S02]  /*2200*/  IMAD.X R21, RZ, RZ, RZ, P0 ;  /* 0x000000ffff157224 */ /* 0x000fe400000e06ff */
[----:B------:R-:W-:-:S03]  /*2210*/  IMAD R6, R20, UR5, R3 ;  /* 0x0000000514067c24 */ /* 0x000fc6000f8e0203 */
        /* <DEDUP_REMOVED lines=32> */
[----:B----4-:R-:W-:Y:S01]  /*2420*/  VIADD R15, R6, UR5 ;  /* 0x00000005060f7c36 */ /* 0x010fe20008000000 */
        /* <DEDUP_REMOVED lines=10> */
.L_x_131:
[----:B------:R-:W-:-:S05]  /*24d0*/  VIADD R3, R3, 0x1 ;  /* 0x0000000103037836 */ /* 0x000fca0000000000 */
[----:B------:R-:W-:-:S13]  /*24e0*/  ISETP.NE.AND P0, PT, R3, UR5, PT ;  /* 0x0000000503007c0c */ /* 0x000fda000bf05270 */
[----:B------:R-:W-:Y:S05]  /*24f0*/  @P0 BRA `(.L_x_132) ;  /* 0xfffffff400dc0947 */ /* 0x000fea000383ffff */
.L_x_106:
        /* <DEDUP_REMOVED lines=14> */
.L_x_139:
        /* <DEDUP_REMOVED lines=9> */
[----:B------:R-:W-:Y:S01]  /*2670*/  IMAD.MOV.U32 R12, RZ, RZ, R3 ;  /* 0x000000ffff0c7224 */ /* 0x000fe200078e0003 */
[----:B------:R-:W-:Y:S01]  /*2680*/  CS2R R26, SRZ ;  /* 0x00000000001a7805 */ /* 0x000fe2000001ff00 */
[----:B------:R-:W-:Y:S01]  /*2690*/  IMAD.MOV.U32 R13, RZ, RZ, R28 ;  /* 0x000000ffff0d7224 */ /* 0x000fe200078e001c */
[----:B------:R-:W-:-:S12]  /*26a0*/  UIADD3 UR6, UPT, UPT, -UR5, URZ, URZ ;  /* 0x000000ff05067290 */ /* 0x000fd8000fffe1ff */
.L_x_135:
[----:B------:R-:W-:Y:S01]  /*26b0*/  IMAD.MOV.U32 R4, RZ, RZ, R12 ;  /* 0x000000ffff047224 */ /* 0x000fe200078e000c */
[----:B------:R-:W-:-:S05]  /*26c0*/  MOV R5, R13 ;  /* 0x0000000d00057202 */ /* 0x000fca0000000f00 */
        /* <DEDUP_REMOVED lines=37> */
.L_x_134:
        /* <DEDUP_REMOVED lines=29> */
.L_x_137:
[----:B------:R-:W-:Y:S05]  /*2af0*/  @!P1 BRA `(.L_x_136) ;  /* 0x0000000000889947 */ /* 0x000fea0003800000 */
[----:B------:R-:W-:-:S04]  /*2b00*/  LOP3.LUT R18, R4, 0xffff, RZ, 0xc0, !PT ;  /* 0x0000ffff04127812 */ /* 0x000fc800078ec0ff */
[C---:B------:R-:W-:Y:S02]  /*2b10*/  LOP3.LUT R10, R18.reuse, 0x7, RZ, 0xc0, !PT ;  /* 0x00000007120a7812 */ /* 0x040fe400078ec0ff */
[----:B------:R-:W-:-:S03]  /*2b20*/  LOP3.LUT R18, R18, 0x3, RZ, 0xc0, !PT ;  /* 0x0000000312127812 */ /* 0x000fc600078ec0ff */
[----:B------:R-:W-:Y:S01]  /*2b30*/  VIADD R10, R10, 0xffffffff ;  /* 0xffffffff0a0a7836 */ /* 0x000fe20000000000 */
[----:B------:R-:W-:-:S04]  /*2b40*/  ISETP.NE.AND P1, PT, R18, RZ, PT ;  /* 0x000000ff1200720c */ /* 0x000fc80003f25270 */
        /* <DEDUP_REMOVED lines=15> */
.L_x_138:
        /* <DEDUP_REMOVED lines=14> */
.L_x_136:
[----:B------:R-:W0:Y:S01]  /*2d20*/  LDCU UR6, c[0x3][0x48] ;  /* 0x00c00900ff0677ac */ /* 0x000e220008000800 */
[----:B------:R-:W-:Y:S01]  /*2d30*/  DFMA R6, R26, R26, R6 ;  /* 0x0000001a1a06722b */ /* 0x000fe20000000006 */
[----:B------:R-:W-:Y:S02]  /*2d40*/  UIADD3 UR5, UPT, UPT, UR4, 0x1, URZ ;  /* 0x0000000104057890 */ /* 0x000fe4000fffe0ff */
[----:B0-----:R-:W-:-:S09]  /*2d50*/  UISETP.NE.AND UP0, UPT, UR4, UR6, UPT ;  /* 0x000000060400728c */ /* 0x001fd2000bf05270 */
[----:B------:R-:W-:Y:S05]  /*2d60*/  BRA.U UP0, `(.L_x_139) ;  /* 0xfffffff9001c7547 */ /* 0x000fea000b83ffff */
.L_x_133:
[----:B------:R-:W0:Y:S01]  /*2d70*/  LDC.64 R2, c[0x4][0xd0] ;  /* 0x01003400ff027b82 */ /* 0x000e220000000a00 */
[----:B------:R-:W5:Y:S07]  /*2d80*/  LDCU UR4, c[0x3][0x4c] ;  /* 0x00c00980ff0477ac */ /* 0x000f6e0008000800 */
[----:B------:R-:W5:Y:S08]  /*2d90*/  LDC.64 R10, c[0x4][0x68] ;  /* 0x01001a00ff0a7b82 */ /* 0x000f700000000a00 */
[----:B-1234-:R-:W1:Y:S01]  /*2da0*/  LDC.64 R14, c[0x0][0x388] ;  /* 0x0000e200ff0e7b82 */ /* 0x01ee620000000a00 */
[----:B0-----:R-:W2:Y:S01]  /*2db0*/  LDG.E.64 R4, desc[UR8][R2.64] ;  /* 0x0000000802047981 */ /* 0x001ea2000c1e1b00 */
[----:B-----5:R-:W-:-:S04]  /*2dc0*/  IMAD R13, R0, UR4, RZ ;  /* 0x00000004000d7c24 */ /* 0x020fc8000f8e02ff */
[----:B--2---:R-:W-:-:S05]  /*2dd0*/  IMAD.WIDE.U32 R4, R13, 0x8, R4 ;  /* 0x000000080d047825 */ /* 0x004fca00078e0004 */
[----:B------:R-:W-:Y:S04]  /*2de0*/  STG.E.64 desc[UR8][R4.64], R6 ;  /* 0x0000000604007986 */ /* 0x000fe8000c101b08 */
[----:B------:R-:W2:Y:S04]  /*2df0*/  LDG.E.64 R8, desc[UR8][R2.64] ;  /* 0x0000000802087981 */ /* 0x000ea8000c1e1b00 */
[----:B------:R-:W3:Y:S01]  /*2e00*/  LDG.E.64 R10, desc[UR8][R10.64] ;  /* 0x000000080a0a7981 */ /* 0x000ee2000c1e1b00 */
[----:B--2---:R-:W-:-:S03]  /*2e10*/  IMAD.WIDE.U32 R8, R13, 0x8, R8 ;  /* 0x000000080d087825 */ /* 0x004fc600078e0008 */
[----:B---3--:R-:W2:Y:S04]  /*2e20*/  LDG.E.64 R12, desc[UR8][R10.64] ;  /* 0x000000080a0c7981 */ /* 0x008ea8000c1e1b00 */
[----:B------:R-:W2:Y:S01]  /*2e30*/  LDG.E.64 R8, desc[UR8][R8.64] ;  /* 0x0000000808087981 */ /* 0x000ea2000c1e1b00 */
[----:B-1----:R-:W-:Y:S01]  /*2e40*/  IMAD.WIDE.U32 R14, R0, 0x8, R14 ;  /* 0x00000008000e7825 */ /* 0x002fe200078e000e */
[----:B--2---:R-:W-:-:S07]  /*2e50*/  DADD R12, R8, R12 ;  /* 0x00000000080c7229 */ /* 0x004fce000000000c */
[----:B------:R-:W-:Y:S01]  /*2e60*/  STG.E.64 desc[UR8][R14.64], R12 ;  /* 0x0000000c0e007986 */ /* 0x000fe2000c101b08 */
[----:B------:R-:W-:Y:S05]  /*2e70*/  EXIT ;  /* 0x000000000000794d */ /* 0x000fea0003800000 */
        .weak           $__internal_3_$__cuda_sm20_div_rn_f64_full
        .type           $__internal_3_$__cuda_sm20_div_rn_f64_full,@function
        .size           $__internal_3_$__cuda_sm20_div_rn_f64_full,(.L_x_198 - $__internal_3_$__cuda_sm20_div_rn_f64_full)
$__internal_3_$__cuda_sm20_div_rn_f64_full:
        /* <DEDUP_REMOVED lines=11> */
[----:B------:R-:W-:Y:S01]  /*2f30*/  ISETP.GE.U32.AND P1, PT, R5, R22, PT ;  /* 0x000000160500720c */ /* 0x000fe20003f26070 */
[----:B------:R-:W-:Y:S02]  /*2f40*/  IMAD.MOV.U32 R23, RZ, RZ, R5 ;  /* 0x000000ffff177224 */ /* 0x000fe400078e0005 */
[----:B------:R-:W-:Y:S02]  /*2f50*/  @!P2 LOP3.LUT R18, R11, 0x7ff00000, RZ, 0xc0, !PT ;  /* 0x7ff000000b12a812 */ /* 0x000fe400078ec0ff */
[----:B------:R-:W0:Y:S02]  /*2f60*/  MUFU.RCP64H R15, R9 ;  /* 0x00000009000f7308 */ /* 0x000e240000001800 */
[----:B------:R-:W-:Y:S02]  /*2f70*/  @!P2 ISETP.GE.U32.AND P3, PT, R5, R18, PT ;  /* 0x000000120500a20c */ /* 0x000fe40003f66070 */
[----:B------:R-:W-:-:S02]  /*2f80*/  @!P0 LOP3.LUT R22, R9, 0x7ff00000, RZ, 0xc0, !PT ;  /* 0x7ff0000009168812 */ /* 0x000fc400078ec0ff */
        /* <DEDUP_REMOVED lines=49> */
.L_x_141:
        /* <DEDUP_REMOVED lines=16> */
.L_x_144:
[----:B------:R-:W-:Y:S01]  /*33a0*/  LOP3.LUT R17, R11, 0x80000, RZ, 0xfc, !PT ;  /* 0x000800000b117812 */ /* 0x000fe200078efcff */
[----:B------:R-:W-:Y:S01]  /*33b0*/  IMAD.MOV.U32 R16, RZ, RZ, R10 ;  /* 0x000000ffff107224 */ /* 0x000fe200078e000a */
[----:B------:R-:W-:Y:S06]  /*33c0*/  BRA `(.L_x_142) ;  /* 0x0000000000087947 */ /* 0x000fec0003800000 */
.L_x_143:
[----:B------:R-:W-:Y:S01]  /*33d0*/  LOP3.LUT R17, R13, 0x80000, RZ, 0xfc, !PT ;  /* 0x000800000d117812 */ /* 0x000fe200078efcff */
[----:B------:R-:W-:-:S07]  /*33e0*/  IMAD.MOV.U32 R16, RZ, RZ, R12 ;  /* 0x000000ffff107224 */ /* 0x000fce00078e000c */
.L_x_142:
[----:B------:R-:W-:Y:S05]  /*33f0*/  BSYNC.RECONVERGENT B1 ;  /* 0x0000000000017941 */ /* 0x000fea0003800200 */
.L_x_140:
[----:B------:R-:W-:-:S04]  /*3400*/  IMAD.MOV.U32 R5, RZ, RZ, 0x0 ;  /* 0x00000000ff057424 */ /* 0x000fc800078e00ff */
[----:B------:R-:W-:Y:S05]  /*3410*/  RET.REL.NODEC R4 `(calc_benchmark_func_f2) ;  /* 0xffffffc804f87950 */ /* 0x000fea0003c3ffff */
.L_x_145:
        /* <DEDUP_REMOVED lines=14> */
.L_x_198:


//--------------------- .text.calc_benchmark_func_f1 --------------------------
	.section	.text.calc_benchmark_func_f1,"ax",@progbits
	.align	128
        .global         calc_benchmark_func_f1
        .type           calc_benchmark_func_f1,@function
        .size           calc_benchmark_func_f1,(.L_x_199 - calc_benchmark_func_f1)
        .other          calc_benchmark_func_f1,@"STO_CUDA_ENTRY STV_DEFAULT"
calc_benchmark_func_f1:
.text.calc_benchmark_func_f1:
        /* <DEDUP_REMOVED lines=21> */
.L_x_148:
        /* <DEDUP_REMOVED lines=49> */
.L_x_147:
[----:B------:R-:W-:Y:S05]  /*0460*/  BRA.U !UP1, `(.L_x_149) ;  /* 0x0000000109607547 */ /* 0x000fea000b800000 */
[----:B------:R-:W0:Y:S01]  /*0470*/  LDC.64 R6, c[0x4][0x70] ;  /* 0x01001c00ff067b82 */ /* 0x000e220000000a00 */
[----:B------:R-:W1:Y:S01]  /*0480*/  LDCU.64 UR6, c[0x0][0x380] ;  /* 0x00007000ff0677ac */ /* 0x000e620008000a00 */
[----:B------:R-:W-:-:S06]  /*0490*/  UMOV UR4, URZ ;  /* 0x000000ff00047c82 */ /* 0x000fcc0008000000 */
[----:B------:R-:W2:Y:S02]  /*04a0*/  LDC.64 R4, c[0x4][0xa8] ;  /* 0x01002a00ff047b82 */ /* 0x000ea40000000a00 */
.L_x_150:
        /* <DEDUP_REMOVED lines=20> */
.L_x_149:
[----:B------:R-:W-:Y:S01]  /*05f0*/  UMOV UR4, URZ ;  /* 0x000000ff00047c82 */ /* 0x000fe20008000000 */
[----:B------:R-:W-:Y:S05]  /*0600*/  BRA.U !UP0, `(.L_x_151) ;  /* 0x0000000908547547 */ /* 0x000fea000b800000 */
[----:B------:R-:W-:Y:S01]  /*0610*/  ULOP3.LUT UR4, UR9, 0x7ffffffc, URZ, 0xc0, !UPT ;  /* 0x7ffffffc09047892 */ /* 0x000fe2000f8ec0ff */
[----:B------:R-:W-:-:S11]  /*0620*/  UMOV UR5, URZ ;  /* 0x000000ff00057c82 */ /* 0x000fd60008000000 */
.L_x_160:
        /* <DEDUP_REMOVED lines=32> */
[----:B------:R-:W-:Y:S05]  /*0830*/  CALL.REL.NOINC `($__internal_4_$__cuda_sm20_div_rn_f64_full) ;  /* 0x0000002400987944 */ /* 0x000fea0003c00000 */
[----:B------:R-:W-:Y:S02]  /*0840*/  IMAD.MOV.U32 R4, RZ, RZ, R16 ;  /* 0x000000ffff047224 */ /* 0x000fe400078e0010 */
[----:B------:R-:W-:-:S07]  /*0850*/  IMAD.MOV.U32 R5, RZ, RZ, R17 ;  /* 0x000000ffff057224 */ /* 0x000fce00078e0011 */
.L_x_153:
[----:B------:R-:W-:Y:S05]  /*0860*/  BSYNC.RECONVERGENT B0 ;  /* 0x0000000000007941 */ /* 0x000fea0003800200 */
.L_x_152:
        /* <DEDUP_REMOVED lines=31> */
[----:B------:R-:W-:Y:S05]  /*0a60*/  CALL.REL.NOINC `($__internal_4_$__cuda_sm20_div_rn_f64_full) ;  /* 0x00000024000c7944 */ /* 0x000fea0003c00000 */
[----:B------:R-:W-:Y:S02]  /*0a70*/  IMAD.MOV.U32 R4, RZ, RZ, R16 ;  /* 0x000000ffff047224 */ /* 0x000fe400078e0010 */
[----:B------:R-:W-:-:S07]  /*0a80*/  IMAD.MOV.U32 R5, RZ, RZ, R17 ;  /* 0x000000ffff057224 */ /* 0x000fce00078e0011 */
.L_x_155:
[----:B------:R-:W-:Y:S05]  /*0a90*/  BSYNC.RECONVERGENT B0 ;  /* 0x0000000000007941 */ /* 0x000fea0003800200 */
.L_x_154:
        /* <DEDUP_REMOVED lines=34> */
.L_x_157:
[----:B------:R-:W-:Y:S05]  /*0cc0*/  BSYNC.RECONVERGENT B0 ;  /* 0x0000000000007941 */ /* 0x000fea0003800200 */
.L_x_156:
[----:B------:R-:W0:Y:S02]  /*0cd0*/  LDC.64 R14, c[0x4][0xb0] ;  /* 0x01002c00ff0e7b82 */ /* 0x000e240000000a00 */
[----:B0-----:R-:W2:Y:S06]  /*0ce0*/  LDG.E.64 R8, desc[UR12][R14.64] ;  /* 0x0000000c0e087981 */ /* 0x001eac000c1e1b00 */
[----:B------:R-:W0:Y:S08]  /*0cf0*/  LDC.64 R20, c[0x4][0x60] ;  /* 0x01001800ff147b82 */ /* 0x000e300000000a00 */
[----:B------:R-:W1:Y:S01]  /*0d00*/  LDC.64 R18, c[0x4][0xa8] ;  /* 0x01002a00ff127b82 */ /* 0x000e620000000a00 */
[----:B--2---:R-:W-:-:S04]  /*0d10*/  IADD3 R16, P0, PT, R8, R6, RZ ;  /* 0x0000000608107210 */ /* 0x004fc80007f1e0ff */
[----:B------:R-:W-:-:S05]  /*0d20*/  IADD3.X R17, PT, PT, R9, R7, RZ, P0, !PT ;  /* 0x0000000709117210 */ /* 0x000fca00007fe4ff */
        /* <DEDUP_REMOVED lines=28> */
.L_x_159:
[----:B------:R-:W-:Y:S05]  /*0ef0*/  BSYNC.RECONVERGENT B0 ;  /* 0x0000000000007941 */ /* 0x000fea0003800200 */
.L_x_158:
[----:B------:R-:W0:Y:S02]  /*0f00*/  LDC.64 R8, c[0x4][0xb0] ;  /* 0x01002c00ff087b82 */ /* 0x000e240000000a00 */
[----:B0-----:R-:W2:Y:S02]  /*0f10*/  LDG.E.64 R8, desc[UR12][R8.64] ;  /* 0x0000000c08087981 */ /* 0x001ea4000c1e1b00 */
[----:B--2---:R-:W-:-:S05]  /*0f20*/  IADD3 R6, P0, PT, R8, R6, RZ ;  /* 0x0000000608067210 */ /* 0x004fca0007f1e0ff */
[----:B------:R-:W-:-:S05]  /*0f30*/  IMAD.X R7, R9, 0x1, R7, P0 ;  /* 0x0000000109077824 */ /* 0x000fca00000e0607 */
[----:B------:R0:W-:Y:S01]  /*0f40*/  STG.E.64 desc[UR12][R6.64+0x18], R4 ;  /* 0x0000180406007986 */ /* 0x0001e2000c101b0c */
[----:B------:R-:W-:Y:S05]  /*0f50*/  BRA.U UP0, `(.L_x_160) ;  /* 0xfffffff500b47547 */ /* 0x000fea000b83ffff */
.L_x_151:
[----:B------:R-:W-:-:S09]  /*0f60*/  UISETP.NE.AND UP0, UPT, UR11, URZ, UPT ;  /* 0x000000ff0b00728c */ /* 0x000fd2000bf05270 */
[----:B------:R-:W-:Y:S05]  /*0f70*/  BRA.U !UP0, `(.L_x_161) ;  /* 0x0000000108b07547 */ /* 0x000fea000b800000 */
[----:B------:R-:W-:-:S05]  /*0f80*/  UMOV UR5, URZ ;  /* 0x000000ff00057c82 */ /* 0x000fca0008000000 */
.L_x_164:
        /* <DEDUP_REMOVED lines=35> */
.L_x_163:
[----:B------:R-:W-:Y:S05]  /*11c0*/  BSYNC.RECONVERGENT B0 ;  /* 0x0000000000007941 */ /* 0x000fea0003800200 */
.L_x_162:
[----:B------:R-:W0:Y:S02]  /*11d0*/  LDC.64 R8, c[0x4][0xb0] ;  /* 0x01002c00ff087b82 */ /* 0x000e240000000a00 */
[----:B0-----:R-:W2:Y:S01]  /*11e0*/  LDG.E.64 R8, desc[UR12][R8.64] ;  /* 0x0000000c08087981 */ /* 0x001ea2000c1e1b00 */
[----:B------:R-:W-:Y:S01]  /*11f0*/  UIADD3 UR4, UPT, UPT, UR4, 0x1, URZ ;  /* 0x0000000104047890 */ /* 0x000fe2000fffe0ff */
[----:B--2---:R-:W-:-:S05]  /*1200*/  IADD3 R6, P0, PT, R8, R6, RZ ;  /* 0x0000000608067210 */ /* 0x004fca0007f1e0ff */
[----:B------:R-:W-:-:S05]  /*1210*/  IMAD.X R7, R9, 0x1, R7, P0 ;  /* 0x0000000109077824 */ /* 0x000fca00000e0607 */
[----:B------:R1:W-:Y:S01]  /*1220*/  STG.E.64 desc[UR12][R6.64], R4 ;  /* 0x0000000406007986 */ /* 0x0003e2000c101b0c */
[----:B------:R-:W-:Y:S05]  /*1230*/  BRA.U UP0, `(.L_x_164) ;  /* 0xfffffffd00547547 */ /* 0x000fea000b83ffff */
.L_x_161:
[----:B------:R-:W2:Y:S01]  /*1240*/  LDCU UR4, c[0x3][0x48] ;  /* 0x00c00900ff0477ac */ /* 0x000ea20008000800 */
[----:B------:R-:W-:Y:S01]  /*1250*/  HFMA2 R3, -RZ, RZ, 0, 0 ;  /* 0x00000000ff037431 */ /* 0x000fe200000001ff */
[----:B--2---:R-:W-:-:S12]  /*1260*/  ULOP3.LUT UR4, UR4, 0x7ffffffc, URZ, 0xc0, !UPT ;  /* 0x7ffffffc04047892 */ /* 0x004fd8000f8ec0ff */
.L_x_168:
        /* <DEDUP_REMOVED lines=18> */
.L_x_166:
        /* <DEDUP_REMOVED lines=72> */
.L_x_165:
        /* <DEDUP_REMOVED lines=52> */
[----:B--2---:R-:W-:-:S04]  /*1b50*/  IADD3 R18, P0, PT, R12, R10, RZ ;  /* 0x0000000a0c127210 */ /* 0x004fc80007f1e0ff */
[----:B------:R-:W-:-:S05]  /*1b60*/  IADD3.X R19, PT, PT, R13, R11, RZ, P0, !PT ;  /* 0x0000000b0d137210 */ /* 0x000fca00007fe4ff */
        /* <DEDUP_REMOVED lines=12> */
.L_x_167:
[----:B------:R-:W-:-:S05]  /*1c30*/  VIADD R3, R3, 0x1 ;  /* 0x0000000103037836 */ /* 0x000fca0000000000 */
[----:B------:R-:W-:-:S13]  /*1c40*/  ISETP.NE.AND P0, PT, R3, UR8, PT ;  /* 0x0000000803007c0c */ /* 0x000fda000bf05270 */
[----:B------:R-:W-:Y:S05]  /*1c50*/  @P0 BRA `(.L_x_168) ;  /* 0xfffffff400840947 */ /* 0x000fea000383ffff */
[----:B------:R-:W-:Y:S02]  /*1c60*/  ULOP3.LUT UR10, UR8, 0x7ffffffc, URZ, 0xc0, !UPT ;  /* 0x7ffffffc080a7892 */ /* 0x000fe4000f8ec0ff */
[----:B------:R-:W-:Y:S01]  /*1c70*/  USHF.L.U32 UR8, UR8, 0x2, URZ ;  /* 0x0000000208087899 */ /* 0x000fe200080006ff */
[----:B------:R-:W-:-:S11]  /*1c80*/  UMOV UR4, URZ ;  /* 0x000000ff00047c82 */ /* 0x000fd60008000000 */
.L_x_172:
[----:B------:R-:W5:Y:S01]  /*1c90*/  LDC.64 R10, c[0x4][0xa0] ;  /* 0x01002800ff0a7b82 */ /* 0x000f620000000a00 */
[----:B0-----:R-:W-:Y:S01]  /*1ca0*/  IADD3 R4, P0, PT, R2, UR4, RZ ;  /* 0x0000000402047c10 */ /* 0x001fe2000ff1e0ff */
[----:B------:R-:W0:Y:S01]  /*1cb0*/  LDCU UR9, c[0x3][0x48] ;  /* 0x00c00900ff0977ac */ /* 0x000e220008000800 */
[----:B-----5:R-:W5:Y:S03]  /*1cc0*/  LDG.E.64 R6, desc[UR12][R10.64] ;  /* 0x0000000c0a067981 */ /* 0x020f66000c1e1b00 */
[----:B------:R-:W-:Y:S01]  /*1cd0*/  IMAD.X R5, RZ, RZ, RZ, P0 ;  /* 0x000000ffff057224 */ /* 0x000fe200000e06ff */
[----:B0-----:R-:W-:Y:S01]  /*1ce0*/  UISETP.GE.U32.AND UP0, UPT, UR9, 0x4, UPT ;  /* 0x000000040900788c */ /* 0x001fe2000bf06070 */
[C---:B------:R-:W-:Y:S01]  /*1cf0*/  IMAD.SHL.U32 R3, R4.reuse, 0x8, RZ ;  /* 0x0000000804037824 */ /* 0x040fe200078e00ff */
[----:B------:R-:W-:Y:S02]  /*1d00*/  UMOV UR5, URZ ;  /* 0x000000ff00057c82 */ /* 0x000fe40008000000 */
[----:B------:R-:W-:-:S02]  /*1d10*/  SHF.L.U64.HI R4, R4, 0x3, R5 ;  /* 0x0000000304047819 */ /* 0x000fc40000010205 */
[----:B-----5:R-:W-:-:S05]  /*1d20*/  IADD3 R6, P0, PT, R6, R3, RZ ;  /* 0x0000000306067210 */ /* 0x020fca0007f1e0ff */
[----:B------:R-:W-:-:S05]  /*1d30*/  IMAD.X R7, R7, 0x1, R4, P0 ;  /* 0x0000000107077824 */ /* 0x000fca00000e0604 */
[----:B------:R0:W-:Y:S01]  /*1d40*/  STG.E.64 desc[UR12][R6.64], RZ ;  /* 0x000000ff06007986 */ /* 0x0001e2000c101b0c */
[----:B------:R-:W-:Y:S05]  /*1d50*/  BRA.U !UP0, `(.L_x_169) ;  /* 0x0000000508307547 */ /* 0x000fea000b800000 */
[----:B------:R-:W1:Y:S01]  /*1d60*/  LDC.64 R8, c[0x4][0xb8] ;  /* 0x01002e00ff087b82 */ /* 0x000e620000000a00 */
[----:B------:R-:W-:Y:S01]  /*1d70*/  UIADD3 UR5, UPT, UPT, UR4, UR9, URZ ;  /* 0x0000000904057290 */ /* 0x000fe2000fffe0ff */
[----:B----4-:R-:W-:Y:S01]  /*1d80*/  IMAD.SHL.U32 R23, R2, 0x8, RZ ;  /* 0x0000000802177824 */ /* 0x010fe200078e00ff */
[----:B------:R-:W-:Y:S01]  /*1d90*/  ULEA UR14, UR9, UR4, 0x1 ;  /* 0x00000004090e7291 */ /* 0x000fe2000f8e08ff */
[----:B0-----:R-:W-:Y:S01]  /*1da0*/  SHF.R.U32.HI R6, RZ, 0x1d, R2 ;  /* 0x0000001dff067819 */ /* 0x001fe20000011602 */
[----:B------:R-:W-:Y:S02]  /*1db0*/  UIMAD UR15, UR9, 0x3, UR4 ;  /* 0x00000003090f78a4 */ /* 0x000fe4000f8e0204 */
[----:B------:R-:W-:Y:S01]  /*1dc0*/  IMAD.U32 R5, RZ, RZ, UR5 ;  /* 0x00000005ff057e24 */ /* 0x000fe2000f8e00ff */
[----:B------:R-:W-:Y:S01]  /*1dd0*/  UIADD3 UR16, UPT, UPT, -UR10, URZ, URZ ;  /* 0x000000ff0a107290 */ /* 0x000fe2000fffe1ff */
[----:B------:R-:W-:Y:S01]  /*1de0*/  IMAD.U32 R7, RZ, RZ, UR14 ;  /* 0x0000000eff077e24 */ /* 0x000fe2000f8e00ff */
[----:B------:R-:W-:Y:S01]  /*1df0*/  USHF.L.U32 UR6, UR4, 0x3, URZ ;  /* 0x0000000304067899 */ /* 0x000fe200080006ff */
[----:B------:R-:W-:Y:S01]  /*1e00*/  IMAD.U32 R22, RZ, RZ, UR15 ;  /* 0x0000000fff167e24 */ /* 0x000fe2000f8e00ff */
[----:B------:R-:W-:-:S12]  /*1e10*/  USHF.R.U32.HI UR7, URZ, 0x1d, UR4 ;  /* 0x0000001dff077899 */ /* 0x000fd80008011604 */
.L_x_170:
[----:B0--3--:R-:W0:Y:S01]  /*1e20*/  LDC.64 R12, c[0x4][0x88] ;  /* 0x01002200ff0c7b82 */ /* 0x009e220000000a00 */
[----:B-1----:R-:W3:Y:S04]  /*1e30*/  LDG.E.64 R18, desc[UR12][R10.64] ;  /* 0x0000000c0a127981 */ /* 0x002ee8000c1e1b00 */
[----:B--2---:R-:W2:Y:S04]  /*1e40*/  LDG.E.64 R16, desc[UR12][R8.64] ;  /* 0x0000000c08107981 */ /* 0x004ea8000c1e1b00 */
[----:B0-----:R-:W4:Y:S01]  /*1e50*/  LDG.E.64 R14, desc[UR12][R12.64] ;  /* 0x0000000c0c0e7981 */ /* 0x001f22000c1e1b00 */
[----:B---3--:R-:W-:-:S02]  /*1e60*/  IADD3 R28, P2, PT, R18, R3, RZ ;  /* 0x00000003121c7210 */ /* 0x008fc40007f5e0ff */
[----:B--2---:R-:W-:-:S03]  /*1e70*/  IADD3 R16, P1, PT, R16, R23, RZ ;  /* 0x0000001710107210 */ /* 0x004fc60007f3e0ff */
[----:B------:R-:W-:Y:S02]  /*1e80*/  IMAD.X R29, R19, 0x1, R4, P2 ;  /* 0x00000001131d7824 */ /* 0x000fe400010e0604 */
[----:B------:R-:W-:-:S06]  /*1e90*/  IMAD.X R17, R17, 0x1, R6, P1 ;  /* 0x0000000111117824 */ /* 0x000fcc00008e0606 */
[----:B------:R-:W2:Y:S01]  /*1ea0*/  LDG.E.64 R16, desc[UR12][R16.64] ;  /* 0x0000000c10107981 */ /* 0x000ea2000c1e1b00 */
[----:B----4-:R-:W-:-:S04]  /*1eb0*/  IADD3 R18, P0, PT, R14, UR6, RZ ;  /* 0x000000060e127c10 */ /* 0x010fc8000ff1e0ff */
[----:B------:R-:W-:Y:S02]  /*1ec0*/  IADD3.X R19, PT, PT, R15, UR7, RZ, P0, !PT ;  /* 0x000000070f137c10 */ /* 0x000fe400087fe4ff */
[----:B------:R-:W2:Y:S04]  /*1ed0*/  LDG.E.64 R14, desc[UR12][R28.64] ;  /* 0x0000000c1c0e7981 */ /* 0x000ea8000c1e1b00 */
[----:B------:R-:W2:Y:S02]  /*1ee0*/  LDG.E.64 R18, desc[UR12][R18.64] ;  /* 0x0000000c12127981 */ /* 0x000ea4000c1e1b00 */
[----:B--2---:R-:W-:-:S07]  /*1ef0*/  DFMA R14, R18, R16, R14 ;  /* 0x00000010120e722b */ /* 0x004fce000000000e */
[----:B------:R0:W-:Y:S04]  /*1f00*/  STG.E.64 desc[UR12][R28.64], R14 ;  /* 0x0000000e1c007986 */ /* 0x0001e8000c101b0c */
[----:B------:R-:W2:Y:S04]  /*1f10*/  LDG.E.64 R16, desc[UR12][R8.64] ;  /* 0x0000000c08107981 */ /* 0x000ea8000c1e1b00 */
[----:B------:R-:W3:Y:S04]  /*1f20*/  LDG.E.64 R26, desc[UR12][R12.64] ;  /* 0x0000000c0c1a7981 */ /* 0x000ee8000c1e1b00 */
[----:B0-----:R-:W4:Y:S01]  /*1f30*/  LDG.E.64 R14, desc[UR12][R10.64] ;  /* 0x0000000c0a0e7981 */ /* 0x001f22000c1e1b00 */
[----:B--2---:R-:W-:Y:S01]  /*1f40*/  IADD3 R24, P0, PT, R16, R23, RZ ;  /* 0x0000001710187210 */ /* 0x004fe20007f1e0ff */
        /* <DEDUP_REMOVED lines=25> */
[----:B--2---:R-:W-:-:S02]  /*20e0*/  IADD3 R24, P0, PT, R24, R23, RZ ;  /* 0x0000001718187210 */ /* 0x004fc40007f1e0ff */
[----:B---3--:R-:W-:Y:S02]  /*20f0*/  IADD3 R20, P1, PT, R20, R3, RZ ;  /* 0x0000000314147210 */ /* 0x008fe40007f3e0ff */
[----:B------:R-:W-:Y:S01]  /*2100*/  IADD3.X R25, PT, PT, R25, R6, RZ, P0, !PT ;  /* 0x0000000619197210 */ /* 0x000fe200007fe4ff */
[----:B----4-:R-:W-:-:S04]  /*2110*/  IMAD.WIDE.U32 R26, R22, 0x8, R26 ;  /* 0x00000008161a7825 */ /* 0x010fc800078e001a */
[----:B------:R-:W-:Y:S01]  /*2120*/  IMAD.X R21, R21, 0x1, R4, P1 ;  /* 0x0000000115157824 */ /* 0x000fe200008e0604 */
[----:B------:R-:W2:Y:S04]  /*2130*/  LDG.E.64 R24, desc[UR12][R24.64+0x18] ;  /* 0x0000180c18187981 */ /* 0x000ea8000c1e1b00 */
[----:B------:R-:W2:Y:S04]  /*2140*/  LDG.E.64 R26, desc[UR12][R26.64] ;  /* 0x0000000c1a1a7981 */ /* 0x000ea8000c1e1b00 */
[----:B0-----:R-:W2:Y:S01]  /*2150*/  LDG.E.64 R14, desc[UR12][R20.64] ;  /* 0x0000000c140e7981 */ /* 0x001ea2000c1e1b00 */
[----:B------:R-:W-:-:S04]  /*2160*/  UIADD3 UR16, UPT, UPT, UR16, 0x4, URZ ;  /* 0x0000000410107890 */ /* 0x000fc8000fffe0ff */
[----:B------:R-:W-:Y:S01]  /*2170*/  UISETP.NE.AND UP0, UPT, UR16, URZ, UPT ;  /* 0x000000ff1000728c */ /* 0x000fe2000bf05270 */
[----:B------:R-:W-:Y:S01]  /*2180*/  IADD3 R23, P0, PT, R23, 0x20, RZ ;  /* 0x0000002017177810 */ /* 0x000fe20007f1e0ff */
[----:B------:R-:W-:Y:S02]  /*2190*/  VIADD R5, R5, UR8 ;  /* 0x0000000805057c36 */ /* 0x000fe40008000000 */
[----:B------:R-:W-:Y:S02]  /*21a0*/  VIADD R7, R7, UR8 ;  /* 0x0000000807077c36 */ /* 0x000fe40008000000 */
[----:B------:R-:W-:Y:S02]  /*21b0*/  VIADD R22, R22, UR8 ;  /* 0x0000000816167c36 */ /* 0x000fe40008000000 */
[----:B------:R-:W-:Y:S01]  /*21c0*/  IMAD.X R6, RZ, RZ, R6, P0 ;  /* 0x000000ffff067224 */ /* 0x000fe200000e0606 */
[----:B------:R-:W-:Y:S01]  /*21d0*/  UIMAD.WIDE.U32 UR6, UR8, 0x8, UR6 ;  /* 0x00000008080678a5 */ /* 0x000fe2000f8e0006 */
[----:B--2---:R-:W-:-:S07]  /*21e0*/  DFMA R14, R26, R24, R14 ;  /* 0x000000181a0e722b */ /* 0x004fce000000000e */
[----:B------:R0:W-:Y:S01]  /*21f0*/  STG.E.64 desc[UR12][R20.64], R14 ;  /* 0x0000000e14007986 */ /* 0x0001e2000c101b0c */
[----:B------:R-:W-:Y:S05]  /*2200*/  BRA.U UP0, `(.L_x_170) ;  /* 0xfffffffd00047547 */ /* 0x000fea000b83ffff */
[----:B------:R-:W-:-:S05]  /*2210*/  UMOV UR5, UR10 ;  /* 0x0000000a00057c82 */ /* 0x000fca0008000000 */
.L_x_169:
[----:B------:R-:W-:-:S09]  /*2220*/  UISETP.NE.AND UP0, UPT, UR11, URZ, UPT ;  /* 0x000000ff0b00728c */ /* 0x000fd2000bf05270 */
[----:B------:R-:W-:Y:S05]  /*2230*/  BRA.U !UP0, `(.L_x_171) ;  /* 0x0000000508007547 */ /* 0x000fea000b800000 */
[----:B0-----:R-:W2:Y:S01]  /*2240*/  LDC.64 R6, c[0x4][0x88] ;  /* 0x01002200ff067b82 */ /* 0x001ea20000000a00 */
[----:B---3--:R-:W3:Y:S07]  /*2250*/  LDG.E.64 R12, desc[UR12][R10.64] ;  /* 0x0000000c0a0c7981 */ /* 0x008eee000c1e1b00 */
[----:B------:R-:W0:Y:S01]  /*2260*/  LDC.64 R8, c[0x4][0xb8] ;  /* 0x01002e00ff087b82 */ /* 0x000e220000000a00 */
[----:B--2---:R-:W2:Y:S04]  /*2270*/  LDG.E.64 R14, desc[UR12][R6.64] ;  /* 0x0000000c060e7981 */ /* 0x004ea8000c1e1b00 */
[----:B0-----:R-:W1:Y:S01]  /*2280*/  LDG.E.64 R16, desc[UR12][R8.64] ;  /* 0x0000000c08107981 */ /* 0x001e62000c1e1b00 */
[----:B---3--:R-:W-:-:S02]  /*2290*/  IADD3 R12, P1, PT, R12, R3, RZ ;  /* 0x000000030c0c7210 */ /* 0x008fc40007f3e0ff */
[----:B--2---:R-:W-:Y:S02]  /*22a0*/  R2UR UR6, R14 ;  /* 0x000000000e0672ca */ /* 0x004fe400000e0000 */
[----:B------:R-:W-:Y:S02]  /*22b0*/  R2UR UR7, R15 ;  /* 0x000000000f0772ca */ /* 0x000fe400000e0000 */
[----:B------:R-:W-:Y:S01]  /*22c0*/  IADD3 R14, P0, PT, R2, UR5, RZ ;  /* 0x00000005020e7c10 */ /* 0x000fe2000ff1e0ff */
[----:B------:R-:W-:-:S04]  /*22d0*/  UIMAD UR5, UR5, UR9, UR4 ;  /* 0x00000009050572a4 */ /* 0x000fc8000f8e0204 */
[----:B------:R-:W-:Y:S02]  /*22e0*/  IMAD.X R15, RZ, RZ, RZ, P0 ;  /* 0x000000ffff0f7224 */ /* 0x000fe400000e06ff */
[----:B------:R-:W-:-:S03]  /*22f0*/  IMAD.SHL.U32 R5, R14, 0x8, RZ ;  /* 0x000000080e057824 */ /* 0x000fc600078e00ff */
[----:B------:R-:W-:Y:S01]  /*2300*/  SHF.L.U64.HI R14, R14, 0x3, R15 ;  /* 0x000000030e0e7819 */ /* 0x000fe2000001020f */
[----:B------:R-:W-:Y:S01]  /*2310*/  UIMAD.WIDE.U32 UR6, UR5, 0x8, UR6 ;  /* 0x00000008050678a5 */ /* 0x000fe2000f8e0006 */
[----:B-1--4-:R-:W-:Y:S01]  /*2320*/  IADD3 R20, P0, PT, R16, R5, RZ ;  /* 0x0000000510147210 */ /* 0x012fe20007f1e0ff */
[----:B------:R-:W-:-:S04]  /*2330*/  IMAD.X R13, R13, 0x1, R4, P1 ;  /* 0x000000010d0d7824 */ /* 0x000fc800008e0604 */
[----:B------:R-:W-:Y:S02]  /*2340*/  IMAD.X R21, R17, 0x1, R14, P0 ;  /* 0x0000000111157824 */ /* 0x000fe400000e060e */
[----:B------:R-:W-:Y:S01]  /*2350*/  IMAD.U32 R18, RZ, RZ, UR6 ;  /* 0x00000006ff127e24 */ /* 0x000fe2000f8e00ff */
[----:B------:R-:W2:Y:S01]  /*2360*/  LDG.E.64 R16, desc[UR12][R12.64] ;  /* 0x0000000c0c107981 */ /* 0x000ea2000c1e1b00 */
[----:B------:R-:W-:-:S03]  /*2370*/  IMAD.U32 R19, RZ, RZ, UR7 ;  /* 0x00000007ff137e24 */ /* 0x000fc6000f8e00ff */
[----:B------:R-:W2:Y:S04]  /*2380*/  LDG.E.64 R20, desc[UR12][R20.64] ;  /* 0x0000000c14147981 */ /* 0x000ea8000c1e1b00 */
[----:B------:R-:W2:Y:S01]  /*2390*/  LDG.E.64 R18, desc[UR12][R18.64] ;  /* 0x0000000c12127981 */ /* 0x000ea2000c1e1b00 */
[----:B------:R-:W-:Y:S01]  /*23a0*/  UISETP.NE.AND UP0, UPT, UR11, 0x1, UPT ;  /* 0x000000010b00788c */ /* 0x000fe2000bf05270 */
[----:B--2---:R-:W-:-:S07]  /*23b0*/  DFMA R16, R18, R20, R16 ;  /* 0x000000141210722b */ /* 0x004fce0000000010 */
[----:B------:R0:W-:Y:S01]  /*23c0*/  STG.E.64 desc[UR12][R12.64], R16 ;  /* 0x000000100c007986 */ /* 0x0001e2000c101b0c */
[----:B------:R-:W-:Y:S05]  /*23d0*/  BRA.U !UP0, `(.L_x_171) ;  /* 0x0000000108987547 */ /* 0x000fea000b800000 */
[----:B------:R-:W2:Y:S04]  /*23e0*/  LDG.E.64 R18, desc[UR12][R6.64] ;  /* 0x0000000c06127981 */ /* 0x000ea8000c1e1b00 */
[----:B0-----:R-:W3:Y:S04]  /*23f0*/  LDG.E.64 R12, desc[UR12][R8.64] ;  /* 0x0000000c080c7981 */ /* 0x001ee8000c1e1b00 */
[----:B------:R-:W4:Y:S01]  /*2400*/  LDG.E.64 R16, desc[UR12][R10.64] ;  /* 0x0000000c0a107981 */ /* 0x000f22000c1e1b00 */
[----:B------:R-:W-:Y:S01]  /*2410*/  UIADD3 UR5, UPT, UPT, UR5, UR9, URZ ;  /* 0x0000000905057290 */ /* 0x000fe2000fffe0ff */
[----:B--2---:R-:W-:-:S02]  /*2420*/  R2UR UR6, R18 ;  /* 0x00000000120672ca */ /* 0x004fc400000e0000 */
[----:B------:R-:W-:Y:S02]  /*2430*/  R2UR UR7, R19 ;  /* 0x00000000130772ca */ /* 0x000fe400000e0000 */
[----:B---3--:R-:W-:Y:S02]  /*2440*/  IADD3 R18, P0, PT, R12, R5, RZ ;  /* 0x000000050c127210 */ /* 0x008fe40007f1e0ff */
[----:B----4-:R-:W-:-:S03]  /*2450*/  IADD3 R12, P1, PT, R16, R3, RZ ;  /* 0x00000003100c7210 */ /* 0x010fc60007f3e0ff */
[----:B------:R-:W-:Y:S02]  /*2460*/  IMAD.X R19, R13, 0x1, R14, P0 ;  /* 0x000000010d137824 */ /* 0x000fe400000e060e */
[----:B------:R-:W-:-:S04]  /*2470*/  IMAD.X R13, R17, 0x1, R4, P1 ;  /* 0x00000001110d7824 */ /* 0x000fc800008e0604 */
[----:B------:R-:W-:Y:S01]  /*2480*/  UIMAD.WIDE.U32 UR6, UR5, 0x8, UR6 ;  /* 0x00000008050678a5 */ /* 0x000fe2000f8e0006 */
[----:B------:R-:W2:Y:S04]  /*2490*/  LDG.E.64 R18, desc[UR12][R18.64+0x8] ;  /* 0x0000080c12127981 */ /* 0x000ea8000c1e1b00 */
[----:B------:R-:W2:Y:S01]  /*24a0*/  LDG.E.64 R20, desc[UR12][R12.64] ;  /* 0x0000000c0c147981 */ /* 0x000ea2000c1e1b00 */
[----:B------:R-:W-:Y:S02]  /*24b0*/  IMAD.U32 R22, RZ, RZ, UR6 ;  /* 0x00000006ff167e24 */ /* 0x000fe4000f8e00ff */
[----:B------:R-:W-:-:S05]  /*24c0*/  IMAD.U32 R23, RZ, RZ, UR7 ;  /* 0x00000007ff177e24 */ /* 0x000fca000f8e00ff */
[----:B------:R-:W2:Y:S01]  /*24d0*/  LDG.E.64 R16, desc[UR12][R22.64] ;  /* 0x0000000c16107981 */ /* 0x000ea2000c1e1b00 */
[----:B------:R-:W-:Y:S01]  /*24e0*/  UISETP.NE.AND UP0, UPT, UR11, 0x2, UPT ;  /* 0x000000020b00788c */ /* 0x000fe2000bf05270 */
[----:B--2---:R-:W-:-:S07]  /*24f0*/  DFMA R16, R16, R18, R20 ;  /* 0x000000121010722b */ /* 0x004fce0000000014 */
[----:B------:R0:W-:Y:S01]  /*2500*/  STG.E.64 desc[UR12][R12.64], R16 ;  /* 0x000000100c007986 */ /* 0x0001e2000c101b0c */
[----:B------:R-:W-:Y:S05]  /*2510*/  BRA.U !UP0, `(.L_x_171) ;  /* 0x0000000108487547 */ /* 0x000fea000b800000 */
[----:B------:R-:W2:Y:S04]  /*2520*/  LDG.E.64 R6, desc[UR12][R6.64] ;  /* 0x0000000c06067981 */ /* 0x000ea8000c1e1b00 */
[----:B------:R-:W0:Y:S04]  /*2530*/  LDG.E.64 R8, desc[UR12][R8.64] ;  /* 0x0000000c08087981 */ /* 0x000e28000c1e1b00 */
[----:B------:R-:W3:Y:S01]  /*2540*/  LDG.E.64 R10, desc[UR12][R10.64] ;  /* 0x0000000c0a0a7981 */ /* 0x000ee2000c1e1b00 */
[----:B------:R-:W-:Y:S01]  /*2550*/  UIADD3 UR5, UPT, UPT, UR5, UR9, URZ ;  /* 0x0000000905057290 */ /* 0x000fe2000fffe0ff */
[----:B--2---:R-:W-:-:S02]  /*2560*/  R2UR UR6, R6 ;  /* 0x00000000060672ca */ /* 0x004fc400000e0000 */
[----:B------:R-:W-:Y:S02]  /*2570*/  R2UR UR7, R7 ;  /* 0x00000000070772ca */ /* 0x000fe400000e0000 */
[----:B0-----:R-:W-:Y:S02]  /*2580*/  IADD3 R16, P0, PT, R8, R5, RZ ;  /* 0x0000000508107210 */ /* 0x001fe40007f1e0ff */
[----:B---3--:R-:W-:-:S03]  /*2590*/  IADD3 R12, P1, PT, R10, R3, RZ ;  /* 0x000000030a0c7210 */ /* 0x008fc60007f3e0ff */
[----:B------:R-:W-:Y:S01]  /*25a0*/  IMAD.X R17, R9, 0x1, R14, P0 ;  /* 0x0000000109117824 */ /* 0x000fe200000e060e */
[----:B------:R-:W-:-:S04]  /*25b0*/  IADD3.X R13, PT, PT, R11, R4, RZ, P1, !PT ;  /* 0x000000040b0d7210 */ /* 0x000fc80000ffe4ff */
[----:B------:R-:W2:Y:S01]  /*25c0*/  LDG.E.64 R6, desc[UR12][R16.64+0x10] ;  /* 0x0000100c10067981 */ /* 0x000ea2000c1e1b00 */
[----:B------:R-:W-:-:S03]  /*25d0*/  UIMAD.WIDE.U32 UR6, UR5, 0x8, UR6 ;  /* 0x00000008050678a5 */ /* 0x000fc6000f8e0006 */
[----:B------:R-:W2:Y:S03]  /*25e0*/  LDG.E.64 R8, desc[UR12][R12.64] ;  /* 0x0000000c0c087981 */ /* 0x000ea6000c1e1b00 */
[----:B------:R-:W-:Y:S02]  /*25f0*/  IMAD.U32 R14, RZ, RZ, UR6 ;  /* 0x00000006ff0e7e24 */ /* 0x000fe4000f8e00ff */
[----:B------:R-:W-:-:S05]  /*2600*/  IMAD.U32 R15, RZ, RZ, UR7 ;  /* 0x00000007ff0f7e24 */ /* 0x000fca000f8e00ff */
[----:B------:R-:W2:Y:S02]  /*2610*/  LDG.E.64 R4, desc[UR12][R14.64] ;  /* 0x0000000c0e047981 */ /* 0x000ea4000c1e1b00 */
[----:B--2---:R-:W-:-:S07]  /*2620*/  DFMA R4, R4, R6, R8 ;  /* 0x000000060404722b */ /* 0x004fce0000000008 */
[----:B------:R0:W-:Y:S04]  /*2630*/  STG.E.64 desc[UR12][R12.64], R4 ;  /* 0x000000040c007986 */ /* 0x0001e8000c101b0c */
.L_x_171:
[----:B------:R-:W-:-:S04]  /*2640*/  UIADD3 UR4, UPT, UPT, UR4, 0x1, URZ ;  /* 0x0000000104047890 */ /* 0x000fc8000fffe0ff */
[----:B------:R-:W-:-:S09]  /*2650*/  UISETP.NE.AND UP0, UPT, UR4, UR9, UPT ;  /* 0x000000090400728c */ /* 0x000fd2000bf05270 */
[----:B------:R-:W-:Y:S05]  /*2660*/  BRA.U UP0, `(.L_x_172) ;  /* 0xfffffff500887547 */ /* 0x000fea000b83ffff */
.L_x_146:
[----:B------:R-:W-:Y:S01]  /*2670*/  UISETP.GE.AND UP0, UPT, UR9, 0x1, UPT ;  /* 0x000000010900788c */ /* 0x000fe2000bf06270 */
[----:B0-23--:R-:W-:-:S08]  /*2680*/  CS2R R14, SRZ ;  /* 0x00000000000e7805 */ /* 0x00dfd0000001ff00 */
[----:B------:R-:W-:Y:S05]  /*2690*/  BRA.U !UP0, `(.L_x_173) ;  /* 0x0000000508bc7547 */ /* 0x000fea000b800000 */
[----:B------:R-:W0:Y:S02]  /*26a0*/  LDC.64 R6, c[0x4][0xa0] ;  /* 0x01002800ff067b82 */ /* 0x000e240000000a00 */
[----:B0-----:R-:W5:Y:S01]  /*26b0*/  LDG.E.64 R6, desc[UR12][R6.64] ;  /* 0x0000000c06067981 */ /* 0x001f62000c1e1b00 */
[----:B------:R-:W-:Y:S01]  /*26c0*/  UISETP.GE.U32.AND UP1, UPT, UR9, 0x10, UPT ;  /* 0x000000100900788c */ /* 0x000fe2000bf26070 */
[----:B------:R-:W-:Y:S01]  /*26d0*/  CS2R R14, SRZ ;  /* 0x00000000000e7805 */ /* 0x000fe2000001ff00 */
[----:B------:R-:W-:Y:S01]  /*26e0*/  ULOP3.LUT UR5, UR9, 0xf, URZ, 0xc0, !UPT ;  /* 0x0000000f09057892 */ /* 0x000fe2000f8ec0ff */
[----:B------:R-:W-:-:S03]  /*26f0*/  UMOV UR4, URZ ;  /* 0x000000ff00047c82 */ /* 0x000fc60008000000 */
[----:B------:R-:W-:-:S03]  /*2700*/  UISETP.NE.AND UP0, UPT, UR5, URZ, UPT ;  /* 0x000000ff0500728c */ /* 0x000fc6000bf05270 */
[----:B------:R-:W-:Y:S08]  /*2710*/  BRA.U !UP1, `(.L_x_174) ;  /* 0x0000000109b07547 */ /* 0x000ff0000b800000 */
[----:B-----5:R-:W-:Y:S01]  /*2720*/  LEA R4, P0, R2, R6, 0x3 ;  /* 0x0000000602047211 */ /* 0x020fe200078018ff */
[----:B------:R-:W-:Y:S01]  /*2730*/  ULOP3.LUT UR4, UR9, 0x7ffffff0, URZ, 0xc0, !UPT ;  /* 0x7ffffff009047892 */ /* 0x000fe2000f8ec0ff */
[----:B------:R-:W-:Y:S02]  /*2740*/  CS2R R14, SRZ ;  /* 0x00000000000e7805 */ /* 0x000fe4000001ff00 */
[----:B------:R-:W-:Y:S01]  /*2750*/  IADD3 R4, P1, PT, R4, 0x40, RZ ;  /* 0x0000004004047810 */ /* 0x000fe20007f3e0ff */
[----:B------:R-:W-:Y:S01]  /*2760*/  UIADD3 UR6, UPT, UPT, -UR4, URZ, URZ ;  /* 0x000000ff04067290 */ /* 0x000fe2000fffe1ff */
[----:B------:R-:W-:-:S05]  /*2770*/  LEA.HI.X R5, R2, R7, RZ, 0x3, P0 ;  /* 0x0000000702057211 */ /* 0x000fca00000f1cff */
[----:B------:R-:W-:-:S07]  /*2780*/  IMAD.X R5, RZ, RZ, R5, P1 ;  /* 0x000000ffff057224 */ /* 0x000fce00008e0605 */
.L_x_175:
[----:B------:R-:W2:Y:S04]  /*2790*/  LDG.E.64 R16, desc[UR12][R4.64+-0x40] ;  /* 0xffffc00c04107981 */ /* 0x000ea8000c1e1b00 */
[----:B------:R-:W3:Y:S04]  /*27a0*/  LDG.E.64 R26, desc[UR12][R4.64+-0x38] ;  /* 0xffffc80c041a7981 */ /* 0x000ee8000c1e1b00 */
[----:B----4-:R-:W4:Y:S04]  /*27b0*/  LDG.E.64 R22, desc[UR12][R4.64+-0x30] ;  /* 0xffffd00c04167981 */ /* 0x010f28000c1e1b00 */
[----:B------:R-:W5:Y:S04]  /*27c0*/  LDG.E.64 R24, desc[UR12][R4.64+-0x28] ;  /* 0xffffd80c04187981 */ /* 0x000f68000c1e1b00 */
[----:B-1----:R-:W5:Y:S04]  /*27d0*/  LDG.E.64 R20, desc[UR12][R4.64+-0x20] ;  /* 0xffffe00c04147981 */ /* 0x002f68000c1e1b00 */
[----:B------:R-:W5:Y:S04]  /*27e0*/  LDG.E.64 R12, desc[UR12][R4.64+-0x18] ;  /* 0xffffe80c040c7981 */ /* 0x000f68000c1e1b00 */
[----:B------:R-:W5:Y:S04]  /*27f0*/  LDG.E.64 R10, desc[UR12][R4.64+-0x10] ;  /* 0xfffff00c040a7981 */ /* 0x000f68000c1e1b00 */
[----:B------:R-:W5:Y:S04]  /*2800*/  LDG.E.64 R8, desc[UR12][R4.64+-0x8] ;  /* 0xfffff80c04087981 */ /* 0x000f68000c1e1b00 */
[----:B------:R-:W5:Y:S01]  /*2810*/  LDG.E.64 R18, desc[UR12][R4.64] ;  /* 0x0000000c04127981 */ /* 0x000f62000c1e1b00 */
[----:B--2---:R-:W-:-:S03]  /*2820*/  DFMA R14, R16, R16, R14 ;  /* 0x00000010100e722b */ /* 0x004fc6000000000e */
[----:B------:R-:W2:Y:S05]  /*2830*/  LDG.E.64 R16, desc[UR12][R4.64+0x8] ;  /* 0x0000080c04107981 */ /* 0x000eaa000c1e1b00 */
[----:B---3--:R-:W-:Y:S02]  /*2840*/  DFMA R26, R26, R26, R14 ;  /* 0x0000001a1a1a722b */ /* 0x008fe4000000000e */
[----:B------:R-:W3:Y:S06]  /*2850*/  LDG.E.64 R14, desc[UR12][R4.64+0x10] ;  /* 0x0000100c040e7981 */ /* 0x000eec000c1e1b00 */
[----:B----4-:R-:W-:Y:S01]  /*2860*/  DFMA R26, R22, R22, R26 ;  /* 0x00000016161a722b */ /* 0x010fe2000000001a */
[----:B------:R-:W4:Y:S07]  /*2870*/  LDG.E.64 R22, desc[UR12][R4.64+0x18] ;  /* 0x0000180c04167981 */ /* 0x000f2e000c1e1b00 */
[----:B-----5:R-:W-:Y:S01]  /*2880*/  DFMA R26, R24, R24, R26 ;  /* 0x00000018181a722b */ /* 0x020fe2000000001a */
[----:B------:R-:W5:Y:S07]  /*2890*/  LDG.E.64 R24, desc[UR12][R4.64+0x20] ;  /* 0x0000200c04187981 */ /* 0x000f6e000c1e1b00 */
[----:B------:R-:W-:Y:S01]  /*28a0*/  DFMA R26, R20, R20, R26 ;  /* 0x00000014141a722b */ /* 0x000fe2000000001a */
[----:B------:R-:W5:Y:S07]  /*28b0*/  LDG.E.64 R20, desc[UR12][R4.64+0x28] ;  /* 0x0000280c04147981 */ /* 0x000f6e000c1e1b00 */
[----:B------:R-:W-:Y:S01]  /*28c0*/  DFMA R26, R12, R12, R26 ;  /* 0x0000000c0c1a722b */ /* 0x000fe2000000001a */
[----:B------:R-:W5:Y:S07]  /*28d0*/  LDG.E.64 R12, desc[UR12][R4.64+0x30] ;  /* 0x0000300c040c7981 */ /* 0x000f6e000c1e1b00 */
[----:B------:R-:W-:Y:S01]  /*28e0*/  DFMA R26, R10, R10, R26 ;  /* 0x0000000a0a1a722b */ /* 0x000fe2000000001a */
[----:B------:R0:W5:Y:S01]  /*28f0*/  LDG.E.64 R10, desc[UR12][R4.64+0x38] ;  /* 0x0000380c040a7981 */ /* 0x000162000c1e1b00 */
[----:B------:R-:W-:-:S04]  /*2900*/  UIADD3 UR6, UPT, UPT, UR6, 0x10, URZ ;  /* 0x0000001006067890 */ /* 0x000fc8000fffe0ff */
[----:B------:R-:W-:Y:S02]  /*2910*/  UISETP.NE.AND UP1, UPT, UR6, URZ, UPT ;  /* 0x000000ff0600728c */ /* 0x000fe4000bf25270 */
[----:B------:R-:W-:Y:S01]  /*2920*/  DFMA R26, R8, R8, R26 ;  /* 0x00000008081a722b */ /* 0x000fe2000000001a */
[----:B0-----:R-:W-:-:S07]  /*2930*/  IADD3 R4, P0, PT, R4, 0x80, RZ ;  /* 0x0000008004047810 */ /* 0x001fce0007f1e0ff */
[----:B------:R-:W-:Y:S01]  /*2940*/  DFMA R26, R18, R18, R26 ;  /* 0x00000012121a722b */ /* 0x000fe2000000001a */
[----:B------:R-:W-:-:S07]  /*2950*/  IMAD.X R5, RZ, RZ, R5, P0 ;  /* 0x000000ffff057224 */ /* 0x000fce00000e0605 */
[----:B--2---:R-:W-:-:S08]  /*2960*/  DFMA R26, R16, R16, R26 ;  /* 0x00000010101a722b */ /* 0x004fd0000000001a */
[----:B---3--:R-:W-:-:S08]  /*2970*/  DFMA R26, R14, R14, R26 ;  /* 0x0000000e0e1a722b */ /* 0x008fd0000000001a */
[----:B----4-:R-:W-:-:S08]  /*2980*/  DFMA R26, R22, R22, R26 ;  /* 0x00000016161a722b */ /* 0x010fd0000000001a */
[----:B-----5:R-:W-:-:S08]  /*2990*/  DFMA R26, R24, R24, R26 ;  /* 0x00000018181a722b */ /* 0x020fd0000000001a */
[----:B------:R-:W-:-:S08]  /*29a0*/  DFMA R26, R20, R20, R26 ;  /* 0x00000014141a722b */ /* 0x000fd0000000001a */
[----:B------:R-:W-:-:S08]  /*29b0*/  DFMA R26, R12, R12, R26 ;  /* 0x0000000c0c1a722b */ /* 0x000fd0000000001a */
[----:B------:R-:W-:Y:S01]  /*29c0*/  DFMA R14, R10, R10, R26 ;  /* 0x0000000a0a0e722b */ /* 0x000fe2000000001a */
[----:B------:R-:W-:Y:S10]  /*29d0*/  BRA.U UP1, `(.L_x_175) ;  /* 0xfffffffd016c7547 */ /* 0x000ff4000b83ffff */
.L_x_174:
[----:B------:R-:W-:Y:S05]  /*29e0*/  BRA.U !UP0, `(.L_x_173) ;  /* 0x0000000108e87547 */ /* 0x000fea000b800000 */
[----:B------:R-:W-:Y:S02]  /*29f0*/  UISETP.GE.U32.AND UP0, UPT, UR5, 0x8, UPT ;  /* 0x000000080500788c */ /* 0x000fe4000bf06070 */
[----:B------:R-:W-:-:S04]  /*2a00*/  ULOP3.LUT UR6, UR9, 0x7, URZ, 0xc0, !UPT ;  /* 0x0000000709067892 */ /* 0x000fc8000f8ec0ff */
[----:B------:R-:W-:-:S03]  /*2a10*/  UISETP.NE.AND UP1, UPT, UR6, URZ, UPT ;  /* 0x000000ff0600728c */ /* 0x000fc6000bf25270 */
[----:B------:R-:W-:Y:S08]  /*2a20*/  BRA.U !UP0, `(.L_x_176) ;  /* 0x0000000108547547 */ /* 0x000ff0000b800000 */
[----:B------:R-:W-:-:S05]  /*2a30*/  IADD3 R3, P0, PT, R2, UR4, RZ ;  /* 0x0000000402037c10 */ /* 0x000fca000ff1e0ff */
[----:B------:R-:W-:Y:S01]  /*2a40*/  IMAD.X R4, RZ, RZ, RZ, P0 ;  /* 0x000000ffff047224 */ /* 0x000fe200000e06ff */
[----:B-1--45:R-:W-:-:S04]  /*2a50*/  LEA R20, P0, R3, R6, 0x3 ;  /* 0x0000000603147211 */ /* 0x032fc800078018ff */
[----:B------:R-:W-:-:S05]  /*2a60*/  LEA.HI.X R21, R3, R7, R4, 0x3, P0 ;  /* 0x0000000703157211 */ /* 0x000fca00000f1c04 */
[----:B------:R-:W2:Y:S04]  /*2a70*/  LDG.E.64 R22, desc[UR12][R20.64] ;  /* 0x0000000c14167981 */ /* 0x000ea8000c1e1b00 */
[----:B------:R-:W3:Y:S04]  /*2a80*/  LDG.E.64 R24, desc[UR12][R20.64+0x8] ;  /* 0x0000080c14187981 */ /* 0x000ee8000c1e1b00 */
[----:B------:R-:W4:Y:S04]  /*2a90*/  LDG.E.64 R16, desc[UR12][R20.64+0x10] ;  /* 0x0000100c14107981 */ /* 0x000f28000c1e1b00 */
[----:B------:R-:W4:Y:S04]  /*2aa0*/  LDG.E.64 R12, desc[UR12][R20.64+0x18] ;  /* 0x0000180c140c7981 */ /* 0x000f28000c1e1b00 */
[----:B------:R-:W4:Y:S04]  /*2ab0*/  LDG.E.64 R10, desc[UR12][R20.64+0x20] ;  /* 0x0000200c140a7981 */ /* 0x000f28000c1e1b00 */
[----:B------:R-:W4:Y:S04]  /*2ac0*/  LDG.E.64 R8, desc[UR12][R20.64+0x28] ;  /* 0x0000280c14087981 */ /* 0x000f28000c1e1b00 */
[----:B------:R-:W4:Y:S04]  /*2ad0*/  LDG.E.64 R4, desc[UR12][R20.64+0x30] ;  /* 0x0000300c14047981 */ /* 0x000f28000c1e1b00 */
[----:B------:R-:W4:Y:S01]  /*2ae0*/  LDG.E.64 R18, desc[UR12][R20.64+0x38] ;  /* 0x0000380c14127981 */ /* 0x000f22000c1e1b00 */
[----:B------:R-:W-:Y:S01]  /*2af0*/  UIADD3 UR4, UPT, UPT, UR4, 0x8, URZ ;  /* 0x0000000804047890 */ /* 0x000fe2000fffe0ff */
[----:B--2---:R-:W-:-:S08]  /*2b00*/  DFMA R14, R22, R22, R14 ;  /* 0x00000016160e722b */ /* 0x004fd0000000000e */
[----:B---3--:R-:W-:-:S08]  /*2b10*/  DFMA R14, R24, R24, R14 ;  /* 0x00000018180e722b */ /* 0x008fd0000000000e */
[----:B----4-:R-:W-:-:S08]  /*2b20*/  DFMA R14, R16, R16, R14 ;  /* 0x00000010100e722b */ /* 0x010fd0000000000e */
[----:B------:R-:W-:-:S08]  /*2b30*/  DFMA R14, R12, R12, R14 ;  /* 0x0000000c0c0e722b */ /* 0x000fd0000000000e */
[----:B------:R-:W-:-:S08]  /*2b40*/  DFMA R14, R10, R10, R14 ;  /* 0x0000000a0a0e722b */ /* 0x000fd0000000000e */
[----:B------:R-:W-:-:S08]  /*2b50*/  DFMA R14, R8, R8, R14 ;  /* 0x00000008080e722b */ /* 0x000fd0000000000e */
[----:B------:R-:W-:-:S08]  /*2b60*/  DFMA R14, R4, R4, R14 ;  /* 0x00000004040e722b */ /* 0x000fd0000000000e */
[----:B------:R-:W-:-:S11]  /*2b70*/  DFMA R14, R18, R18, R14 ;  /* 0x00000012120e722b */ /* 0x000fd6000000000e */
.L_x_176:
[----:B------:R-:W-:Y:S05]  /*2b80*/  BRA.U !UP1, `(.L_x_173) ;  /* 0x0000000109807547 */ /* 0x000fea000b800000 */
[----:B------:R-:W-:Y:S02]  /*2b90*/  UISETP.GE.U32.AND UP0, UPT, UR6, 0x4, UPT ;  /* 0x000000040600788c */ /* 0x000fe4000bf06070 */
[----:B------:R-:W-:-:S04]  /*2ba0*/  ULOP3.LUT UR5, UR9, 0x3, URZ, 0xc0, !UPT ;  /* 0x0000000309057892 */ /* 0x000fc8000f8ec0ff */
[----:B------:R-:W-:-:S03]  /*2bb0*/  UISETP.NE.AND UP1, UPT, UR5, URZ, UPT ;  /* 0x000000ff0500728c */ /* 0x000fc6000bf25270 */
[----:B------:R-:W-:Y:S08]  /*2bc0*/  BRA.U !UP0, `(.L_x_177) ;  /* 0x0000000108347547 */ /* 0x000ff0000b800000 */
[----:B------:R-:W-:-:S05]  /*2bd0*/  IADD3 R3, P0, PT, R2, UR4, RZ ;  /* 0x0000000402037c10 */ /* 0x000fca000ff1e0ff */
[----:B------:R-:W-:Y:S01]  /*2be0*/  IMAD.X R5, RZ, RZ, RZ, P0 ;  /* 0x000000ffff057224 */ /* 0x000fe200000e06ff */
[----:B-----5:R-:W-:-:S04]  /*2bf0*/  LEA R4, P0, R3, R6, 0x3 ;  /* 0x0000000603047211 */ /* 0x020fc800078018ff */
[----:B------:R-:W-:-:S05]  /*2c00*/  LEA.HI.X R5, R3, R7, R5, 0x3, P0 ;  /* 0x0000000703057211 */ /* 0x000fca00000f1c05 */
[----:B------:R-:W2:Y:S04]  /*2c10*/  LDG.E.64 R8, desc[UR12][R4.64] ;  /* 0x0000000c04087981 */ /* 0x000ea8000c1e1b00 */
[----:B------:R-:W3:Y:S04]  /*2c20*/  LDG.E.64 R10, desc[UR12][R4.64+0x8] ;  /* 0x0000080c040a7981 */ /* 0x000ee8000c1e1b00 */
[----:B------:R-:W4:Y:S04]  /*2c30*/  LDG.E.64 R12, desc[UR12][R4.64+0x10] ;  /* 0x0000100c040c7981 */ /* 0x000f28000c1e1b00 */
[----:B------:R-:W4:Y:S01]  /*2c40*/  LDG.E.64 R16, desc[UR12][R4.64+0x18] ;  /* 0x0000180c04107981 */ /* 0x000f22000c1e1b00 */
[----:B------:R-:W-:Y:S01]  /*2c50*/  UIADD3 UR4, UPT, UPT, UR4, 0x4, URZ ;  /* 0x0000000404047890 */ /* 0x000fe2000fffe0ff */
[----:B--2---:R-:W-:-:S08]  /*2c60*/  DFMA R8, R8, R8, R14 ;  /* 0x000000080808722b */ /* 0x004fd0000000000e */
[----:B---3--:R-:W-:-:S08]  /*2c70*/  DFMA R8, R10, R10, R8 ;  /* 0x0000000a0a08722b */ /* 0x008fd00000000008 */
[----:B----4-:R-:W-:-:S08]  /*2c80*/  DFMA R8, R12, R12, R8 ;  /* 0x0000000c0c08722b */ /* 0x010fd00000000008 */
[----:B------:R-:W-:-:S11]  /*2c90*/  DFMA R14, R16, R16, R8 ;  /* 0x00000010100e722b */ /* 0x000fd60000000008 */
.L_x_177:
[----:B------:R-:W-:Y:S05]  /*2ca0*/  BRA.U !UP1, `(.L_x_173) ;  /* 0x0000000109387547 */ /* 0x000fea000b800000 */
[----:B------:R-:W-:Y:S01]  /*2cb0*/  IADD3 R5, P0, PT, R2, UR4, RZ ;  /* 0x0000000402057c10 */ /* 0x000fe2000ff1e0ff */
[----:B------:R-:W-:-:S03]  /*2cc0*/  UIADD3 UR4, UPT, UPT, -UR5, URZ, URZ ;  /* 0x000000ff05047290 */ /* 0x000fc6000fffe1ff */
[----:B-----5:R-:W-:Y:S01]  /*2cd0*/  LEA R4, P1, R5, R6, 0x3 ;  /* 0x0000000605047211 */ /* 0x020fe200078218ff */
[----:B------:R-:W-:-:S05]  /*2ce0*/  IMAD.X R6, RZ, RZ, RZ, P0 ;  /* 0x000000ffff067224 */ /* 0x000fca00000e06ff */
[----:B------:R-:W-:-:S07]  /*2cf0*/  LEA.HI.X R5, R5, R7, R6, 0x3, P1 ;  /* 0x0000000705057211 */ /* 0x000fce00008f1c06 */
.L_x_178:
[----:B------:R-:W-:Y:S02]  /*2d00*/  IMAD.MOV.U32 R2, RZ, RZ, R4 ;  /* 0x000000ffff027224 */ /* 0x000fe400078e0004 */
[----:B------:R-:W-:-:S06]  /*2d10*/  IMAD.MOV.U32 R3, RZ, RZ, R5 ;  /* 0x000000ffff037224 */ /* 0x000fcc00078e0005 */
[----:B------:R-:W2:Y:S01]  /*2d20*/  LDG.E.64 R2, desc[UR12][R2.64] ;  /* 0x0000000c02027981 */ /* 0x000ea2000c1e1b00 */
[----:B------:R-:W-:Y:S01]  /*2d30*/  UIADD3 UR4, UPT, UPT, UR4, 0x1, URZ ;  /* 0x0000000104047890 */ /* 0x000fe2000fffe0ff */
[----:B------:R-:W-:-:S03]  /*2d40*/  IADD3 R4, P0, PT, R4, 0x8, RZ ;  /* 0x0000000804047810 */ /* 0x000fc60007f1e0ff */
[----:B------:R-:W-:Y:S02]  /*2d50*/  UISETP.NE.AND UP0, UPT, UR4, URZ, UPT ;  /* 0x000000ff0400728c */ /* 0x000fe4000bf05270 */
[----:B------:R-:W-:Y:S01]  /*2d60*/  IMAD.X R5, RZ, RZ, R5, P0 ;  /* 0x000000ffff057224 */ /* 0x000fe200000e0605 */
[----:B--2---:R-:W-:-:S06]  /*2d70*/  DFMA R14, R2, R2, R14 ;  /* 0x00000002020e722b */ /* 0x004fcc000000000e */
[----:B------:R-:W-:Y:S05]  /*2d80*/  BRA.U UP0, `(.L_x_178) ;  /* 0xfffffffd00dc7547 */ /* 0x000fea000b83ffff */
.L_x_173:
[----:B------:R-:W0:Y:S01]  /*2d90*/  LDC.64 R2, c[0x4][0xd0] ;  /* 0x01003400ff027b82 */ /* 0x000e220000000a00 */
[----:B------:R-:W2:Y:S07]  /*2da0*/  LDCU UR4, c[0x3][0x4c] ;  /* 0x00c00980ff0477ac */ /* 0x000eae0008000800 */
[----:B------:R-:W3:Y:S08]  /*2db0*/  LDC.64 R8, c[0x4][0x68] ;  /* 0x01001a00ff087b82 */ /* 0x000ef00000000a00 */
[----:B------:R-:W1:Y:S01]  /*2dc0*/  LDC.64 R12, c[0x0][0x388] ;  /* 0x0000e200ff0c7b82 */ /* 0x000e620000000a00 */
[----:B0-----:R-:W4:Y:S01]  /*2dd0*/  LDG.E.64 R4, desc[UR12][R2.64] ;  /* 0x0000000c02047981 */ /* 0x001f22000c1e1b00 */
[----:B--2---:R-:W-:-:S04]  /*2de0*/  IMAD R11, R0, UR4, RZ ;  /* 0x00000004000b7c24 */ /* 0x004fc8000f8e02ff */
[----:B----4-:R-:W-:-:S05]  /*2df0*/  IMAD.WIDE.U32 R4, R11, 0x8, R4 ;  /* 0x000000080b047825 */ /* 0x010fca00078e0004 */
[----:B------:R-:W-:Y:S04]  /*2e00*/  STG.E.64 desc[UR12][R4.64], R14 ;  /* 0x0000000e04007986 */ /* 0x000fe8000c101b0c */
[----:B-----5:R-:W2:Y:S04]  /*2e10*/  LDG.E.64 R6, desc[UR12][R2.64] ;  /* 0x0000000c02067981 */ /* 0x020ea8000c1e1b00 */
[----:B---3--:R-:W3:Y:S01]  /*2e20*/  LDG.E.64 R8, desc[UR12][R8.64] ;  /* 0x0000000c08087981 */ /* 0x008ee2000c1e1b00 */
[----:B--2---:R-:W-:-:S03]  /*2e30*/  IMAD.WIDE.U32 R6, R11, 0x8, R6 ;  /* 0x000000080b067825 */ /* 0x004fc600078e0006 */
[----:B---3--:R-:W2:Y:S04]  /*2e40*/  LDG.E.64 R10, desc[UR12][R8.64] ;  /* 0x0000000c080a7981 */ /* 0x008ea8000c1e1b00 */
[----:B------:R-:W2:Y:S01]  /*2e50*/  LDG.E.64 R6, desc[UR12][R6.64] ;  /* 0x0000000c06067981 */ /* 0x000ea2000c1e1b00 */
[----:B-1----:R-:W-:Y:S01]  /*2e60*/  IMAD.WIDE.U32 R12, R0, 0x8, R12 ;  /* 0x00000008000c7825 */ /* 0x002fe200078e000c */
[----:B--2---:R-:W-:-:S07]  /*2e70*/  DADD R10, R6, R10 ;  /* 0x00000000060a7229 */ /* 0x004fce000000000a */
[----:B------:R-:W-:Y:S01]  /*2e80*/  STG.E.64 desc[UR12][R12.64], R10 ;  /* 0x0000000a0c007986 */ /* 0x000fe2000c101b0c */
[----:B------:R-:W-:Y:S05]  /*2e90*/  EXIT ;  /* 0x000000000000794d */ /* 0x000fea0003800000 */
        .weak           $__internal_4_$__cuda_sm20_div_rn_f64_full
        .type           $__internal_4_$__cuda_sm20_div_rn_f64_full,@function
        .size           $__internal_4_$__cuda_sm20_div_rn_f64_full,(.L_x_199 - $__internal_4_$__cuda_sm20_div_rn_f64_full)
$__internal_4_$__cuda_sm20_div_rn_f64_full:
        /* <DEDUP_REMOVED lines=32> */
[----:B------:R-:W-:Y:S01]  /*30a0*/  DMUL R16, R18, R14 ;  /* 0x0000000e12107228 */ /* 0x000fe20000000000 */
[----:B------:R-:W-:-:S04]  /*30b0*/  IADD3 R24, PT, PT, R23, -0x1, RZ ;  /* 0xffffffff17187810 */ /* 0x000fc80007ffe0ff */
[----:B------:R-:W-:-:S03]  /*30c0*/  ISETP.GT.U32.AND P0, PT, R24, 0x7feffffe, PT ;  /* 0x7feffffe1800780c */ /* 0x000fc60003f04070 */
[----:B------:R-:W-:Y:S01]  /*30d0*/  DFMA R20, R16, -R8, R14 ;  /* 0x800000081014722b */ /* 0x000fe2000000000e */
[----:B------:R-:W-:-:S07]  /*30e0*/  ISETP.GT.U32.OR P0, PT, R25, 0x7feffffe, P0 ;  /* 0x7feffffe1900780c */ /* 0x000fce0000704470 */
[----:B------:R-:W-:-:S06]  /*30f0*/  DFMA R20, R18, R20, R16 ;  /* 0x000000141214722b */ /* 0x000fcc0000000010 */
[----:B------:R-:W-:Y:S05]  /*3100*/  @P0 BRA `(.L_x_180) ;  /* 0x00000000006c0947 */ /* 0x000fea0003800000 */
[----:B------:R-:W-:-:S04]  /*3110*/  LOP3.LUT R16, R11, 0x7ff00000, RZ, 0xc0, !PT ;  /* 0x7ff000000b107812 */ /* 0x000fc800078ec0ff */
[CC--:B------:R-:W-:Y:S02]  /*3120*/  VIADDMNMX R12, R5.reuse, -R16.reuse, 0xb9600000, !PT ;  /* 0xb9600000050c7446 */ /* 0x0c0fe40007800910 */
[----:B------:R-:W-:Y:S02]  /*3130*/  ISETP.GE.U32.AND P0, PT, R5, R16, PT ;  /* 0x000000100500720c */ /* 0x000fe40003f06070 */
[----:B------:R-:W-:Y:S02]  /*3140*/  VIMNMX R12, PT, PT, R12, 0x46a00000, PT ;  /* 0x46a000000c0c7848 */ /* 0x000fe40003fe0100 */
[----:B------:R-:W-:-:S05]  /*3150*/  SEL R3, R3, 0x63400000, !P0 ;  /* 0x6340000003037807 */ /* 0x000fca0004000000 */
[----:B------:R-:W-:Y:S02]  /*3160*/  IMAD.IADD R3, R12, 0x1, -R3 ;  /* 0x000000010c037824 */ /* 0x000fe400078e0a03 */
[----:B------:R-:W-:Y:S02]  /*3170*/  IMAD.MOV.U32 R12, RZ, RZ, RZ ;  /* 0x000000ffff0c7224 */ /* 0x000fe400078e00ff */
        /* <DEDUP_REMOVED lines=20> */
.L_x_180:
        /* <DEDUP_REMOVED lines=16> */
.L_x_183:
[----:B------:R-:W-:Y:S01]  /*33c0*/  LOP3.LUT R17, R11, 0x80000, RZ, 0xfc, !PT ;  /* 0x000800000b117812 */ /* 0x000fe200078efcff */
[----:B------:R-:W-:Y:S01]  /*33d0*/  IMAD.MOV.U32 R16, RZ, RZ, R10 ;  /* 0x000000ffff107224 */ /* 0x000fe200078e000a */
[----:B------:R-:W-:Y:S06]  /*33e0*/  BRA `(.L_x_181) ;  /* 0x0000000000087947 */ /* 0x000fec0003800000 */
.L_x_182:
[----:B------:R-:W-:Y:S01]  /*33f0*/  LOP3.LUT R17, R13, 0x80000, RZ, 0xfc, !PT ;  /* 0x000800000d117812 */ /* 0x000fe200078efcff */
[----:B------:R-:W-:-:S07]  /*3400*/  IMAD.MOV.U32 R16, RZ, RZ, R12 ;  /* 0x000000ffff107224 */ /* 0x000fce00078e000c */
.L_x_181:
[----:B------:R-:W-:Y:S05]  /*3410*/  BSYNC.RECONVERGENT B1 ;  /* 0x0000000000017941 */ /* 0x000fea0003800200 */
.L_x_179:
[----:B------:R-:W-:-:S04]  /*3420*/  IMAD.MOV.U32 R5, RZ, RZ, 0x0 ;  /* 0x00000000ff057424 */ /* 0x000fc800078e00ff */
[----:B------:R-:W-:Y:S05]  /*3430*/  RET.REL.NODEC R4 `(calc_benchmark_func_f1) ;  /* 0xffffffc804f07950 */ /* 0x000fea0003c3ffff */
.L_x_184:
        /* <DEDUP_REMOVED lines=12> */
.L_x_199:


//--------------------- .text.initRNG             --------------------------
	.section	.text.initRNG,"ax",@progbits
	.align	128
        .global         initRNG
        .type           initRNG,@function
        .size           initRNG,(.L_x_205 - initRNG)
        .other          initRNG,@"STO_CUDA_ENTRY STV_DEFAULT"
initRNG:
.text.initRNG:
[----:B------:R-:W-:Y:S08]  /*0000*/  LDC R1, c[0x0][0x37c] ;  /* 0x0000df00ff017b82 */ /* 0x000ff00000000800 */
[----:B------:R-:W0:Y:S01]  /*0010*/  LDC.64 R2, c[0x4][0x40] ;  /* 0x01001000ff027b82 */ /* 0x000e220000000a00 */
[----:B------:R-:W0:Y:S01]  /*0020*/  LDCU.64 UR4, c[0x0][0x358] ;  /* 0x00006b00ff0477ac */ /* 0x000e220008000a00 */
[----:B------:R-:W1:Y:S06]  /*0030*/  S2R R5, SR_TID.X ;  /* 0x0000000000057919 */ /* 0x000e6c0000002100 */
[----:B------:R-:W2:Y:S01]  /*0040*/  LDC R4, c[0x0][0x380] ;  /* 0x0000e000ff047b82 */ /* 0x000ea20000000800 */
[----:B0-----:R-:W3:Y:S07]  /*0050*/  LDG.E.64 R2, desc[UR4][R2.64] ;  /* 0x0000000402027981 */ /* 0x001eee000c1e1b00 */
[----:B------:R-:W1:Y:S01]  /*0060*/  S2UR UR6, SR_CTAID.Y ;  /* 0x00000000000679c3 */ /* 0x000e620000002600 */
[----:B------:R-:W-:Y:S01]  /*0070*/  IMAD.MOV.U32 R9, RZ, RZ, -0x75bd8fc ;  /* 0xf8a42704ff097424 */ /* 0x000fe200078e00ff */
[----:B------:R-:W-:Y:S01]  /*0080*/  BSSY.RECONVERGENT B0, `(.L_x_185) ;  /* 0x00000df000007945 */ /* 0x000fe20003800200 */
[----:B------:R-:W-:Y:S01]  /*0090*/  IMAD.MOV.U32 R10, RZ, RZ, -0x23270784 ;  /* 0xdcd8f87cff0a7424 */ /* 0x000fe200078e00ff */
[----:B--2---:R-:W-:-:S04]  /*00a0*/  LOP3.LUT R4, R4, 0xaad26b49, RZ, 0x3c, !PT ;  /* 0xaad26b4904047812 */ /* 0x004fc800078e3cff */
[----:B------:R-:W1:Y:S01]  /*00b0*/  LDC R0, c[0x0][0x360] ;  /* 0x0000d800ff007b82 */ /* 0x000e620000000800 */
[----:B------:R-:W-:-:S04]  /*00c0*/  IMAD R4, R4, 0x4182bed5, RZ ;  /* 0x4182bed504047824 */ /* 0x000fc800078e02ff */
[C---:B------:R-:W-:Y:S01]  /*00d0*/  VIADD R11, R4.reuse, 0x583f19 ;  /* 0x00583f19040b7836 */ /* 0x040fe20000000000 */
[----:B------:R-:W-:Y:S01]  /*00e0*/  LOP3.LUT R8, R4, 0x159a55e5, RZ, 0x3c, !PT ;  /* 0x159a55e504087812 */ /* 0x000fe200078e3cff */
[----:B-1----:R-:W-:-:S05]  /*00f0*/  IMAD R0, R0, UR6, R5 ;  /* 0x0000000600007c24 */ /* 0x002fca000f8e0205 */
[C---:B------:R-:W-:Y:S01]  /*0100*/  ISETP.NE.AND P0, PT, R0.reuse, RZ, PT ;  /* 0x000000ff0000720c */ /* 0x040fe20003f05270 */
[----:B---3--:R-:W-:-:S04]  /*0110*/  IMAD.WIDE.U32 R6, R0, 0x30, R2 ;  /* 0x0000003000067825 */ /* 0x008fc800078e0002 */
[C---:B------:R-:W-:Y:S01]  /*0120*/  VIADD R2, R4.reuse, 0xd9f6dc18 ;  /* 0xd9f6dc1804027836 */ /* 0x040fe20000000000 */
[----:B------:R0:W-:Y:S01]  /*0130*/  STG.E.64 desc[UR4][R6.64+0x8], R8 ;  /* 0x0000080806007986 */ /* 0x0001e2000c101b04 */
[----:B------:R-:W-:-:S03]  /*0140*/  VIADD R3, R4, 0x75bcd15 ;  /* 0x075bcd1504037836 */ /* 0x000fc60000000000 */
[----:B------:R0:W-:Y:S04]  /*0150*/  STG.E.64 desc[UR4][R6.64+0x10], R10 ;  /* 0x0000100a06007986 */ /* 0x0001e8000c101b04 */
[----:B------:R0:W-:Y:S01]  /*0160*/  STG.E.64 desc[UR4][R6.64], R2 ;  /* 0x0000000206007986 */ /* 0x0001e2000c101b04 */
[----:B------:R-:W-:Y:S05]  /*0170*/  @!P0 BRA `(.L_x_186) ;  /* 0x0000000c003c8947 */ /* 0x000fea0003800000 */
[----:B------:R-:W-:-:S07]  /*0180*/  CS2R R12, SRZ ;  /* 0x00000000000c7805 */ /* 0x000fce000001ff00 */
.L_x_192:
[----:B0-----:R-:W-:Y:S01]  /*0190*/  LOP3.LUT R2, R0, 0x3, RZ, 0xc0, !PT ;  /* 0x0000000300027812 */ /* 0x001fe200078ec0ff */
[----:B------:R-:W-:Y:S03]  /*01a0*/  BSSY.RECONVERGENT B1, `(.L_x_187) ;  /* 0x00000c6000017945 */ /* 0x000fe60003800200 */
[----:B------:R-:W-:-:S04]  /*01b0*/  ISETP.NE.U32.AND P0, PT, R2, RZ, PT ;  /* 0x000000ff0200720c */ /* 0x000fc80003f05070 */
[----:B------:R-:W-:-:S13]  /*01c0*/  ISETP.NE.AND.EX P0, PT, RZ, RZ, PT, P0 ;  /* 0x000000ffff00720c */ /* 0x000fda0003f05300 */
[----:B------:R-:W-:Y:S05]  /*01d0*/  @!P0 BRA `(.L_x_188) ;  /* 0x0000000c00088947 */ /* 0x000fea0003800000 */
[----:B------:R-:W0:Y:S01]  /*01e0*/  LDC.64 R8, c[0x4][RZ] ;  /* 0x01000000ff087b82 */ /* 0x000e220000000a00 */
[----:B------:R-:W-:Y:S02]  /*01f0*/  IMAD.MOV.U32 R14, RZ, RZ, RZ ;  /* 0x000000ffff0e7224 */ /* 0x000fe400078e00ff */
[----:B0-----:R-:W-:-:S07]  /*0200*/  IMAD.WIDE.U32 R8, R12, 0xc80, R8 ;  /* 0x00000c800c087825 */ /* 0x001fce00078e0008 */
.L_x_191:
[----:B0-----:R-:W-:Y:S01]  /*0210*/  IMAD.MOV.U32 R15, RZ, RZ, RZ ;  /* 0x000000ffff0f7224 */ /* 0x001fe200078e00ff */
[----:B------:R-:W-:Y:S01]  /*0220*/  CS2R R2, SRZ ;  /* 0x0000000000027805 */ /* 0x000fe2000001ff00 */
[----:B------:R-:W-:Y:S01]  /*0230*/  IMAD.MOV.U32 R17, RZ, RZ, RZ ;  /* 0x000000ffff117224 */ /* 0x000fe200078e00ff */
[----:B------:R-:W-:-:S07]  /*0240*/  CS2R R4, SRZ ;  /* 0x0000000000047805 */ /* 0x000fce000001ff00 */
.L_x_190:
[----:B------:R-:W-:-:S05]  /*0250*/  IMAD.WIDE.U32 R10, R17, 0x4, R6 ;  /* 0x00000004110a7825 */ /* 0x000fca00078e0006 */
[----:B------:R0:W5:Y:S01]  /*0260*/  LDG.E R16, desc[UR4][R10.64+0x4] ;  /* 0x000004040a107981 */ /* 0x000162000c1e1900 */
[----:B------:R-:W-:-:S07]  /*0270*/  IMAD.MOV.U32 R19, RZ, RZ, RZ ;  /* 0x000000ffff137224 */ /* 0x000fce00078e00ff */
.L_x_189:
[----:B-----5:R-:W-:Y:S01]  /*0280*/  SHF.R.U32.HI R24, RZ, R19, R16 ;  /* 0x00000013ff187219 */ /* 0x020fe20000011610 */
[----:B0-----:R-:W-:-:S03]  /*0290*/  IMAD.SHL.U32 R10, R17, 0x20, RZ ;  /* 0x00000020110a7824 */ /* 0x001fc600078e00ff */
[----:B------:R-:W-:Y:S01]  /*02a0*/  LOP3.LUT R11, R24, 0x1, RZ, 0xc0, !PT ;  /* 0x00000001180b7812 */ /* 0x000fe200078ec0ff */
[----:B------:R-:W-:-:S03]  /*02b0*/  IMAD.IADD R10, R10, 0x1, R19 ;  /* 0x000000010a0a7824 */ /* 0x000fc600078e0213 */
[----:B------:R-:W-:Y:S01]  /*02c0*/  ISETP.NE.U32.AND P0, PT, R11, 0x1, PT ;  /* 0x000000010b00780c */ /* 0x000fe20003f05070 */
[----:B------:R-:W-:-:S03]  /*02d0*/  IMAD R11, R10, 0x5, RZ ;  /* 0x000000050a0b7824 */ /* 0x000fc600078e02ff */
[----:B------:R-:W-:Y:S01]  /*02e0*/  R2P PR, R24, 0x7e ;  /* 0x0000007e18007804 */ /* 0x000fe20000000000 */
[----:B------:R-:W-:-:S08]  /*02f0*/  IMAD.WIDE.U32 R10, R11, 0x4, R8 ;  /* 0x000000040b0a7825 */ /* 0x000fd000078e0008 */
[----:B------:R-:W2:Y:S04]  /*0300*/  @!P0 LDG.E R18, desc[UR4][R10.64] ;  /* 0x000000040a128981 */ /* 0x000ea8000c1e1900 */
[----:B------:R-:W3:Y:S04]  /*0310*/  @!P0 LDG.E R20, desc[UR4][R10.64+0x10] ;  /* 0x000010040a148981 */ /* 0x000ee8000c1e1900 */
[----:B------:R-:W4:Y:S04]  /*0320*/  @P1 LDG.E R22, desc[UR4][R10.64+0x14] ;  /* 0x000014040a161981 */ /* 0x000f28000c1e1900 */
[----:B------:R-:W4:Y:S04]  /*0330*/  @P2 LDG.E R26, desc[UR4][R10.64+0x28] ;  /* 0x000028040a1a2981 */ /* 0x000f28000c1e1900 */
[----:B------:R-:W4:Y:S04]  /*0340*/  @!P0 LDG.E R21, desc[UR4][R10.64+0x4] ;  /* 0x000004040a158981 */ /* 0x000f28000c1e1900 */
[----:B------:R-:W4:Y:S04]  /*0350*/  @!P0 LDG.E R23, desc[UR4][R10.64+0xc] ;  /* 0x00000c040a178981 */ /* 0x000f28000c1e1900 */
[----:B------:R-:W4:Y:S04]  /*0360*/  @P1 LDG.E R25, desc[UR4][R10.64+0x18] ;  /* 0x000018040a191981 */ /* 0x000f28000c1e1900 */
[----:B------:R-:W4:Y:S04]  /*0370*/  @P3 LDG.E R28, desc[UR4][R10.64+0x3c] ;  /* 0x00003c040a1c3981 */ /* 0x000f28000c1e1900 */
[----:B------:R-:W4:Y:S01]  /*0380*/  @P6 LDG.E R27, desc[UR4][R10.64+0x7c] ;  /* 0x00007c040a1b6981 */ /* 0x000f22000c1e1900 */
[----:B--2---:R-:W-:-:S03]  /*0390*/  @!P0 LOP3.LUT R15, R15, R18, RZ, 0x3c, !PT ;  /* 0x000000120f0f8212 */ /* 0x004fc600078e3cff */
[----:B------:R-:W2:Y:S01]  /*03a0*/  @!P0 LDG.E R18, desc[UR4][R10.64+0x8] ;  /* 0x000008040a128981 */ /* 0x000ea2000c1e1900 */
[----:B---3--:R-:W-:-:S03]  /*03b0*/  @!P0 LOP3.LUT R3, R3, R20, RZ, 0x3c, !PT ;  /* 0x0000001403038212 */ /* 0x008fc600078e3cff */
[----:B------:R-:W3:Y:S01]  /*03c0*/  @P1 LDG.E R20, desc[UR4][R10.64+0x24] ;  /* 0x000024040a141981 */ /* 0x000ee2000c1e1900 */
[----:B----4-:R-:W-:-:S03]  /*03d0*/  @P1 LOP3.LUT R15, R15, R22, RZ, 0x3c, !PT ;  /* 0x000000160f0f1212 */ /* 0x010fc600078e3cff */
[----:B------:R-:W4:Y:S01]  /*03e0*/  @P2 LDG.E R22, desc[UR4][R10.64+0x38] ;  /* 0x000038040a162981 */ /* 0x000f22000c1e1900 */
[----:B------:R-:W-:-:S03]  /*03f0*/  @P2 LOP3.LUT R15, R15, R26, RZ, 0x3c, !PT ;  /* 0x0000001a0f0f2212 */ /* 0x000fc600078e3cff */
[----:B------:R-:W4:Y:S01]  /*0400*/  @P4 LDG.E R26, desc[UR4][R10.64+0x50] ;  /* 0x000050040a1a4981 */ /* 0x000f22000c1e1900 */
[----:B------:R-:W-:-:S03]  /*0410*/  @!P0 LOP3.LUT R4, R4, R21, RZ, 0x3c, !PT ;  /* 0x0000001504048212 */ /* 0x000fc600078e3cff */
[----:B------:R-:W4:Y:S01]  /*0420*/  @P1 LDG.E R21, desc[UR4][R10.64+0x20] ;  /* 0x000020040a151981 */ /* 0x000f22000c1e1900 */
[----:B------:R-:W-:-:S03]  /*0430*/  @!P0 LOP3.LUT R2, R2, R23, RZ, 0x3c, !PT ;  /* 0x0000001702028212 */ /* 0x000fc600078e3cff */
[----:B------:R-:W4:Y:S01]  /*0440*/  @P2 LDG.E R23, desc[UR4][R10.64+0x2c] ;  /* 0x00002c040a172981 */ /* 0x000f22000c1e1900 */
[----:B------:R-:W-:-:S03]  /*0450*/  @P1 LOP3.LUT R4, R4, R25, RZ, 0x3c, !PT ;  /* 0x0000001904041212 */ /* 0x000fc600078e3cff */
[----:B------:R-:W4:Y:S01]  /*0460*/  @P2 LDG.E R25, desc[UR4][R10.64+0x34] ;  /* 0x000034040a192981 */ /* 0x000f22000c1e1900 */
[----:B--2---:R-:W-:-:S03]  /*0470*/  @!P0 LOP3.LUT R5, R5, R18, RZ, 0x3c, !PT ;  /* 0x0000001205058212 */ /* 0x004fc600078e3cff */
[----:B------:R-:W2:Y:S01]  /*0480*/  @P1 LDG.E R18, desc[UR4][R10.64+0x1c] ;  /* 0x00001c040a121981 */ /* 0x000ea2000c1e1900 */
[----:B---3--:R-:W-:-:S03]  /*0490*/  @P1 LOP3.LUT R3, R3, R20, RZ, 0x3c, !PT ;  /* 0x0000001403031212 */ /* 0x008fc600078e3cff */
[----:B------:R-:W3:Y:S01]  /*04a0*/  @P2 LDG.E R20, desc[UR4][R10.64+0x30] ;  /* 0x000030040a142981 */ /* 0x000ee2000c1e1900 */
[----:B----4-:R-:W-:-:S03]  /*04b0*/  @P2 LOP3.LUT R3, R3, R22, RZ, 0x3c, !PT ;  /* 0x0000001603032212 */ /* 0x010fc600078e3cff */
[----:B------:R-:W4:Y:S01]  /*04c0*/  @P3 LDG.E R22, desc[UR4][R10.64+0x4c] ;  /* 0x00004c040a163981 */ /* 0x000f22000c1e1900 */
[----:B------:R-:W-:-:S04]  /*04d0*/  @P3 LOP3.LUT R15, R15, R28, RZ, 0x3c, !PT ;  /* 0x0000001c0f0f3212 */ /* 0x000fc800078e3cff */
[----:B------:R-:W-:Y:S02]  /*04e0*/  @P4 LOP3.LUT R15, R15, R26, RZ, 0x3c, !PT ;  /* 0x0000001a0f0f4212 */ /* 0x000fe400078e3cff */
[----:B------:R-:W-:Y:S01]  /*04f0*/  @P1 LOP3.LUT R2, R2, R21, RZ, 0x3c, !PT ;  /* 0x0000001502021212 */ /* 0x000fe200078e3cff */
[----:B------:R-:W4:Y:S04]  /*0500*/  @P5 LDG.E R26, desc[UR4][R10.64+0x64] ;  /* 0x000064040a1a5981 */ /* 0x000f28000c1e1900 */
[----:B------:R-:W4:Y:S01]  /*0510*/  @P3 LDG.E R21, desc[UR4][R10.64+0x40] ;  /* 0x000040040a153981 */ /* 0x000f22000c1e1900 */
[----:B------:R-:W-:Y:S02]  /*0520*/  @P2 LOP3.LUT R4, R4, R23, RZ, 0x3c, !PT ;  /* 0x0000001704042212 */ /* 0x000fe400078e3cff */
[----:B------:R-:W-:Y:S01]  /*0530*/  @P2 LOP3.LUT R2, R2, R25, RZ, 0x3c, !PT ;  /* 0x0000001902022212 */ /* 0x000fe200078e3cff */
[----:B------:R-:W4:Y:S04]  /*0540*/  @P3 LDG.E R23, desc[UR4][R10.64+0x48] ;  /* 0x000048040a173981 */ /* 0x000f28000c1e1900 */
[----:B------:R-:W4:Y:S01]  /*0550*/  @P4 LDG.E R25, desc[UR4][R10.64+0x54] ;  /* 0x000054040a194981 */ /* 0x000f22000c1e1900 */
[----:B--2---:R-:W-:-:S03]  /*0560*/  @P1 LOP3.LUT R5, R5, R18, RZ, 0x3c, !PT ;  /* 0x0000001205051212 */ /* 0x004fc600078e3cff */
[----:B------:R-:W2:Y:S01]  /*0570*/  @P3 LDG.E R18, desc[UR4][R10.64+0x44] ;  /* 0x000044040a123981 */ /* 0x000ea2000c1e1900 */
[----:B---3--:R-:W-:-:S03]  /*0580*/  @P2 LOP3.LUT R5, R5, R20, RZ, 0x3c, !PT ;  /* 0x0000001405052212 */ /* 0x008fc600078e3cff */
[----:B------:R-:W3:Y:S01]  /*0590*/  @P4 LDG.E R20, desc[UR4][R10.64+0x58] ;  /* 0x000058040a144981 */ /* 0x000ee2000c1e1900 */
[----:B----4-:R-:W-:-:S03]  /*05a0*/  @P3 LOP3.LUT R3, R3, R22, RZ, 0x3c, !PT ;  /* 0x0000001603033212 */ /* 0x010fc600078e3cff */
[----:B------:R-:W4:Y:S01]  /*05b0*/  @P4 LDG.E R22, desc[UR4][R10.64+0x60] ;  /* 0x000060040a164981 */ /* 0x000f22000c1e1900 */
[----:B------:R-:W-:Y:S02]  /*05c0*/  LOP3.LUT P0, RZ, R24, 0x80, RZ, 0xc0, !PT ;  /* 0x0000008018ff7812 */ /* 0x000fe4000780c0ff */
[----:B------:R-:W-:Y:S02]  /*05d0*/  @P5 LOP3.LUT R15, R15, R26, RZ, 0x3c, !PT ;  /* 0x0000001a0f0f5212 */ /* 0x000fe400078e3cff */
[----:B------:R-:W4:Y:S01]  /*05e0*/  @P6 LDG.E R26, desc[UR4][R10.64+0x78] ;  /* 0x000078040a1a6981 */ /* 0x000f22000c1e1900 */
[----:B------:R-:W-:-:S03]  /*05f0*/  @P3 LOP3.LUT R4, R4, R21, RZ, 0x3c, !PT ;  /* 0x0000001504043212 */ /* 0x000fc600078e3cff */
[----:B------:R-:W4:Y:S01]  /*0600*/  @P4 LDG.E R21, desc[UR4][R10.64+0x5c] ;  /* 0x00005c040a154981 */ /* 0x000f22000c1e1900 */
[----:B------:R-:W-:-:S03]  /*0610*/  @P3 LOP3.LUT R2, R2, R23, RZ, 0x3c, !PT ;  /* 0x0000001702023212 */ /* 0x000fc600078e3cff */
[----:B------:R-:W4:Y:S01]  /*0620*/  @P5 LDG.E R23, desc[UR4][R10.64+0x68] ;  /* 0x000068040a175981 */ /* 0x000f22000c1e1900 */
[----:B------:R-:W-:-:S03]  /*0630*/  @P4 LOP3.LUT R4, R4, R25, RZ, 0x3c, !PT ;  /* 0x0000001904044212 */ /* 0x000fc600078e3cff */
[----:B------:R-:W4:Y:S01]  /*0640*/  @P5 LDG.E R25, desc[UR4][R10.64+0x70] ;  /* 0x000070040a195981 */ /* 0x000f22000c1e1900 */
[----:B--2---:R-:W-:-:S03]  /*0650*/  @P3 LOP3.LUT R5, R5, R18, RZ, 0x3c, !PT ;  /* 0x0000001205053212 */ /* 0x004fc600078e3cff */
[----:B------:R-:W2:Y:S01]  /*0660*/  @P5 LDG.E R18, desc[UR4][R10.64+0x6c] ;  /* 0x00006c040a125981 */ /* 0x000ea2000c1e1900 */
[----:B---3--:R-:W-:-:S03]  /*0670*/  @P4 LOP3.LUT R5, R5, R20, RZ, 0x3c, !PT ;  /* 0x0000001405054212 */ /* 0x008fc600078e3cff */
[----:B------:R-:W3:Y:S01]  /*0680*/  @P5 LDG.E R20, desc[UR4][R10.64+0x74] ;  /* 0x000074040a145981 */ /* 0x000ee2000c1e1900 */
[----:B----4-:R-:W-:-:S03]  /*0690*/  @P4 LOP3.LUT R3, R3, R22, RZ, 0x3c, !PT ;  /* 0x0000001603034212 */ /* 0x010fc600078e3cff */
[----:B------:R-:W4:Y:S01]  /*06a0*/  @P0 LDG.E R22, desc[UR4][R10.64+0x8c] ;  /* 0x00008c040a160981 */ /* 0x000f22000c1e1900 */
[----:B------:R-:W-:-:S03]  /*06b0*/  @P6 LOP3.LUT R15, R15, R26, RZ, 0x3c, !PT ;  /* 0x0000001a0f0f6212 */ /* 0x000fc600078e3cff */
        /* <DEDUP_REMOVED lines=13> */
[----:B------:R-:W-:Y:S02]  /*0790*/  @P6 LOP3.LUT R4, R4, R27, RZ, 0x3c, !PT ;  /* 0x0000001b04046212 */ /* 0x000fe400078e3cff */
[----:B------:R-:W-:Y:S02]  /*07a0*/  @P6 LOP3.LUT R2, R2, R21, RZ, 0x3c, !PT ;  /* 0x0000001502026212 */ /* 0x000fe400078e3cff */
[----:B------:R-:W-:Y:S02]  /*07b0*/  @P0 LOP3.LUT R4, R4, R23, RZ, 0x3c, !PT ;  /* 0x0000001704040212 */ /* 0x000fe400078e3cff */
[----:B------:R-:W-:Y:S02]  /*07c0*/  @P0 LOP3.LUT R2, R2, R25, RZ, 0x3c, !PT ;  /* 0x0000001902020212 */ /* 0x000fe400078e3cff */
[----:B--2---:R-:W-:Y:S02]  /*07d0*/  @P6 LOP3.LUT R5, R5, R18, RZ, 0x3c, !PT ;  /* 0x0000001205056212 */ /* 0x004fe400078e3cff */
[----:B---3--:R-:W-:-:S02]  /*07e0*/  @P6 LOP3.LUT R3, R3, R20, RZ, 0x3c, !PT ;  /* 0x0000001403036212 */ /* 0x008fc400078e3cff */
[----:B----4-:R-:W-:Y:S02]  /*07f0*/  @P0 LOP3.LUT R5, R5, R22, RZ, 0x3c, !PT ;  /* 0x0000001605050212 */ /* 0x010fe400078e3cff */
[----:B------:R-:W-:Y:S02]  /*0800*/  @P0 LOP3.LUT R3, R3, R26, RZ, 0x3c, !PT ;  /* 0x0000001a03030212 */ /* 0x000fe400078e3cff */
[----:B------:R-:W-:-:S13]  /*0810*/  R2P PR, R24.B1, 0x7f ;  /* 0x0000007f18007804 */ /* 0x000fda0000001000 */
[----:B------:R-:W2:Y:S04]  /*0820*/  @P0 LDG.E R18, desc[UR4][R10.64+0xa0] ;  /* 0x0000a0040a120981 */ /* 0x000ea8000c1e1900 */
[----:B------:R-:W3:Y:S04]  /*0830*/  @P1 LDG.E R22, desc[UR4][R10.64+0xb4] ;  /* 0x0000b4040a161981 */ /* 0x000ee8000c1e1900 */
[----:B------:R-:W4:Y:S04]  /*0840*/  @P2 LDG.E R26, desc[UR4][R10.64+0xc8] ;  /* 0x0000c8040a1a2981 */ /* 0x000f28000c1e1900 */
[----:B------:R-:W4:Y:S04]  /*0850*/  @P3 LDG.E R28, desc[UR4][R10.64+0xdc] ;  /* 0x0000dc040a1c3981 */ /* 0x000f28000c1e1900 */
[----:B------:R-:W4:Y:S04]  /*0860*/  @P0 LDG.E R23, desc[UR4][R10.64+0xa4] ;  /* 0x0000a4040a170981 */ /* 0x000f28000c1e1900 */
[----:B------:R-:W4:Y:S04]  /*0870*/  @P0 LDG.E R20, desc[UR4][R10.64+0xa8] ;  /* 0x0000a8040a140981 */ /* 0x000f28000c1e1900 */
[----:B------:R-:W4:Y:S04]  /*0880*/  @P4 LDG.E R25, desc[UR4][R10.64+0xf0] ;  /* 0x0000f0040a194981 */ /* 0x000f28000c1e1900 */
        /* <DEDUP_REMOVED lines=21> */
[----:B------:R-:W-:Y:S02]  /*09e0*/  LOP3.LUT P0, RZ, R24, 0x8000, RZ, 0xc0, !PT ;  /* 0x0000800018ff7812 */ /* 0x000fe4000780c0ff */
[----:B----4-:R-:W-:Y:S01]  /*09f0*/  @P5 LOP3.LUT R15, R15, R26, RZ, 0x3c, !PT ;  /* 0x0000001a0f0f5212 */ /* 0x010fe200078e3cff */
[----:B------:R-:W4:Y:S04]  /*0a00*/  @P3 LDG.E R24, desc[UR4][R10.64+0xe4] ;  /* 0x0000e4040a183981 */ /* 0x000f28000c1e1900 */
[----:B------:R-:W2:Y:S01]  /*0a10*/  @P6 LDG.E R26, desc[UR4][R10.64+0x118] ;  /* 0x000118040a1a6981 */ /* 0x000ea2000c1e1900 */
        /* <DEDUP_REMOVED lines=8> */
[----:B---3--:R-:W-:-:S03]  /*0aa0*/  @P2 LOP3.LUT R3, R3, R22, RZ, 0x3c, !PT ;  /* 0x0000001603032212 */ /* 0x008fc600078e3cff */
[----:B------:R-:W3:Y:S01]  /*0ab0*/  @P4 LDG.E R22, desc[UR4][R10.64+0x100] ;  /* 0x000100040a164981 */ /* 0x000ee2000c1e1900 */
[----:B--2---:R-:W-:-:S03]  /*0ac0*/  @P6 LOP3.LUT R15, R15, R26, RZ, 0x3c, !PT ;  /* 0x0000001a0f0f6212 */ /* 0x004fc600078e3cff */
[----:B------:R-:W2:Y:S01]  /*0ad0*/  @P0 LDG.E R26, desc[UR4][R10.64+0x12c] ;  /* 0x00012c040a1a0981 */ /* 0x000ea2000c1e1900 */
[----:B----4-:R-:W-:-:S03]  /*0ae0*/  @P2 LOP3.LUT R2, R2, R23, RZ, 0x3c, !PT ;  /* 0x0000001702022212 */ /* 0x010fc600078e3cff */
[----:B------:R-:W4:Y:S01]  /*0af0*/  @P4 LDG.E R23, desc[UR4][R10.64+0xfc] ;  /* 0x0000fc040a174981 */ /* 0x000f22000c1e1900 */
[----:B------:R-:W-:-:S03]  /*0b00*/  @P2 LOP3.LUT R5, R5, R20, RZ, 0x3c, !PT ;  /* 0x0000001405052212 */ /* 0x000fc600078e3cff */
[----:B------:R-:W4:Y:S01]  /*0b10*/  @P4 LDG.E R20, desc[UR4][R10.64+0xf8] ;  /* 0x0000f8040a144981 */ /* 0x000f22000c1e1900 */
[----:B------:R-:W-:Y:S02]  /*0b20*/  @P3 LOP3.LUT R2, R2, R27, RZ, 0x3c, !PT ;  /* 0x0000001b02023212 */ /* 0x000fe400078e3cff */
[----:B------:R-:W-:Y:S01]  /*0b30*/  @P3 LOP3.LUT R4, R4, R25, RZ, 0x3c, !PT ;  /* 0x0000001904043212 */ /* 0x000fe200078e3cff */
[----:B------:R-:W4:Y:S01]  /*0b40*/  @P5 LDG.E R27, desc[UR4][R10.64+0x110] ;  /* 0x000110040a1b5981 */ /* 0x000f22000c1e1900 */
[----:B------:R-:W-:-:S03]  /*0b50*/  @P3 LOP3.LUT R5, R5, R24, RZ, 0x3c, !PT ;  /* 0x0000001805053212 */ /* 0x000fc600078e3cff */
[----:B------:R-:W4:Y:S04]  /*0b60*/  @P5 LDG.E R25, desc[UR4][R10.64+0x108] ;  /* 0x000108040a195981 */ /* 0x000f28000c1e1900 */
        /* <DEDUP_REMOVED lines=19> */
[----:B------:R-:W-:-:S05]  /*0ca0*/  VIADD R19, R19, 0x10 ;  /* 0x0000001013137836 */ /* 0x000fca0000000000 */
[----:B------:R-:W-:Y:S02]  /*0cb0*/  ISETP.NE.AND P1, PT, R19, 0x20, PT ;  /* 0x000000201300780c */ /* 0x000fe40003f25270 */
[----:B------:R-:W-:Y:S02]  /*0cc0*/  @P5 LOP3.LUT R3, R3, R18, RZ, 0x3c, !PT ;  /* 0x0000001203035212 */ /* 0x000fe400078e3cff */
[----:B------:R-:W-:Y:S02]  /*0cd0*/  @P6 LOP3.LUT R4, R4, R21, RZ, 0x3c, !PT ;  /* 0x0000001504046212 */ /* 0x000fe400078e3cff */
[----:B---3--:R-:W-:-:S04]  /*0ce0*/  @P6 LOP3.LUT R3, R3, R22, RZ, 0x3c, !PT ;  /* 0x0000001603036212 */ /* 0x008fc800078e3cff */
[----:B--2---:R-:W-:Y:S02]  /*0cf0*/  @P0 LOP3.LUT R3, R3, R26, RZ, 0x3c, !PT ;  /* 0x0000001a03030212 */ /* 0x004fe400078e3cff */
[----:B----4-:R-:W-:Y:S02]  /*0d00*/  @P6 LOP3.LUT R2, R2, R23, RZ, 0x3c, !PT ;  /* 0x0000001702026212 */ /* 0x010fe400078e3cff */
[----:B------:R-:W-:Y:S02]  /*0d10*/  @P6 LOP3.LUT R5, R5, R20, RZ, 0x3c, !PT ;  /* 0x0000001405056212 */ /* 0x000fe400078e3cff */
[----:B------:R-:W-:Y:S02]  /*0d20*/  @P0 LOP3.LUT R2, R2, R27, RZ, 0x3c, !PT ;  /* 0x0000001b02020212 */ /* 0x000fe400078e3cff */
[----:B------:R-:W-:Y:S02]  /*0d30*/  @P0 LOP3.LUT R4, R4, R25, RZ, 0x3c, !PT ;  /* 0x0000001904040212 */ /* 0x000fe400078e3cff */
[----:B------:R-:W-:Y:S01]  /*0d40*/  @P0 LOP3.LUT R5, R5, R24, RZ, 0x3c, !PT ;  /* 0x0000001805050212 */ /* 0x000fe200078e3cff */
[----:B------:R-:W-:Y:S06]  /*0d50*/  @P1 BRA `(.L_x_189) ;  /* 0xfffffff400481947 */ /* 0x000fec000383ffff */
[----:B------:R-:W-:-:S05]  /*0d60*/  VIADD R17, R17, 0x1 ;  /* 0x0000000111117836 */ /* 0x000fca0000000000 */
[----:B------:R-:W-:-:S13]  /*0d70*/  ISETP.NE.AND P0, PT, R17, 0x5, PT ;  /* 0x000000051100780c */ /* 0x000fda0003f05270 */
[----:B------:R-:W-:Y:S05]  /*0d80*/  @P0 BRA `(.L_x_190) ;  /* 0xfffffff400300947 */ /* 0x000fea000383ffff */
[----:B------:R0:W-:Y:S01]  /*0d90*/  STG.E.64 desc[UR4][R6.64+0x8], R4 ;  /* 0x0000080406007986 */ /* 0x0001e2000c101b04 */
[----:B------:R-:W-:Y:S01]  /*0da0*/  VIADD R14, R14, 0x1 ;  /* 0x000000010e0e7836 */ /* 0x000fe20000000000 */
[----:B------:R-:W-:Y:S02]  /*0db0*/  LOP3.LUT R11, R0, 0x3, RZ, 0xc0, !PT ;  /* 0x00000003000b7812 */ /* 0x000fe400078ec0ff */
[----:B------:R0:W-:Y:S02]  /*0dc0*/  STG.E.64 desc[UR4][R6.64+0x10], R2 ;  /* 0x0000100206007986 */ /* 0x0001e4000c101b04 */
[----:B------:R-:W-:Y:S02]  /*0dd0*/  ISETP.GE.U32.AND P0, PT, R14, R11, PT ;  /* 0x0000000b0e00720c */ /* 0x000fe40003f06070 */
[----:B------:R0:W-:Y:S11]  /*0de0*/  STG.E desc[UR4][R6.64+0x4], R15 ;  /* 0x0000040f06007986 */ /* 0x0001f6000c101904 */
[----:B------:R-:W-:Y:S05]  /*0df0*/  @!P0 BRA `(.L_x_191) ;  /* 0xfffffff400048947 */ /* 0x000fea000383ffff */
.L_x_188:
[----:B------:R-:W-:Y:S05]  /*0e00*/  BSYNC.RECONVERGENT B1 ;  /* 0x0000000000017941 */ /* 0x000fea0003800200 */
.L_x_187:
[----:B------:R-:W-:Y:S01]  /*0e10*/  ISETP.GT.U32.AND P0, PT, R0, 0x3, PT ;  /* 0x000000030000780c */ /* 0x000fe20003f04070 */
[----:B------:R-:W-:Y:S01]  /*0e20*/  VIADD R12, R12, 0x1 ;  /* 0x000000010c0c7836 */ /* 0x000fe20000000000 */
[--C-:B------:R-:W-:Y:S02]  /*0e30*/  SHF.R.U64 R0, R0, 0x2, R13.reuse ;  /* 0x0000000200007819 */ /* 0x100fe4000000120d */
[----:B------:R-:W-:Y:S02]  /*0e40*/  ISETP.GT.U32.AND.EX P0, PT, R13, RZ, PT, P0 ;  /* 0x000000ff0d00720c */ /* 0x000fe40003f04100 */
[----:B------:R-:W-:-:S11]  /*0e50*/  SHF.R.U32.HI R13, RZ, 0x2, R13 ;  /* 0x00000002ff0d7819 */ /* 0x000fd6000001160d */
[----:B------:R-:W-:Y:S05]  /*0e60*/  @P0 BRA `(.L_x_192) ;  /* 0xfffffff000c80947 */ /* 0x000fea000383ffff */
.L_x_186:
[----:B------:R-:W-:Y:S05]  /*0e70*/  BSYNC.RECONVERGENT B0 ;  /* 0x0000000000007941 */ /* 0x000fea0003800200 */
.L_x_185:
[----:B------:R-:W-:Y:S04]  /*0e80*/  STG.E.64 desc[UR4][R6.64+0x18], RZ ;  /* 0x000018ff06007986 */ /* 0x000fe8000c101b04 */
[----:B------:R-:W-:Y:S04]  /*0e90*/  STG.E desc[UR4][R6.64+0x20], RZ ;  /* 0x000020ff06007986 */ /* 0x000fe8000c101904 */
[----:B------:R-:W-:Y:S01]  /*0ea0*/  STG.E.64 desc[UR4][R6.64+0x28], RZ ;  /* 0x000028ff06007986 */ /* 0x000fe2000c101b04 */
[----:B------:R-:W-:Y:S05]  /*0eb0*/  EXIT ;  /* 0x000000000000794d */ /* 0x000fea0003800000 */
.L_x_193:
        /* <DEDUP_REMOVED lines=12> */
.L_x_205:


//--------------------- .nv.global.init           --------------------------
	.section	.nv.global.init,"aw",@progbits
	.align	4
.nv.global.init:
	.type		mrg32k3aM1SubSeq,@object
	.size		mrg32k3aM1SubSeq,(mrg32k3aM2SubSeq - mrg32k3aM1SubSeq)
mrg32k3aM1SubSeq:
        /*0000*/ 	.byte	0x0b, 0xcc, 0xee, 0x04, 0x73, 0x29, 0x8b, 0x6f, 0xf6, 0x53, 0x03, 0xf6, 0x23, 0xf6, 0xea, 0xda
        /* <DEDUP_REMOVED lines=125> */
	.type		mrg32k3aM2SubSeq,@object
	.size		mrg32k3aM2SubSeq,(mrg32k3aM1 - mrg32k3aM2SubSeq)
mrg32k3aM2SubSeq:
        /* <DEDUP_REMOVED lines=126> */
	.type		mrg32k3aM1,@object
	.size		mrg32k3aM1,(mrg32k3aM1Seq - mrg32k3aM1)
mrg32k3aM1:
        /* <DEDUP_REMOVED lines=144> */
	.type		mrg32k3aM1Seq,@object
	.size		mrg32k3aM1Seq,(mrg32k3aM2 - mrg32k3aM1Seq)
mrg32k3aM1Seq:
        /* <DEDUP_REMOVED lines=144> */
	.type		mrg32k3aM2,@object
	.size		mrg32k3aM2,(mrg32k3aM2Seq - mrg32k3aM2)
mrg32k3aM2:
        /* <DEDUP_REMOVED lines=144> */
	.type		mrg32k3aM2Seq,@object
	.size		mrg32k3aM2Seq,(precalc_xorwow_matrix - mrg32k3aM2Seq)
mrg32k3aM2Seq:
        /* <DEDUP_REMOVED lines=144> */
	.type		precalc_xorwow_matrix,@object
	.size		precalc_xorwow_matrix,(precalc_xorwow_offset_matrix - precalc_xorwow_matrix)
precalc_xorwow_matrix:
        /* <DEDUP_REMOVED lines=6400> */
	.type		precalc_xorwow_offset_matrix,@object
	.size		precalc_xorwow_offset_matrix,(.L_1 - precalc_xorwow_offset_matrix)
precalc_xorwow_offset_matrix:
        /* <DEDUP_REMOVED lines=6400> */
.L_1:


//--------------------- .nv.shared.reserved.0     --------------------------
	.section	.nv.shared.reserved.0,"aw",@nobits
	.weak		__nv_reservedSMEM_offset_0_alias
	.size		__nv_reservedSMEM_offset_0_alias, 0, 64
	.other		__nv_reservedSMEM_offset_0_alias,@"STO_CUDA_RESERVED_SHARED STV_DEFAULT"
__nv_reservedSMEM_offset_0_alias:
	.zero		0
	.zero		64


//--------------------- .nv.global                --------------------------
	.section	.nv.global,"aw",@nobits
	.align	8
.nv.global:
	.type		rngStates,@object
	.size		rngStates,(g_temp_x4 - rngStates)
rngStates:
	.zero		8
	.type		g_temp_x4,@object
	.size		g_temp_x4,(l - g_temp_x4)
g_temp_x4:
	.zero		8
	.type		l,@object
	.size		l,(lambda - l)
l:
	.zero		8
	.type		lambda,@object
	.size		lambda,(g_norm_f - lambda)
lambda:
	.zero		8
	.type		g_norm_f,@object
	.size		g_norm_f,(g_trans_x - g_norm_f)
g_norm_f:
	.zero		8
	.type		g_trans_x,@object
	.size		g_trans_x,(global_bias - g_trans_x)
g_trans_x:
	.zero		8
	.type		global_bias,@object
	.size		global_bias,(g_basic_f - global_bias)
global_bias:
	.zero		8
	.type		g_basic_f,@object
	.size		g_basic_f,(A - g_basic_f)
g_basic_f:
	.zero		8
	.type		A,@object
	.size		A,(g_temp_x2 - A)
A:
	.zero		8
	.type		g_temp_x2,@object
	.size		g_temp_x2,(o - g_temp_x2)
g_temp_x2:
	.zero		8
	.type		o,@object
	.size		o,(sigma - o)
o:
	.zero		8
	.type		sigma,@object
	.size		sigma,(g_weight - sigma)
sigma:
	.zero		8
	.type		g_weight,@object
	.size		g_weight,(B - g_weight)
g_weight:
	.zero		8
	.type		B,@object
	.size		B,(g_temp_x3 - B)
B:
	.zero		8
	.type		g_temp_x3,@object
	.size		g_temp_x3,(g - g_temp_x3)
g_temp_x3:
	.zero		8
	.type		g,@object
	.size		g,(C - g)
g:
	.zero		8
	.type		C,@object
	.size		C,(g_norm_x - C)
C:
	.zero		8
	.type		g_norm_x,@object
	.size		g_norm_x,(l_flat - g_norm_x)
g_norm_x:
	.zero		8
	.type		l_flat,@object
	.size		l_flat,(g_temp_x1 - l_flat)
l_flat:
	.zero		8
	.type		g_temp_x1,@object
	.size		g_temp_x1,(bias - g_temp_x1)
g_temp_x1:
	.zero		8
	.type		bias,@object
	.size		bias,(.L_16 - bias)
bias:
	.zero		8
.L_16:


//--------------------- .nv.constant0.calc_benchmark_func_f5 --------------------------
	.section	.nv.constant0.calc_benchmark_func_f5,"a",@progbits
	.sectionflags	@""
	.align	4
.nv.constant0.calc_benchmark_func_f5:
	.zero		912


//--------------------- .nv.constant0.calc_benchmark_func_f4 --------------------------
	.section	.nv.constant0.calc_benchmark_func_f4,"a",@progbits
	.sectionflags	@""
	.align	4
.nv.constant0.calc_benchmark_func_f4:
	.zero		912


//--------------------- .nv.constant0.calc_benchmark_func_f3 --------------------------
	.section	.nv.constant0.calc_benchmark_func_f3,"a",@progbits
	.sectionflags	@""
	.align	4
.nv.constant0.calc_benchmark_func_f3:
	.zero		912


//--------------------- .nv.constant0.calc_benchmark_func_f2 --------------------------
	.section	.nv.constant0.calc_benchmark_func_f2,"a",@progbits
	.sectionflags	@""
	.align	4
.nv.constant0.calc_benchmark_func_f2:
	.zero		912


//--------------------- .nv.constant0.calc_benchmark_func_f1 --------------------------
	.section	.nv.constant0.calc_benchmark_func_f1,"a",@progbits
	.sectionflags	@""
	.align	4
.nv.constant0.calc_benchmark_func_f1:
	.zero		912


//--------------------- .nv.constant0.initRNG     --------------------------
	.section	.nv.constant0.initRNG,"a",@progbits
	.sectionflags	@""
	.align	4
.nv.constant0.initRNG:
	.zero		900


//--------------------- SYMBOLS --------------------------

	.type		.nv.reservedSmem.offset0,@object
	.size		.nv.reservedSmem.offset0,0x4
